	.target	sm_80

	.elftype	@"ET_EXEC"


//--------------------- .note.nv.tkinfo           --------------------------
	.section	.note.nv.tkinfo,"",@"SHT_NOTE"
	.sectionflags	@"SHF_NOTE_NV_TKINFO"
	.tkinfo
        /*0018*/ 	.word	0x00000002
        /*0030*/ 	.string	""
        /*0030*/ 	.string	"ptxas"
        /*0030*/ 	.string	"Cuda compilation tools, release 13.0, V13.0.88"
        /*0030*/ 	.string	"Build cuda_13.0.r13.0/compiler.36424714_0"
        /*0030*/ 	.string	"-v  -suppress-debug-info  -lineinfo  -arch sm_80 "



//--------------------- .note.nv.cuinfo           --------------------------
	.section	.note.nv.cuinfo,"",@"SHT_NOTE"
	.sectionflags	@"SHF_NOTE_NV_CUINFO"
        /*0018*/ 	.short	0x0002
        /*001a*/ 	.short	0x0050
        /*001c*/ 	.short	0x0082
	.zero		2


//--------------------- .nv.info                  --------------------------
	.section	.nv.info,"",@"SHT_CUDA_INFO"
	.align	4


	//----- nvinfo : EIATTR_REGCOUNT
	.align		4
        /*0000*/ 	.byte	0x04, 0x2f
        /*0002*/ 	.short	(.L_1 - .L_0)
	.align		4
.L_0:
        /*0004*/ 	.word	index@(matmul_kernel)
        /*0008*/ 	.word	0x000000ff


	//----- nvinfo : EIATTR_FRAME_SIZE
	.align		4
.L_1:
        /*000c*/ 	.byte	0x04, 0x11
        /*000e*/ 	.short	(.L_3 - .L_2)
	.align		4
.L_2:
        /*0010*/ 	.word	index@(matmul_kernel)
        /*0014*/ 	.word	0x00002688


	//----- nvinfo : EIATTR_MIN_STACK_SIZE
	.align		4
.L_3:
        /*0018*/ 	.byte	0x04, 0x12
        /*001a*/ 	.short	(.L_5 - .L_4)
	.align		4
.L_4:
        /*001c*/ 	.word	index@(matmul_kernel)
        /*0020*/ 	.word	0x00002688
.L_5:


//--------------------- .nv.info.matmul_kernel    --------------------------
	.section	.nv.info.matmul_kernel,"",@"SHT_CUDA_INFO"
	.sectionflags	@""
	.align	4


	//----- nvinfo : EIATTR_CUDA_API_VERSION
	.align		4
        /*0000*/ 	.byte	0x04, 0x37
        /*0002*/ 	.short	(.L_7 - .L_6)
.L_6:
        /*0004*/ 	.word	0x00000082


	//----- nvinfo : EIATTR_SW2861232_WAR
	.align		4
.L_7:
        /*0008*/ 	.byte	0x01, 0x35
	.zero		2


	//----- nvinfo : EIATTR_PARAM_CBANK
	.align		4
        /*000c*/ 	.byte	0x04, 0x0a
        /*000e*/ 	.short	(.L_9 - .L_8)
	.align		4
.L_8:
        /*0010*/ 	.word	index@(.nv.constant0.matmul_kernel)
        /*0014*/ 	.short	0x0160
        /*0016*/ 	.short	0x0050


	//----- nvinfo : EIATTR_CBANK_PARAM_SIZE
	.align		4
.L_9:
        /*0018*/ 	.byte	0x03, 0x19
        /*001a*/ 	.short	0x0050


	//----- nvinfo : EIATTR_KPARAM_INFO
	.align		4
        /*001c*/ 	.byte	0x04, 0x17
        /*001e*/ 	.short	(.L_11 - .L_10)
.L_10:
        /*0020*/ 	.word	0x00000000
        /*0024*/ 	.short	0x000d
        /*0026*/ 	.short	0x0048
        /*0028*/ 	.byte	0x00, 0xf4, 0x21, 0x00


	//----- nvinfo : EIATTR_KPARAM_INFO
	.align		4
.L_11:
        /*002c*/ 	.byte	0x04, 0x17
        /*002e*/ 	.short	(.L_13 - .L_12)
.L_12:
        /*0030*/ 	.word	0x00000000
        /*0034*/ 	.short	0x000c
        /*0036*/ 	.short	0x0040
        /*0038*/ 	.byte	0x00, 0xf4, 0x21, 0x00


	//----- nvinfo : EIATTR_KPARAM_INFO
	.align		4
.L_13:
        /*003c*/ 	.byte	0x04, 0x17
        /*003e*/ 	.short	(.L_15 - .L_14)
.L_14:
        /*0040*/ 	.word	0x00000000
        /*0044*/ 	.short	0x000b
        /*0046*/ 	.short	0x0038
        /*0048*/ 	.byte	0x00, 0xf0, 0x11, 0x00


	//----- nvinfo : EIATTR_KPARAM_INFO
	.align		4
.L_15:
        /*004c*/ 	.byte	0x04, 0x17
        /*004e*/ 	.short	(.L_17 - .L_16)
.L_16:
        /*0050*/ 	.word	0x00000000
        /*0054*/ 	.short	0x000a
        /*0056*/ 	.short	0x0034
        /*0058*/ 	.byte	0x00, 0xf0, 0x11, 0x00


	//----- nvinfo : EIATTR_KPARAM_INFO
	.align		4
.L_17:
        /*005c*/ 	.byte	0x04, 0x17
        /*005e*/ 	.short	(.L_19 - .L_18)
.L_18:
        /*0060*/ 	.word	0x00000000
        /*0064*/ 	.short	0x0009
        /*0066*/ 	.short	0x0030
        /*0068*/ 	.byte	0x00, 0xf0, 0x11, 0x00


	//----- nvinfo : EIATTR_KPARAM_INFO
	.align		4
.L_19:
        /*006c*/ 	.byte	0x04, 0x17
        /*006e*/ 	.short	(.L_21 - .L_20)
.L_20:
        /*0070*/ 	.word	0x00000000
        /*0074*/ 	.short	0x0008
        /*0076*/ 	.short	0x002c
        /*0078*/ 	.byte	0x00, 0xf0, 0x11, 0x00


	//----- nvinfo : EIATTR_KPARAM_INFO
	.align		4
.L_21:
        /*007c*/ 	.byte	0x04, 0x17
        /*007e*/ 	.short	(.L_23 - .L_22)
.L_22:
        /*0080*/ 	.word	0x00000000
        /*0084*/ 	.short	0x0007
        /*0086*/ 	.short	0x0028
        /*0088*/ 	.byte	0x00, 0xf0, 0x11, 0x00


	//----- nvinfo : EIATTR_KPARAM_INFO
	.align		4
.L_23:
        /*008c*/ 	.byte	0x04, 0x17
        /*008e*/ 	.short	(.L_25 - .L_24)
.L_24:
        /*0090*/ 	.word	0x00000000
        /*0094*/ 	.short	0x0006
        /*0096*/ 	.short	0x0024
        /*0098*/ 	.byte	0x00, 0xf0, 0x11, 0x00


	//----- nvinfo : EIATTR_KPARAM_INFO
	.align		4
.L_25:
        /*009c*/ 	.byte	0x04, 0x17
        /*009e*/ 	.short	(.L_27 - .L_26)
.L_26:
        /*00a0*/ 	.word	0x00000000
        /*00a4*/ 	.short	0x0005
        /*00a6*/ 	.short	0x0020
        /*00a8*/ 	.byte	0x00, 0xf0, 0x11, 0x00


	//----- nvinfo : EIATTR_KPARAM_INFO
	.align		4
.L_27:
        /*00ac*/ 	.byte	0x04, 0x17
        /*00ae*/ 	.short	(.L_29 - .L_28)
.L_28:
        /*00b0*/ 	.word	0x00000000
        /*00b4*/ 	.short	0x0004
        /*00b6*/ 	.short	0x001c
        /*00b8*/ 	.byte	0x00, 0xf0, 0x11, 0x00


	//----- nvinfo : EIATTR_KPARAM_INFO
	.align		4
.L_29:
        /*00bc*/ 	.byte	0x04, 0x17
        /*00be*/ 	.short	(.L_31 - .L_30)
.L_30:
        /*00c0*/ 	.word	0x00000000
        /*00c4*/ 	.short	0x0003
        /*00c6*/ 	.short	0x0018
        /*00c8*/ 	.byte	0x00, 0xf0, 0x11, 0x00


	//----- nvinfo : EIATTR_KPARAM_INFO
	.align		4
.L_31:
        /*00cc*/ 	.byte	0x04, 0x17
        /*00ce*/ 	.short	(.L_33 - .L_32)
.L_32:
        /*00d0*/ 	.word	0x00000000
        /*00d4*/ 	.short	0x0002
        /*00d6*/ 	.short	0x0010
        /*00d8*/ 	.byte	0x00, 0xf4, 0x21, 0x00


	//----- nvinfo : EIATTR_KPARAM_INFO
	.align		4
.L_33:
        /*00dc*/ 	.byte	0x04, 0x17
        /*00de*/ 	.short	(.L_35 - .L_34)
.L_34:
        /*00e0*/ 	.word	0x00000000
        /*00e4*/ 	.short	0x0001
        /*00e6*/ 	.short	0x0008
        /*00e8*/ 	.byte	0x00, 0xf4, 0x21, 0x00


	//----- nvinfo : EIATTR_KPARAM_INFO
	.align		4
.L_35:
        /*00ec*/ 	.byte	0x04, 0x17
        /*00ee*/ 	.short	(.L_37 - .L_36)
.L_36:
        /*00f0*/ 	.word	0x00000000
        /*00f4*/ 	.short	0x0000
        /*00f6*/ 	.short	0x0000
        /*00f8*/ 	.byte	0x00, 0xf4, 0x21, 0x00


	//----- nvinfo : EIATTR_MAXREG_COUNT
	.align		4
.L_37:
        /*00fc*/ 	.byte	0x03, 0x1b
        /*00fe*/ 	.short	0x00ff


	//----- nvinfo : EIATTR_NUM_BARRIERS
	.align		4
        /*0100*/ 	.byte	0x02, 0x4c
        /*0102*/ 	.byte	0x01
	.zero		1


	//----- nvinfo : EIATTR_ANNOTATIONS
	.align		4
        /*0104*/ 	.byte	0x04, 0x55
        /*0106*/ 	.short	(.L_39 - .L_38)


	//   ....[0]....
.L_38:
        /*0108*/ 	.word	0x00000001
        /*010c*/ 	.byte	0xd0, 0x05, 0x00, 0x00, 0x01, 0x00, 0x00, 0x00, 0xd0, 0x06, 0x00, 0x00, 0x01, 0x00, 0x00, 0x00
        /* <DEDUP_REMOVED lines=1621> */
        /*666c*/ 	.byte	0x50, 0xd4, 0x01, 0x00, 0x01, 0x00, 0x00, 0x00, 0x60, 0xd4, 0x01, 0x00


	//----- nvinfo : EIATTR_MERCURY_ISA_VERSION
	.align		4
.L_39:
        /*6678*/ 	.byte	0x03, 0x5f
        /*667a*/ 	.short	0x0000


	//----- nvinfo : EIATTR_EXIT_INSTR_OFFSETS
	.align		4
        /*667c*/ 	.byte	0x04, 0x1c
        /*667e*/ 	.short	(.L_41 - .L_40)


	//   ....[0]....
.L_40:
        /*6680*/ 	.word	0x0005e7f0


	//   ....[1]....
        /*6684*/ 	.word	0x0005e810


	//----- nvinfo : EIATTR_REQNTID
	.align		4
.L_41:
        /*6688*/ 	.byte	0x04, 0x10
        /*668a*/ 	.short	(.L_43 - .L_42)
.L_42:
        /*668c*/ 	.word	0x00000080
        /*6690*/ 	.word	0x00000001
        /*6694*/ 	.word	0x00000001
.L_43:


//--------------------- .nv.callgraph             --------------------------
	.section	.nv.callgraph,"",@"SHT_CUDA_CALLGRAPH"
	.align	4
	.sectionentsize	8
	.align		4
        /*0000*/ 	.word	0x00000000
	.align		4
        /*0004*/ 	.word	0xffffffff
	.align		4
        /*0008*/ 	.word	0x00000000
	.align		4
        /*000c*/ 	.word	0xfffffffe
	.align		4
        /*0010*/ 	.word	0x00000000
	.align		4
        /*0014*/ 	.word	0xfffffffd
	.align		4
        /*0018*/ 	.word	0x00000000
	.align		4
        /*001c*/ 	.word	0xfffffffc


//--------------------- .nv.rel.action            --------------------------
	.section	.nv.rel.action,"",@"SHT_CUDA_RELOCINFO"
	.align	8
	.sectionentsize	8
        /*0000*/ 	.byte	0x73, 0x00, 0x00, 0x00, 0x00, 0x00, 0x00, 0x00, 0x00, 0x00, 0x00, 0x11, 0x25, 0x00, 0x05, 0x36


//--------------------- .nv.constant0.matmul_kernel --------------------------
	.section	.nv.constant0.matmul_kernel,"a",@progbits
	.sectionflags	@""
	.align	4
.nv.constant0.matmul_kernel:
	.zero		432


//--------------------- .text.matmul_kernel       --------------------------
	.section	.text.matmul_kernel,"ax",@progbits
	.sectioninfo	@"SHI_REGISTERS=255"
	.align	128
        .global         matmul_kernel
        .type           matmul_kernel,@function
        .size           matmul_kernel,(.L_x_3 - matmul_kernel)
        .other          matmul_kernel,@"STO_CUDA_ENTRY STV_DEFAULT"
matmul_kernel:
.text.matmul_kernel:
[----:B------:R-:W-:-:S03]  /*0000*/  IMAD.MOV.U32 R1, RZ, RZ, c[0x0][0x28] ;  /* 0x00000a00ff017624 */ /* 0x000fc600078e00ff */
[----:B------:R-:W-:Y:S01]  /*0010*/  IMAD.MOV.U32 R0, RZ, RZ, c[0x0][0x17c] ;  /* 0x00005f00ff007624 */ /* 0x000fe200078e00ff */
[----:B------:R-:W1:Y:S01]  /*0020*/  S2R R5, SR_CTAID.X ;  /* 0x0000000000057919 */ /* 0x000e620000002500 */
[----:B------:R-:W-:Y:S01]  /*0030*/  IADD3 R1, R1, -0x2688, RZ ;  /* 0xffffd97801017810 */ /* 0x000fe20007ffe0ff */
[----:B------:R-:W-:Y:S01]  /*0040*/  IMAD.MOV.U32 R20, RZ, RZ, c[0x0][0x180] ;  /* 0x00006000ff147624 */ /* 0x000fe200078e00ff */
[----:B------:R-:W-:Y:S01]  /*0050*/  ULDC.64 UR4, c[0x0][0x118] ;  /* 0x0000460000047ab9 */ /* 0x000fe20000000a00 */
[----:B------:R-:W-:Y:S01]  /*0060*/  IADD3 R0, R0, 0x1ff, RZ ;  /* 0x000001ff00007810 */ /* 0x000fe20007ffe0ff */
[----:B------:R-:W2:Y:S03]  /*0070*/  S2R R18, SR_TID.X ;  /* 0x0000000000127919 */ /* 0x000ea60000002100 */
[----:B------:R-:W-:-:S04]  /*0080*/  SHF.R.S32.HI R3, RZ, 0x1f, R0 ;  /* 0x0000001fff037819 */ /* 0x000fc80000011400 */
[----:B------:R-:W-:-:S04]  /*0090*/  LEA.HI R3, R3, R0, RZ, 0x9 ;  /* 0x0000000003037211 */ /* 0x000fc800078f48ff */
[----:B------:R-:W-:-:S05]  /*00a0*/  SHF.R.S32.HI R3, RZ, 0x9, R3 ;  /* 0x00000009ff037819 */ /* 0x000fca0000011403 */
[----:B------:R-:W-:Y:S01]  /*00b0*/  IMAD.SHL.U32 R4, R3, 0x8, RZ ;  /* 0x0000000803047824 */ /* 0x000fe200078e00ff */
[----:B-1----:R-:W-:-:S04]  /*00c0*/  IABS R8, R5 ;  /* 0x0000000500087213 */ /* 0x002fc80000000000 */
[-C--:B------:R-:W-:Y:S02]  /*00d0*/  IABS R7, R4.reuse ;  /* 0x0000000400077213 */ /* 0x080fe40000000000 */
[----:B------:R-:W-:Y:S02]  /*00e0*/  IABS R10, R4 ;  /* 0x00000004000a7213 */ /* 0x000fe40000000000 */
[----:B------:R-:W1:Y:S08]  /*00f0*/  I2F.RP R0, R7 ;  /* 0x0000000700007306 */ /* 0x000e700000209400 */
[----:B-1----:R-:W1:Y:S02]  /*0100*/  MUFU.RCP R0, R0 ;  /* 0x0000000000007308 */ /* 0x002e640000001000 */
[----:B-1----:R-:W-:Y:S01]  /*0110*/  IADD3 R2, R0, 0xffffffe, RZ ;  /* 0x0ffffffe00027810 */ /* 0x002fe20007ffe0ff */
[----:B------:R-:W-:-:S05]  /*0120*/  IMAD.MOV R0, RZ, RZ, -R10 ;  /* 0x000000ffff007224 */ /* 0x000fca00078e0a0a */
[----:B------:R1:W3:Y:S02]  /*0130*/  F2I.FTZ.U32.TRUNC.NTZ R3, R2 ;  /* 0x0000000200037305 */ /* 0x0002e4000021f000 */
[----:B-1----:R-:W-:Y:S02]  /*0140*/  IMAD.MOV.U32 R2, RZ, RZ, RZ ;  /* 0x000000ffff027224 */ /* 0x002fe400078e00ff */
[----:B---3--:R-:W-:-:S04]  /*0150*/  IMAD.MOV R6, RZ, RZ, -R3 ;  /* 0x000000ffff067224 */ /* 0x008fc800078e0a03 */
[----:B------:R-:W-:Y:S02]  /*0160*/  IMAD R9, R6, R7, RZ ;  /* 0x0000000706097224 */ /* 0x000fe400078e02ff */
[----:B------:R-:W-:Y:S01]  /*0170*/  IMAD.MOV.U32 R6, RZ, RZ, R8 ;  /* 0x000000ffff067224 */ /* 0x000fe200078e0008 */
[----:B------:R-:W-:Y:S01]  /*0180*/  IABS R8, c[0x0][0x178] ;  /* 0x00005e0000087a13 */ /* 0x000fe20000000000 */
[----:B------:R-:W-:-:S06]  /*0190*/  IMAD.HI.U32 R3, R3, R9, R2 ;  /* 0x0000000903037227 */ /* 0x000fcc00078e0002 */
[----:B------:R-:W-:-:S04]  /*01a0*/  IMAD.HI.U32 R3, R3, R6, RZ ;  /* 0x0000000603037227 */ /* 0x000fc800078e00ff */
[----:B------:R-:W-:-:S05]  /*01b0*/  IMAD R0, R3, R0, R6 ;  /* 0x0000000003007224 */ /* 0x000fca00078e0206 */
[----:B------:R-:W-:-:S13]  /*01c0*/  ISETP.GT.U32.AND P1, PT, R7, R0, PT ;  /* 0x000000000700720c */ /* 0x000fda0003f24070 */
[----:B------:R-:W-:Y:S01]  /*01d0*/  @!P1 IMAD.IADD R0, R0, 0x1, -R7 ;  /* 0x0000000100009824 */ /* 0x000fe200078e0a07 */
[----:B------:R-:W-:Y:S02]  /*01e0*/  @!P1 IADD3 R3, R3, 0x1, RZ ;  /* 0x0000000103039810 */ /* 0x000fe40007ffe0ff */
[----:B------:R-:W-:Y:S02]  /*01f0*/  ISETP.NE.AND P1, PT, R4, RZ, PT ;  /* 0x000000ff0400720c */ /* 0x000fe40003f25270 */
[----:B------:R-:W-:Y:S02]  /*0200*/  ISETP.GE.U32.AND P0, PT, R0, R7, PT ;  /* 0x000000070000720c */ /* 0x000fe40003f06070 */
[----:B------:R-:W-:-:S04]  /*0210*/  LOP3.LUT R0, R5, R4, RZ, 0x3c, !PT ;  /* 0x0000000405007212 */ /* 0x000fc800078e3cff */
[----:B------:R-:W-:Y:S01]  /*0220*/  ISETP.GE.AND P2, PT, R0, RZ, PT ;  /* 0x000000ff0000720c */ /* 0x000fe20003f46270 */
[----:B------:R-:W-:-:S05]  /*0230*/  IMAD.MOV.U32 R0, RZ, RZ, c[0x0][0x178] ;  /* 0x00005e00ff007624 */ /* 0x000fca00078e00ff */
[----:B------:R-:W-:Y:S02]  /*0240*/  IADD3 R0, R0, 0xff, RZ ;  /* 0x000000ff00007810 */ /* 0x000fe40007ffe0ff */
[----:B------:R-:W-:-:S05]  /*0250*/  @P0 IADD3 R3, R3, 0x1, RZ ;  /* 0x0000000103030810 */ /* 0x000fca0007ffe0ff */
[----:B------:R-:W-:Y:S01]  /*0260*/  IMAD.MOV.U32 R2, RZ, RZ, R3 ;  /* 0x000000ffff027224 */ /* 0x000fe200078e0003 */
[----:B------:R-:W-:-:S03]  /*0270*/  SHF.R.S32.HI R3, RZ, 0x1f, R0 ;  /* 0x0000001fff037819 */ /* 0x000fc60000011400 */
[----:B------:R-:W-:Y:S01]  /*0280*/  @!P2 IMAD.MOV R2, RZ, RZ, -R2 ;  /* 0x000000ffff02a224 */ /* 0x000fe200078e0a02 */
[----:B------:R-:W-:Y:S02]  /*0290*/  @!P1 LOP3.LUT R2, RZ, R4, RZ, 0x33, !PT ;  /* 0x00000004ff029212 */ /* 0x000fe400078e33ff */
[----:B------:R-:W-:-:S03]  /*02a0*/  LEA.HI R3, R3, R0, RZ, 0x8 ;  /* 0x0000000003037211 */ /* 0x000fc600078f40ff */
[----:B------:R-:W-:Y:S02]  /*02b0*/  IMAD.SHL.U32 R9, R2, 0x8, RZ ;  /* 0x0000000802097824 */ /* 0x000fe400078e00ff */
[----:B------:R-:W-:-:S03]  /*02c0*/  IMAD.MOV R2, RZ, RZ, -R2 ;  /* 0x000000ffff027224 */ /* 0x000fc600078e0a02 */
[----:B------:R-:W-:Y:S01]  /*02d0*/  LEA.HI.SX32 R3, R3, -R9, 0x18 ;  /* 0x8000000903037211 */ /* 0x000fe200078fc2ff */
[----:B------:R-:W-:Y:S02]  /*02e0*/  IMAD R10, R4, R2, R5 ;  /* 0x00000002040a7224 */ /* 0x000fe400078e0205 */
[----:B------:R-:W-:Y:S01]  /*02f0*/  IMAD.MOV.U32 R2, RZ, RZ, RZ ;  /* 0x000000ffff027224 */ /* 0x000fe200078e00ff */
[----:B------:R-:W-:-:S04]  /*0300*/  IMNMX R11, R3, 0x8, PT ;  /* 0x00000008030b7817 */ /* 0x000fc80003800200 */
[-C--:B------:R-:W-:Y:S02]  /*0310*/  IABS R6, R11.reuse ;  /* 0x0000000b00067213 */ /* 0x080fe40000000000 */
[----:B------:R-:W-:Y:S02]  /*0320*/  IABS R4, R11 ;  /* 0x0000000b00047213 */ /* 0x000fe40000000000 */
[----:B------:R-:W1:Y:S08]  /*0330*/  I2F.RP R0, R6 ;  /* 0x0000000600007306 */ /* 0x000e700000209400 */
[----:B-1----:R-:W1:Y:S02]  /*0340*/  MUFU.RCP R0, R0 ;  /* 0x0000000000007308 */ /* 0x002e640000001000 */
[----:B-1----:R-:W-:-:S02]  /*0350*/  IADD3 R3, R0, 0xffffffe, RZ ;  /* 0x0ffffffe00037810 */ /* 0x002fc40007ffe0ff */
[----:B------:R-:W-:-:S04]  /*0360*/  IABS R0, c[0x0][0x17c] ;  /* 0x00005f0000007a13 */ /* 0x000fc80000000000 */
[----:B------:R-:W1:Y:S02]  /*0370*/  F2I.FTZ.U32.TRUNC.NTZ R3, R3 ;  /* 0x0000000300037305 */ /* 0x000e64000021f000 */
[----:B-1----:R-:W-:-:S04]  /*0380*/  IMAD.MOV R7, RZ, RZ, -R3 ;  /* 0x000000ffff077224 */ /* 0x002fc800078e0a03 */
[----:B------:R-:W-:Y:S01]  /*0390*/  IMAD.MOV.U32 R5, RZ, RZ, R7 ;  /* 0x000000ffff057224 */ /* 0x000fe200078e0007 */
[----:B------:R-:W-:-:S03]  /*03a0*/  IABS R7, R10 ;  /* 0x0000000a00077213 */ /* 0x000fc60000000000 */
[----:B------:R-:W-:-:S04]  /*03b0*/  IMAD R5, R5, R6, RZ ;  /* 0x0000000605057224 */ /* 0x000fc800078e02ff */
[----:B------:R-:W-:Y:S02]  /*03c0*/  IMAD.HI.U32 R2, R3, R5, R2 ;  /* 0x0000000503027227 */ /* 0x000fe400078e0002 */
[----:B------:R-:W1:Y:S02]  /*03d0*/  I2F.RP R5, R0 ;  /* 0x0000000000057306 */ /* 0x000e640000209400 */
[----:B------:R-:W-:Y:S02]  /*03e0*/  IMAD.MOV R3, RZ, RZ, -R4 ;  /* 0x000000ffff037224 */ /* 0x000fe400078e0a04 */
[----:B------:R-:W-:-:S04]  /*03f0*/  IMAD.HI.U32 R2, R2, R7, RZ ;  /* 0x0000000702027227 */ /* 0x000fc800078e00ff */
[----:B------:R-:W-:Y:S01]  /*0400*/  IMAD R3, R2, R3, R7 ;  /* 0x0000000302037224 */ /* 0x000fe200078e0207 */
[----:B------:R-:W3:Y:S04]  /*0410*/  I2F.RP R4, R8 ;  /* 0x0000000800047306 */ /* 0x000ee80000209400 */
[----:B------:R-:W-:-:S04]  /*0420*/  ISETP.GT.U32.AND P1, PT, R6, R3, PT ;  /* 0x000000030600720c */ /* 0x000fc80003f24070 */
[----:B-1----:R-:W1:Y:S08]  /*0430*/  MUFU.RCP R5, R5 ;  /* 0x0000000500057308 */ /* 0x002e700000001000 */
[----:B---3--:R-:W3:Y:S01]  /*0440*/  MUFU.RCP R4, R4 ;  /* 0x0000000400047308 */ /* 0x008ee20000001000 */
[----:B------:R-:W-:Y:S01]  /*0450*/  @!P1 IMAD.IADD R3, R3, 0x1, -R6 ;  /* 0x0000000103039824 */ /* 0x000fe200078e0a06 */
[----:B------:R-:W-:-:S02]  /*0460*/  @!P1 IADD3 R2, R2, 0x1, RZ ;  /* 0x0000000102029810 */ /* 0x000fc40007ffe0ff */
[----:B------:R-:W-:Y:S02]  /*0470*/  ISETP.NE.AND P1, PT, R11, RZ, PT ;  /* 0x000000ff0b00720c */ /* 0x000fe40003f25270 */
[----:B------:R-:W-:Y:S02]  /*0480*/  ISETP.GE.U32.AND P0, PT, R3, R6, PT ;  /* 0x000000060300720c */ /* 0x000fe40003f06070 */
[----:B------:R-:W-:Y:S02]  /*0490*/  LOP3.LUT R3, R10, R11, RZ, 0x3c, !PT ;  /* 0x0000000b0a037212 */ /* 0x000fe400078e3cff */
[----:B-1----:R-:W-:Y:S02]  /*04a0*/  IADD3 R6, R5, 0xffffffe, RZ ;  /* 0x0ffffffe05067810 */ /* 0x002fe40007ffe0ff */
[----:B------:R-:W-:Y:S02]  /*04b0*/  ISETP.GE.AND P2, PT, R3, RZ, PT ;  /* 0x000000ff0300720c */ /* 0x000fe40003f46270 */
[----:B------:R1:W-:Y:S01]  /*04c0*/  F2I.FTZ.U32.TRUNC.NTZ R7, R6 ;  /* 0x0000000600077305 */ /* 0x0003e2000021f000 */
[----:B---3--:R-:W-:-:S02]  /*04d0*/  IADD3 R3, R4, 0xffffffe, RZ ;  /* 0x0ffffffe04037810 */ /* 0x008fc40007ffe0ff */
[----:B--2---:R-:W-:Y:S02]  /*04e0*/  SHF.R.U32.HI R4, RZ, 0x5, R18 ;  /* 0x00000005ff047819 */ /* 0x004fe40000011612 */
[----:B------:R-:W-:-:S03]  /*04f0*/  @P0 IADD3 R2, R2, 0x1, RZ ;  /* 0x0000000102020810 */ /* 0x000fc60007ffe0ff */
[----:B------:R-:W2:Y:S01]  /*0500*/  F2I.FTZ.U32.TRUNC.NTZ R3, R3 ;  /* 0x0000000300037305 */ /* 0x000ea2000021f000 */
[----:B------:R-:W-:Y:S01]  /*0510*/  SGXT.U32 R4, R4, 0x2 ;  /* 0x000000020404781a */ /* 0x000fe20000000000 */
[----:B-1----:R-:W-:Y:S02]  /*0520*/  IMAD.MOV.U32 R6, RZ, RZ, RZ ;  /* 0x000000ffff067224 */ /* 0x002fe400078e00ff */
[----:B------:R-:W-:-:S04]  /*0530*/  IMAD.MOV.U32 R5, RZ, RZ, R2 ;  /* 0x000000ffff057224 */ /* 0x000fc800078e0002 */
[----:B------:R-:W-:Y:S01]  /*0540*/  @!P2 IMAD.MOV R5, RZ, RZ, -R5 ;  /* 0x000000ffff05a224 */ /* 0x000fe200078e0a05 */
[----:B------:R-:W-:-:S05]  /*0550*/  @!P1 LOP3.LUT R5, RZ, R11, RZ, 0x33, !PT ;  /* 0x0000000bff059212 */ /* 0x000fca00078e33ff */
[----:B------:R-:W-:Y:S02]  /*0560*/  IMAD.MOV R2, RZ, RZ, -R5 ;  /* 0x000000ffff027224 */ /* 0x000fe400078e0a05 */
[----:B------:R-:W-:Y:S02]  /*0570*/  IMAD.SHL.U32 R12, R5, 0x200, RZ ;  /* 0x00000200050c7824 */ /* 0x000fe400078e00ff */
[----:B------:R-:W-:Y:S01]  /*0580*/  IMAD R2, R11, R2, R10 ;  /* 0x000000020b027224 */ /* 0x000fe200078e020a */
[----:B------:R-:W-:Y:S01]  /*0590*/  LOP3.LUT R10, R18, 0x7f, RZ, 0xc0, !PT ;  /* 0x0000007f120a7812 */ /* 0x000fe200078ec0ff */
[----:B--2---:R-:W-:Y:S01]  /*05a0*/  IMAD.MOV R5, RZ, RZ, -R3 ;  /* 0x000000ffff057224 */ /* 0x004fe200078e0a03 */
[----:B------:R-:W-:Y:S01]  /*05b0*/  LOP3.LUT R4, R12, R4, RZ, 0xfc, !PT ;  /* 0x000000040c047212 */ /* 0x000fe200078efcff */
[----:B------:R-:W-:Y:S01]  /*05c0*/  IMAD.MOV R11, RZ, RZ, -R7 ;  /* 0x000000ffff0b7224 */ /* 0x000fe200078e0a07 */
[----:B------:R1:W-:Y:S01]  /*05d0*/  STL [R1+0x708], R12 ;  /* 0x0007080c01007387 */ /* 0x0003e20000100800 */
[----:B------:R-:W-:Y:S01]  /*05e0*/  IMAD.IADD R2, R9, 0x1, R2 ;  /* 0x0000000109027824 */ /* 0x000fe200078e0202 */
[C---:B------:R-:W-:Y:S01]  /*05f0*/  LOP3.LUT R15, R4.reuse, 0x20, RZ, 0xfc, !PT ;  /* 0x00000020040f7812 */ /* 0x040fe200078efcff */
[----:B------:R-:W-:Y:S01]  /*0600*/  IMAD.MOV.U32 R9, RZ, RZ, R5 ;  /* 0x000000ffff097224 */ /* 0x000fe200078e0005 */
[----:B------:R-:W-:Y:S01]  /*0610*/  LOP3.LUT R16, R4, 0x70, RZ, 0xfc, !PT ;  /* 0x0000007004107812 */ /* 0x000fe200078efcff */
[----:B------:R-:W-:Y:S01]  /*0620*/  IMAD R5, R11, R0, RZ ;  /* 0x000000000b057224 */ /* 0x000fe200078e02ff */
[----:B------:R-:W-:Y:S01]  /*0630*/  IABS R35, R15 ;  /* 0x0000000f00237213 */ /* 0x000fe20000000000 */
[----:B------:R-:W-:Y:S01]  /*0640*/  IMAD R14, R2, 0x100, R10 ;  /* 0x00000100020e7824 */ /* 0x000fe200078e020a */
[----:B------:R-:W-:Y:S01]  /*0650*/  IABS R73, R16 ;  /* 0x0000001000497213 */ /* 0x000fe20000000000 */
[----:B------:R-:W-:Y:S01]  /*0660*/  IMAD.HI.U32 R5, R7, R5, R6 ;  /* 0x0000000507057227 */ /* 0x000fe200078e0006 */
[----:B-1----:R-:W-:-:S02]  /*0670*/  LOP3.LUT R12, R4, 0x1fc, RZ, 0xfc, !PT ;  /* 0x000001fc040c7812 */ /* 0x002fc400078efcff */
[----:B------:R-:W-:Y:S01]  /*0680*/  IABS R6, R14 ;  /* 0x0000000e00067213 */ /* 0x000fe20000000000 */
[----:B------:R-:W-:Y:S01]  /*0690*/  IMAD R7, R9, R8, RZ ;  /* 0x0000000809077224 */ /* 0x000fe200078e02ff */
[----:B------:R-:W-:Y:S01]  /*06a0*/  IABS R13, R12 ;  /* 0x0000000c000d7213 */ /* 0x000fe20000000000 */
[----:B------:R-:W-:Y:S01]  /*06b0*/  IMAD.MOV.U32 R2, RZ, RZ, RZ ;  /* 0x000000ffff027224 */ /* 0x000fe200078e00ff */
[----:B------:R-:W-:Y:S01]  /*06c0*/  IADD3 R11, R14, 0x80, RZ ;  /* 0x000000800e0b7810 */ /* 0x000fe20007ffe0ff */
[----:B------:R1:W-:Y:S01]  /*06d0*/  STL [R1+0x70c], R14 ;  /* 0x00070c0e01007387 */ /* 0x0003e20000100800 */
[----:B------:R-:W-:Y:S01]  /*06e0*/  ISETP.GE.AND P4, PT, R12, RZ, PT ;  /* 0x000000ff0c00720c */ /* 0x000fe20003f86270 */
[----:B------:R-:W-:Y:S01]  /*06f0*/  IMAD.HI.U32 R2, R3, R7, R2 ;  /* 0x0000000703027227 */ /* 0x000fe200078e0002 */
[----:B------:R-:W-:Y:S01]  /*0700*/  IABS R9, R11 ;  /* 0x0000000b00097213 */ /* 0x000fe20000000000 */
[----:B------:R2:W-:Y:S01]  /*0710*/  STL [R1+0xa90], R11 ;  /* 0x000a900b01007387 */ /* 0x0005e20000100800 */
[----:B------:R-:W-:Y:S01]  /*0720*/  LOP3.LUT R12, R4, 0x18, RZ, 0xfc, !PT ;  /* 0x00000018040c7812 */ /* 0x000fe200078efcff */
[----:B------:R-:W-:Y:S01]  /*0730*/  IMAD.MOV.U32 R7, RZ, RZ, R6 ;  /* 0x000000ffff077224 */ /* 0x000fe200078e0006 */
[----:B------:R-:W-:Y:S01]  /*0740*/  LOP3.LUT R18, R18, 0x1f, RZ, 0xc0, !PT ;  /* 0x0000001f12127812 */ /* 0x000fe200078ec0ff */
[----:B------:R-:W-:Y:S01]  /*0750*/  IMAD.HI.U32 R6, R5, R13, RZ ;  /* 0x0000000d05067227 */ /* 0x000fe200078e00ff */
[----:B------:R-:W-:-:S03]  /*0760*/  IABS R29, R12 ;  /* 0x0000000c001d7213 */ /* 0x000fc60000000000 */
[----:B------:R-:W-:-:S04]  /*0770*/  IMAD.HI.U32 R3, R2, R7, RZ ;  /* 0x0000000702037227 */ /* 0x000fc800078e00ff */
[----:B------:R-:W-:-:S04]  /*0780*/  IMAD.HI.U32 R2, R2, R9, RZ ;  /* 0x0000000902027227 */ /* 0x000fc800078e00ff */
[----:B------:R-:W-:Y:S02]  /*0790*/  IMAD.MOV R10, RZ, RZ, -R6 ;  /* 0x000000ffff0a7224 */ /* 0x000fe400078e0a06 */
[----:B------:R-:W-:Y:S02]  /*07a0*/  IMAD.MOV R3, RZ, RZ, -R3 ;  /* 0x000000ffff037224 */ /* 0x000fe400078e0a03 */
[----:B------:R-:W-:Y:S02]  /*07b0*/  IMAD.MOV R6, RZ, RZ, -R2 ;  /* 0x000000ffff067224 */ /* 0x000fe400078e0a02 */
[----:B------:R-:W-:Y:S01]  /*07c0*/  IMAD R13, R0, R10, R13 ;  /* 0x0000000a000d7224 */ /* 0x000fe200078e020d */
[----:B------:R-:W-:Y:S01]  /*07d0*/  IABS R10, R4 ;  /* 0x00000004000a7213 */ /* 0x000fe20000000000 */
[----:B------:R-:W-:Y:S01]  /*07e0*/  IMAD R2, R8, R3, R7 ;  /* 0x0000000308027224 */ /* 0x000fe200078e0207 */
[----:B------:R-:W-:Y:S01]  /*07f0*/  LOP3.LUT R7, R4, 0x4, RZ, 0xfc, !PT ;  /* 0x0000000404077812 */ /* 0x000fe200078efcff */
[----:B------:R-:W-:Y:S01]  /*0800*/  IMAD R3, R8, R6, R9 ;  /* 0x0000000608037224 */ /* 0x000fe200078e0209 */
[----:B------:R-:W-:Y:S01]  /*0810*/  ISETP.GT.U32.AND P3, PT, R0, R13, PT ;  /* 0x0000000d0000720c */ /* 0x000fe20003f64070 */
[----:B------:R-:W-:Y:S01]  /*0820*/  IMAD.MOV.U32 R9, RZ, RZ, R10 ;  /* 0x000000ffff097224 */ /* 0x000fe200078e000a */
[----:B------:R-:W-:Y:S01]  /*0830*/  ISETP.GT.U32.AND P1, PT, R8, R2, PT ;  /* 0x000000020800720c */ /* 0x000fe20003f24070 */
[----:B------:R-:W-:Y:S01]  /*0840*/  IMAD R248, R18, c[0x0][0x18c], RZ ;  /* 0x0000630012f87a24 */ /* 0x000fe200078e02ff */
[----:B------:R-:W-:Y:S01]  /*0850*/  ISETP.GT.U32.AND P2, PT, R8, R3, PT ;  /* 0x000000030800720c */ /* 0x000fe20003f44070 */
[----:B------:R-:W-:Y:S01]  /*0860*/  IMAD.HI.U32 R6, R5, R9, RZ ;  /* 0x0000000905067227 */ /* 0x000fe200078e00ff */
[----:B------:R-:W-:-:S02]  /*0870*/  IABS R21, R7 ;  /* 0x0000000700157213 */ /* 0x000fc40000000000 */
[----:B------:R-:W-:Y:S01]  /*0880*/  ISETP.GE.AND P0, PT, R7, RZ, PT ;  /* 0x000000ff0700720c */ /* 0x000fe20003f06270 */
[----:B------:R-:W-:Y:S01]  /*0890*/  IMAD.MOV R6, RZ, RZ, -R6 ;  /* 0x000000ffff067224 */ /* 0x000fe200078e0a06 */
[C---:B------:R-:W-:Y:S02]  /*08a0*/  LOP3.LUT R7, R4.reuse, 0x8, RZ, 0xfc, !PT ;  /* 0x0000000804077812 */ /* 0x040fe400078efcff */
[----:B------:R-:W-:Y:S01]  /*08b0*/  LOP3.LUT R10, R4, 0xc, RZ, 0xfc, !PT ;  /* 0x0000000c040a7812 */ /* 0x000fe200078efcff */
[----:B------:R-:W-:Y:S01]  /*08c0*/  @!P3 IMAD.IADD R13, R13, 0x1, -R0 ;  /* 0x000000010d0db824 */ /* 0x000fe200078e0a00 */
[----:B------:R-:W-:Y:S01]  /*08d0*/  IABS R19, R7 ;  /* 0x0000000700137213 */ /* 0x000fe20000000000 */
[--C-:B------:R-:W-:Y:S01]  /*08e0*/  @!P1 IMAD.IADD R2, R2, 0x1, -R8.reuse ;  /* 0x0000000102029824 */ /* 0x100fe200078e0a08 */
[----:B------:R-:W-:Y:S01]  /*08f0*/  ISETP.GE.AND P1, PT, R14, RZ, PT ;  /* 0x000000ff0e00720c */ /* 0x000fe20003f26270 */
[----:B------:R-:W-:Y:S01]  /*0900*/  @!P2 IMAD.IADD R3, R3, 0x1, -R8 ;  /* 0x000000010303a824 */ /* 0x000fe200078e0a08 */
[C---:B------:R-:W-:Y:S01]  /*0910*/  ISETP.GT.U32.AND P3, PT, R0.reuse, R13, PT ;  /* 0x0000000d0000720c */ /* 0x040fe20003f64070 */
[----:B------:R-:W-:Y:S01]  /*0920*/  IMAD R9, R0, R6, R9 ;  /* 0x0000000600097224 */ /* 0x000fe200078e0209 */
[C---:B------:R-:W-:Y:S01]  /*0930*/  ISETP.GT.U32.AND P5, PT, R8.reuse, R2, PT ;  /* 0x000000020800720c */ /* 0x040fe20003fa4070 */
[----:B------:R-:W-:Y:S01]  /*0940*/  IMAD.HI.U32 R6, R5, R21, RZ ;  /* 0x0000001505067227 */ /* 0x000fe200078e00ff */
[----:B------:R-:W-:-:S02]  /*0950*/  ISETP.GT.U32.AND P6, PT, R8, R3, PT ;  /* 0x000000030800720c */ /* 0x000fc40003fc4070 */
[----:B------:R-:W-:Y:S01]  /*0960*/  ISETP.GE.AND P2, PT, R7, RZ, PT ;  /* 0x000000ff0700720c */ /* 0x000fe20003f46270 */
[----:B------:R-:W-:Y:S01]  /*0970*/  IMAD.MOV R6, RZ, RZ, -R6 ;  /* 0x000000ffff067224 */ /* 0x000fe200078e0a06 */
[----:B------:R-:W-:Y:S02]  /*0980*/  IABS R25, R10 ;  /* 0x0000000a00197213 */ /* 0x000fe40000000000 */
[----:B-1----:R-:W-:Y:S01]  /*0990*/  LOP3.LUT R14, R4, 0x1c, RZ, 0xfc, !PT ;  /* 0x0000001c040e7812 */ /* 0x002fe200078efcff */
[C---:B------:R-:W-:Y:S02]  /*09a0*/  IMAD R21, R0.reuse, R6, R21 ;  /* 0x0000000600157224 */ /* 0x040fe400078e0215 */
[----:B------:R-:W-:Y:S01]  /*09b0*/  @!P3 IMAD.IADD R13, R13, 0x1, -R0 ;  /* 0x000000010d0db824 */ /* 0x000fe200078e0a00 */
[----:B------:R-:W-:Y:S01]  /*09c0*/  ISETP.GT.U32.AND P3, PT, R0, R9, PT ;  /* 0x000000090000720c */ /* 0x000fe20003f64070 */
[--C-:B------:R-:W-:Y:S01]  /*09d0*/  @!P5 IMAD.IADD R2, R2, 0x1, -R8.reuse ;  /* 0x000000010202d824 */ /* 0x100fe200078e0a08 */
[----:B------:R-:W-:Y:S01]  /*09e0*/  ISETP.GE.AND P5, PT, R11, RZ, PT ;  /* 0x000000ff0b00720c */ /* 0x000fe20003fa6270 */
[----:B------:R-:W-:Y:S01]  /*09f0*/  @!P6 IMAD.IADD R3, R3, 0x1, -R8 ;  /* 0x000000010303e824 */ /* 0x000fe200078e0a08 */
[----:B------:R-:W-:Y:S01]  /*0a00*/  ISETP.GT.U32.AND P6, PT, R0, R21, PT ;  /* 0x000000150000720c */ /* 0x000fe20003fc4070 */
[----:B------:R-:W-:Y:S01]  /*0a10*/  IMAD.HI.U32 R6, R5, R19, RZ ;  /* 0x0000001305067227 */ /* 0x000fe200078e00ff */
[----:B--2---:R-:W-:-:S02]  /*0a20*/  LOP3.LUT R11, R4, 0x14, RZ, 0xfc, !PT ;  /* 0x00000014040b7812 */ /* 0x004fc400078efcff */
[----:B------:R-:W-:Y:S01]  /*0a30*/  IABS R33, R14 ;  /* 0x0000000e00217213 */ /* 0x000fe20000000000 */
[----:B------:R-:W-:Y:S01]  /*0a40*/  IMAD.MOV R7, RZ, RZ, -R6 ;  /* 0x000000ffff077224 */ /* 0x000fe200078e0a06 */
[----:B------:R-:W-:Y:S01]  /*0a50*/  IABS R27, R11 ;  /* 0x0000000b001b7213 */ /* 0x000fe20000000000 */
[----:B------:R-:W-:Y:S02]  /*0a60*/  IMAD.MOV.U32 R6, RZ, RZ, R3 ;  /* 0x000000ffff067224 */ /* 0x000fe400078e0003 */
[----:B------:R-:W-:Y:S01]  /*0a70*/  @!P3 IMAD.IADD R9, R9, 0x1, -R0 ;  /* 0x000000010909b824 */ /* 0x000fe200078e0a00 */
[----:B------:R-:W-:Y:S01]  /*0a80*/  ISETP.NE.AND P3, PT, RZ, c[0x0][0x178], PT ;  /* 0x00005e00ff007a0c */ /* 0x000fe20003f65270 */
[----:B------:R-:W-:Y:S02]  /*0a90*/  @!P5 IMAD.MOV R6, RZ, RZ, -R6 ;  /* 0x000000ffff06d224 */ /* 0x000fe400078e0a06 */
[----:B------:R-:W-:Y:S01]  /*0aa0*/  @!P6 IMAD.IADD R21, R21, 0x1, -R0 ;  /* 0x000000011515e824 */ /* 0x000fe200078e0a00 */
[----:B------:R-:W-:Y:S01]  /*0ab0*/  ISETP.GT.U32.AND P5, PT, R0, R9, PT ;  /* 0x000000090000720c */ /* 0x000fe20003fa4070 */
[----:B------:R-:W-:-:S03]  /*0ac0*/  IMAD.HI.U32 R3, R5, R25, RZ ;  /* 0x0000001905037227 */ /* 0x000fc600078e00ff */
[C---:B------:R-:W-:Y:S01]  /*0ad0*/  ISETP.GT.U32.AND P6, PT, R0.reuse, R21, PT ;  /* 0x000000150000720c */ /* 0x040fe20003fc4070 */
[----:B------:R-:W-:Y:S01]  /*0ae0*/  IMAD R19, R0, R7, R19 ;  /* 0x0000000700137224 */ /* 0x000fe200078e0213 */
[----:B------:R-:W-:Y:S01]  /*0af0*/  LOP3.LUT R7, RZ, c[0x0][0x178], RZ, 0x33, !PT ;  /* 0x00005e00ff077a12 */ /* 0x000fe200078e33ff */
[----:B------:R-:W-:Y:S02]  /*0b00*/  IMAD.MOV R3, RZ, RZ, -R3 ;  /* 0x000000ffff037224 */ /* 0x000fe400078e0a03 */
[----:B------:R-:W-:Y:S01]  /*0b10*/  @!P1 IMAD.MOV R2, RZ, RZ, -R2 ;  /* 0x000000ffff029224 */ /* 0x000fe200078e0a02 */
[----:B------:R-:W-:Y:S01]  /*0b20*/  ISETP.GE.AND P1, PT, R10, RZ, PT ;  /* 0x000000ff0a00720c */ /* 0x000fe20003f26270 */
[----:B------:R-:W-:Y:S01]  /*0b30*/  IMAD R25, R0, R3, R25 ;  /* 0x0000000300197224 */ /* 0x000fe200078e0219 */
[----:B------:R-:W-:Y:S01]  /*0b40*/  LOP3.LUT R10, R4, 0x10, RZ, 0xfc, !PT ;  /* 0x00000010040a7812 */ /* 0x000fe200078efcff */
[--C-:B------:R-:W-:Y:S01]  /*0b50*/  @!P5 IMAD.IADD R9, R9, 0x1, -R0.reuse ;  /* 0x000000010909d824 */ /* 0x100fe200078e0a00 */
[C---:B------:R-:W-:Y:S01]  /*0b60*/  ISETP.GT.U32.AND P5, PT, R0.reuse, R19, PT ;  /* 0x000000130000720c */ /* 0x040fe20003fa4070 */
[----:B------:R-:W-:Y:S01]  /*0b70*/  @!P4 IMAD.MOV R13, RZ, RZ, -R13 ;  /* 0x000000ffff0dc224 */ /* 0x000fe200078e0a0d */
[----:B------:R-:W-:Y:S01]  /*0b80*/  IABS R31, R10 ;  /* 0x0000000a001f7213 */ /* 0x000fe20000000000 */
[----:B------:R-:W-:Y:S01]  /*0b90*/  @!P6 IMAD.IADD R21, R21, 0x1, -R0 ;  /* 0x000000011515e824 */ /* 0x000fe200078e0a00 */
[----:B------:R-:W-:Y:S01]  /*0ba0*/  ISETP.GT.U32.AND P6, PT, R0, R25, PT ;  /* 0x000000190000720c */ /* 0x000fe20003fc4070 */
[----:B------:R-:W-:Y:S01]  /*0bb0*/  IMAD.HI.U32 R8, R5, R29, RZ ;  /* 0x0000001d05087227 */ /* 0x000fe200078e00ff */
[----:B------:R-:W-:-:S02]  /*0bc0*/  SEL R3, R7, R2, !P3 ;  /* 0x0000000207037207 */ /* 0x000fc40005800000 */
[----:B------:R-:W-:Y:S01]  /*0bd0*/  SEL R2, R7, R6, !P3 ;  /* 0x0000000607027207 */ /* 0x000fe20005800000 */
[----:B------:R-:W-:Y:S01]  /*0be0*/  IMAD.HI.U32 R6, R5, R31, RZ ;  /* 0x0000001f05067227 */ /* 0x000fe200078e00ff */
[----:B------:R-:W-:-:S03]  /*0bf0*/  ISETP.GE.AND P3, PT, R4, RZ, PT ;  /* 0x000000ff0400720c */ /* 0x000fc60003f66270 */
[----:B------:R-:W-:Y:S02]  /*0c00*/  @!P5 IMAD.IADD R19, R19, 0x1, -R0 ;  /* 0x000000011313d824 */ /* 0x000fe400078e0a00 */
[----:B------:R-:W-:Y:S02]  /*0c10*/  IMAD.MOV R6, RZ, RZ, -R6 ;  /* 0x000000ffff067224 */ /* 0x000fe400078e0a06 */
[----:B------:R-:W-:Y:S01]  /*0c20*/  @!P6 IMAD.IADD R25, R25, 0x1, -R0 ;  /* 0x000000011919e824 */ /* 0x000fe200078e0a00 */
[C---:B------:R-:W-:Y:S01]  /*0c30*/  ISETP.GT.U32.AND P6, PT, R0.reuse, R19, PT ;  /* 0x000000130000720c */ /* 0x040fe20003fc4070 */
[C---:B------:R-:W-:Y:S02]  /*0c40*/  IMAD R31, R0.reuse, R6, R31 ;  /* 0x00000006001f7224 */ /* 0x040fe400078e021f */
[----:B------:R-:W-:Y:S01]  /*0c50*/  IMAD.HI.U32 R6, R5, R27, RZ ;  /* 0x0000001b05067227 */ /* 0x000fe200078e00ff */
[C---:B------:R-:W-:Y:S02]  /*0c60*/  ISETP.GT.U32.AND P4, PT, R0.reuse, R25, PT ;  /* 0x000000190000720c */ /* 0x040fe40003f84070 */
[----:B------:R-:W-:Y:S01]  /*0c70*/  ISETP.GT.U32.AND P5, PT, R0, R31, PT ;  /* 0x0000001f0000720c */ /* 0x000fe20003fa4070 */
[----:B------:R-:W-:-:S02]  /*0c80*/  IMAD.MOV R6, RZ, RZ, -R6 ;  /* 0x000000ffff067224 */ /* 0x000fc400078e0a06 */
[----:B------:R-:W-:Y:S02]  /*0c90*/  IMAD.MOV.U32 R7, RZ, RZ, R9 ;  /* 0x000000ffff077224 */ /* 0x000fe400078e0009 */
[C---:B------:R-:W-:Y:S02]  /*0ca0*/  IMAD R27, R0.reuse, R6, R27 ;  /* 0x00000006001b7224 */ /* 0x040fe400078e021b */
[----:B------:R-:W-:Y:S02]  /*0cb0*/  @!P6 IMAD.IADD R19, R19, 0x1, -R0 ;  /* 0x000000011313e824 */ /* 0x000fe400078e0a00 */
[----:B------:R-:W-:Y:S01]  /*0cc0*/  IMAD.HI.U32 R6, R5, R33, RZ ;  /* 0x0000002105067227 */ /* 0x000fe200078e00ff */
[----:B------:R-:W-:-:S03]  /*0cd0*/  ISETP.GT.U32.AND P6, PT, R0, R27, PT ;  /* 0x0000001b0000720c */ /* 0x000fc60003fc4070 */
[----:B------:R-:W-:Y:S02]  /*0ce0*/  IMAD.MOV R6, RZ, RZ, -R6 ;  /* 0x000000ffff067224 */ /* 0x000fe400078e0a06 */
[----:B------:R-:W-:Y:S01]  /*0cf0*/  @!P3 IMAD.MOV R7, RZ, RZ, -R7 ;  /* 0x000000ffff07b224 */ /* 0x000fe200078e0a07 */
[----:B------:R-:W-:Y:S01]  /*0d00*/  ISETP.GE.AND P3, PT, R10, RZ, PT ;  /* 0x000000ff0a00720c */ /* 0x000fe20003f66270 */
[----:B------:R-:W-:Y:S01]  /*0d10*/  IMAD R33, R0, R6, R33 ;  /* 0x0000000600217224 */ /* 0x000fe200078e0221 */
[----:B------:R-:W-:Y:S01]  /*0d20*/  LOP3.LUT R10, R4, 0x24, RZ, 0xfc, !PT ;  /* 0x00000024040a7812 */ /* 0x000fe200078efcff */
[----:B------:R-:W-:Y:S01]  /*0d30*/  @!P4 IMAD.IADD R25, R25, 0x1, -R0 ;  /* 0x000000011919c824 */ /* 0x000fe200078e0a00 */
[----:B------:R-:W-:Y:S01]  /*0d40*/  ISETP.GE.AND P4, PT, R12, RZ, PT ;  /* 0x000000ff0c00720c */ /* 0x000fe20003f86270 */
[----:B------:R-:W-:Y:S01]  /*0d50*/  IMAD.MOV R8, RZ, RZ, -R8 ;  /* 0x000000ffff087224 */ /* 0x000fe200078e0a08 */
[----:B------:R-:W-:Y:S01]  /*0d60*/  IABS R37, R10 ;  /* 0x0000000a00257213 */ /* 0x000fe20000000000 */
[----:B------:R-:W-:Y:S01]  /*0d70*/  @!P6 IMAD.IADD R27, R27, 0x1, -R0 ;  /* 0x000000011b1be824 */ /* 0x000fe200078e0a00 */
[----:B------:R-:W-:Y:S01]  /*0d80*/  ISETP.GT.U32.AND P6, PT, R0, R33, PT ;  /* 0x000000210000720c */ /* 0x000fe20003fc4070 */
[----:B------:R-:W-:Y:S01]  /*0d90*/  @!P1 IMAD.MOV R25, RZ, RZ, -R25 ;  /* 0x000000ffff199224 */ /* 0x000fe200078e0a19 */
[----:B------:R-:W-:Y:S01]  /*0da0*/  LOP3.LUT R12, R4, 0x2c, RZ, 0xfc, !PT ;  /* 0x0000002c040c7812 */ /* 0x000fe200078efcff */
[C---:B------:R-:W-:Y:S01]  /*0db0*/  IMAD R29, R0.reuse, R8, R29 ;  /* 0x00000008001d7224 */ /* 0x040fe200078e021d */
[----:B------:R-:W-:Y:S01]  /*0dc0*/  ISETP.GT.U32.AND P1, PT, R0, R27, PT ;  /* 0x0000001b0000720c */ /* 0x000fe20003f24070 */
[----:B------:R-:W-:Y:S01]  /*0dd0*/  IMAD.HI.U32 R8, R5, R35, RZ ;  /* 0x0000002305087227 */ /* 0x000fe200078e00ff */
[----:B------:R-:W-:-:S03]  /*0de0*/  IABS R41, R12 ;  /* 0x0000000c00297213 */ /* 0x000fc60000000000 */
[----:B------:R-:W-:Y:S02]  /*0df0*/  @!P5 IMAD.IADD R31, R31, 0x1, -R0 ;  /* 0x000000011f1fd824 */ /* 0x000fe400078e0a00 */
[----:B------:R-:W-:Y:S02]  /*0e00*/  IMAD.MOV R8, RZ, RZ, -R8 ;  /* 0x000000ffff087224 */ /* 0x000fe400078e0a08 */
[----:B------:R-:W-:Y:S01]  /*0e10*/  @!P6 IMAD.IADD R33, R33, 0x1, -R0 ;  /* 0x000000012121e824 */ /* 0x000fe200078e0a00 */
[----:B------:R-:W-:Y:S01]  /*0e20*/  ISETP.GT.U32.AND P5, PT, R0, R31, PT ;  /* 0x0000001f0000720c */ /* 0x000fe20003fa4070 */
[----:B------:R-:W-:-:S03]  /*0e30*/  IMAD.HI.U32 R6, R5, R37, RZ ;  /* 0x0000002505067227 */ /* 0x000fc600078e00ff */
[C---:B------:R-:W-:Y:S01]  /*0e40*/  ISETP.GT.U32.AND P6, PT, R0.reuse, R33, PT ;  /* 0x000000210000720c */ /* 0x040fe20003fc4070 */
[C---:B------:R-:W-:Y:S02]  /*0e50*/  IMAD R35, R0.reuse, R8, R35 ;  /* 0x0000000800237224 */ /* 0x040fe400078e0223 */
[----:B------:R-:W-:Y:S02]  /*0e60*/  IMAD.MOV R6, RZ, RZ, -R6 ;  /* 0x000000ffff067224 */ /* 0x000fe400078e0a06 */
[--C-:B------:R-:W-:Y:S01]  /*0e70*/  @!P1 IMAD.IADD R27, R27, 0x1, -R0.reuse ;  /* 0x000000011b1b9824 */ /* 0x100fe200078e0a00 */
[C---:B------:R-:W-:Y:S01]  /*0e80*/  ISETP.GT.U32.AND P1, PT, R0.reuse, R35, PT ;  /* 0x000000230000720c */ /* 0x040fe20003f24070 */
[C---:B------:R-:W-:Y:S02]  /*0e90*/  IMAD R37, R0.reuse, R6, R37 ;  /* 0x0000000600257224 */ /* 0x040fe400078e0225 */
[----:B------:R-:W-:Y:S01]  /*0ea0*/  @!P2 IMAD.MOV R19, RZ, RZ, -R19 ;  /* 0x000000ffff13a224 */ /* 0x000fe200078e0a13 */
[----:B------:R-:W-:Y:S01]  /*0eb0*/  ISETP.GT.U32.AND P2, PT, R0, R29, PT ;  /* 0x0000001d0000720c */ /* 0x000fe20003f44070 */
[--C-:B------:R-:W-:Y:S01]  /*0ec0*/  @!P5 IMAD.IADD R31, R31, 0x1, -R0.reuse ;  /* 0x000000011f1fd824 */ /* 0x100fe200078e0a00 */
[----:B------:R-:W-:Y:S01]  /*0ed0*/  ISETP.GE.AND P5, PT, R14, RZ, PT ;  /* 0x000000ff0e00720c */ /* 0x000fe20003fa6270 */
[----:B------:R-:W-:Y:S01]  /*0ee0*/  @!P6 IMAD.IADD R33, R33, 0x1, -R0 ;  /* 0x000000012121e824 */ /* 0x000fe200078e0a00 */
[----:B------:R-:W-:Y:S01]  /*0ef0*/  ISETP.GT.U32.AND P6, PT, R0, R37, PT ;  /* 0x000000250000720c */ /* 0x000fe20003fc4070 */
[----:B------:R-:W-:Y:S01]  /*0f00*/  @!P0 IMAD.MOV R21, RZ, RZ, -R21 ;  /* 0x000000ffff158224 */ /* 0x000fe200078e0a15 */
[----:B------:R-:W-:Y:S01]  /*0f10*/  ISETP.GE.AND P0, PT, R11, RZ, PT ;  /* 0x000000ff0b00720c */ /* 0x000fe20003f06270 */
[----:B------:R-:W-:Y:S01]  /*0f20*/  IMAD.HI.U32 R8, R5, R41, RZ ;  /* 0x0000002905087227 */ /* 0x000fe200078e00ff */
[----:B------:R-:W-:-:S02]  /*0f30*/  LOP3.LUT R14, R4, 0x30, RZ, 0xfc, !PT ;  /* 0x00000030040e7812 */ /* 0x000fc400078efcff */
[----:B------:R-:W-:Y:S01]  /*0f40*/  LOP3.LUT R11, R4, 0x28, RZ, 0xfc, !PT ;  /* 0x00000028040b7812 */ /* 0x000fe200078efcff */
[--C-:B------:R-:W-:Y:S01]  /*0f50*/  @!P1 IMAD.IADD R35, R35, 0x1, -R0.reuse ;  /* 0x0000000123239824 */ /* 0x100fe200078e0a00 */
[----:B------:R-:W-:Y:S01]  /*0f60*/  IABS R43, R14 ;  /* 0x0000000e002b7213 */ /* 0x000fe20000000000 */
[----:B------:R-:W-:Y:S01]  /*0f70*/  @!P2 IMAD.IADD R29, R29, 0x1, -R0 ;  /* 0x000000011d1da824 */ /* 0x000fe200078e0a00 */
[----:B------:R-:W-:Y:S01]  /*0f80*/  IABS R39, R11 ;  /* 0x0000000b00277213 */ /* 0x000fe20000000000 */
[----:B------:R-:W-:Y:S01]  /*0f90*/  IMAD.MOV R8, RZ, RZ, -R8 ;  /* 0x000000ffff087224 */ /* 0x000fe200078e0a08 */
[----:B------:R-:W-:Y:S01]  /*0fa0*/  ISETP.GE.AND P1, PT, R10, RZ, PT ;  /* 0x000000ff0a00720c */ /* 0x000fe20003f26270 */
[----:B------:R-:W-:Y:S01]  /*0fb0*/  @!P6 IMAD.IADD R37, R37, 0x1, -R0 ;  /* 0x000000012525e824 */ /* 0x000fe200078e0a00 */
[C---:B------:R-:W-:Y:S01]  /*0fc0*/  ISETP.GT.U32.AND P6, PT, R0.reuse, R35, PT ;  /* 0x000000230000720c */ /* 0x040fe20003fc4070 */
[----:B------:R-:W-:Y:S01]  /*0fd0*/  IMAD.HI.U32 R9, R5, R43, RZ ;  /* 0x0000002b05097227 */ /* 0x000fe200078e00ff */
[----:B------:R-:W-:-:S02]  /*0fe0*/  ISETP.GT.U32.AND P2, PT, R0, R29, PT ;  /* 0x0000001d0000720c */ /* 0x000fc40003f44070 */
[----:B------:R-:W-:Y:S01]  /*0ff0*/  LOP3.LUT R10, R4, 0x34, RZ, 0xfc, !PT ;  /* 0x00000034040a7812 */ /* 0x000fe200078efcff */
[----:B------:R-:W-:-:S03]  /*1000*/  IMAD.HI.U32 R6, R5, R39, RZ ;  /* 0x0000002705067227 */ /* 0x000fc600078e00ff */
[----:B------:R-:W-:Y:S01]  /*1010*/  IABS R45, R10 ;  /* 0x0000000a002d7213 */ /* 0x000fe20000000000 */
[----:B------:R-:W-:Y:S02]  /*1020*/  IMAD.MOV R9, RZ, RZ, -R9 ;  /* 0x000000ffff097224 */ /* 0x000fe400078e0a09 */
[----:B------:R-:W-:Y:S02]  /*1030*/  IMAD.MOV R6, RZ, RZ, -R6 ;  /* 0x000000ffff067224 */ /* 0x000fe400078e0a06 */
[----:B------:R-:W-:Y:S01]  /*1040*/  IMAD R43, R0, R9, R43 ;  /* 0x00000009002b7224 */ /* 0x000fe200078e022b */
[----:B------:R-:W-:Y:S01]  /*1050*/  LOP3.LUT R9, R4, 0x38, RZ, 0xfc, !PT ;  /* 0x0000003804097812 */ /* 0x000fe200078efcff */
[C---:B------:R-:W-:Y:S02]  /*1060*/  IMAD R39, R0.reuse, R6, R39 ;  /* 0x0000000600277224 */ /* 0x040fe400078e0227 */
[--C-:B------:R-:W-:Y:S01]  /*1070*/  @!P6 IMAD.IADD R35, R35, 0x1, -R0.reuse ;  /* 0x000000012323e824 */ /* 0x100fe200078e0a00 */
[C---:B------:R-:W-:Y:S01]  /*1080*/  ISETP.GT.U32.AND P6, PT, R0.reuse, R43, PT ;  /* 0x0000002b0000720c */ /* 0x040fe20003fc4070 */
[----:B------:R-:W-:Y:S01]  /*1090*/  @!P2 IMAD.IADD R29, R29, 0x1, -R0 ;  /* 0x000000011d1da824 */ /* 0x000fe200078e0a00 */
[----:B------:R-:W-:Y:S01]  /*10a0*/  ISETP.GE.AND P2, PT, R15, RZ, PT ;  /* 0x000000ff0f00720c */ /* 0x000fe20003f46270 */
[C---:B------:R-:W-:Y:S01]  /*10b0*/  IMAD R41, R0.reuse, R8, R41 ;  /* 0x0000000800297224 */ /* 0x040fe200078e0229 */
[----:B------:R-:W-:Y:S01]  /*10c0*/  IABS R47, R9 ;  /* 0x00000009002f7213 */ /* 0x000fe20000000000 */
[----:B------:R-:W-:Y:S01]  /*10d0*/  @!P3 IMAD.MOV R31, RZ, RZ, -R31 ;  /* 0x000000ffff1fb224 */ /* 0x000fe200078e0a1f */
[C---:B------:R-:W-:Y:S01]  /*10e0*/  ISETP.GT.U32.AND P3, PT, R0.reuse, R39, PT ;  /* 0x000000270000720c */ /* 0x040fe20003f64070 */
[----:B------:R-:W-:Y:S01]  /*10f0*/  @!P0 IMAD.MOV R27, RZ, RZ, -R27 ;  /* 0x000000ffff1b8224 */ /* 0x000fe200078e0a1b */
[C---:B------:R-:W-:Y:S01]  /*1100*/  ISETP.GT.U32.AND P0, PT, R0.reuse, R37, PT ;  /* 0x000000250000720c */ /* 0x040fe20003f04070 */
[----:B------:R-:W-:Y:S01]  /*1110*/  @!P4 IMAD.MOV R29, RZ, RZ, -R29 ;  /* 0x000000ffff1dc224 */ /* 0x000fe200078e0a1d */
[----:B------:R-:W-:Y:S01]  /*1120*/  ISETP.GT.U32.AND P4, PT, R0, R41, PT ;  /* 0x000000290000720c */ /* 0x000fe20003f84070 */
[----:B------:R-:W-:Y:S01]  /*1130*/  IMAD.HI.U32 R6, R5, R45, RZ ;  /* 0x0000002d05067227 */ /* 0x000fe200078e00ff */
[----:B------:R-:W-:-:S03]  /*1140*/  LOP3.LUT R15, R4, 0x6c, RZ, 0xfc, !PT ;  /* 0x0000006c040f7812 */ /* 0x000fc600078efcff */
[----:B------:R-:W-:Y:S01]  /*1150*/  IMAD.MOV R8, RZ, RZ, -R6 ;  /* 0x000000ffff087224 */ /* 0x000fe200078e0a06 */
[----:B------:R-:W-:Y:S01]  /*1160*/  IABS R67, R15 ;  /* 0x0000000f00437213 */ /* 0x000fe20000000000 */
[--C-:B------:R-:W-:Y:S02]  /*1170*/  @!P6 IMAD.IADD R43, R43, 0x1, -R0.reuse ;  /* 0x000000012b2be824 */ /* 0x100fe400078e0a00 */
[--C-:B------:R-:W-:Y:S01]  /*1180*/  @!P3 IMAD.IADD R39, R39, 0x1, -R0.reuse ;  /* 0x000000012727b824 */ /* 0x100fe200078e0a00 */
[----:B------:R-:W-:Y:S01]  /*1190*/  ISETP.GE.AND P3, PT, R14, RZ, PT ;  /* 0x000000ff0e00720c */ /* 0x000fe20003f66270 */
[--C-:B------:R-:W-:Y:S01]  /*11a0*/  @!P0 IMAD.IADD R37, R37, 0x1, -R0.reuse ;  /* 0x0000000125258824 */ /* 0x100fe200078e0a00 */
[----:B------:R-:W-:Y:S01]  /*11b0*/  ISETP.GE.AND P0, PT, R12, RZ, PT ;  /* 0x000000ff0c00720c */ /* 0x000fe20003f06270 */
[----:B------:R-:W-:Y:S01]  /*11c0*/  IMAD R45, R0, R8, R45 ;  /* 0x00000008002d7224 */ /* 0x000fe200078e022d */
[----:B------:R-:W-:Y:S01]  /*11d0*/  LOP3.LUT R12, R4, 0x40, RZ, 0xfc, !PT ;  /* 0x00000040040c7812 */ /* 0x000fe200078efcff */
[----:B------:R-:W-:Y:S01]  /*11e0*/  @!P2 IMAD.MOV R35, RZ, RZ, -R35 ;  /* 0x000000ffff23a224 */ /* 0x000fe200078e0a23 */
[C---:B------:R-:W-:Y:S01]  /*11f0*/  ISETP.GT.U32.AND P2, PT, R0.reuse, R43, PT ;  /* 0x0000002b0000720c */ /* 0x040fe20003f44070 */
[----:B------:R-:W-:Y:S01]  /*1200*/  @!P4 IMAD.IADD R41, R41, 0x1, -R0 ;  /* 0x000000012929c824 */ /* 0x000fe200078e0a00 */
[C---:B------:R-:W-:Y:S01]  /*1210*/  ISETP.GT.U32.AND P4, PT, R0.reuse, R39, PT ;  /* 0x000000270000720c */ /* 0x040fe20003f84070 */
[----:B------:R-:W-:Y:S01]  /*1220*/  @!P1 IMAD.MOV R37, RZ, RZ, -R37 ;  /* 0x000000ffff259224 */ /* 0x000fe200078e0a25 */
[C---:B------:R-:W-:Y:S01]  /*1230*/  ISETP.GT.U32.AND P1, PT, R0.reuse, R45, PT ;  /* 0x0000002d0000720c */ /* 0x040fe20003f24070 */
[----:B------:R-:W-:Y:S01]  /*1240*/  @!P5 IMAD.MOV R33, RZ, RZ, -R33 ;  /* 0x000000ffff21d224 */ /* 0x000fe200078e0a21 */
[----:B------:R-:W-:Y:S01]  /*1250*/  ISETP.GE.AND P5, PT, R11, RZ, PT ;  /* 0x000000ff0b00720c */ /* 0x000fe20003fa6270 */
[----:B------:R-:W-:Y:S01]  /*1260*/  IMAD.HI.U32 R6, R5, R47, RZ ;  /* 0x0000002f05067227 */ /* 0x000fe200078e00ff */
[----:B------:R-:W-:-:S02]  /*1270*/  ISETP.GT.U32.AND P6, PT, R0, R41, PT ;  /* 0x000000290000720c */ /* 0x000fc40003fc4070 */
[----:B------:R-:W-:Y:S01]  /*1280*/  LOP3.LUT R11, R4, 0x3c, RZ, 0xfc, !PT ;  /* 0x0000003c040b7812 */ /* 0x000fe200078efcff */
[----:B------:R-:W-:Y:S01]  /*1290*/  IMAD.MOV R6, RZ, RZ, -R6 ;  /* 0x000000ffff067224 */ /* 0x000fe200078e0a06 */
[----:B------:R-:W-:Y:S01]  /*12a0*/  IABS R51, R12 ;  /* 0x0000000c00337213 */ /* 0x000fe20000000000 */
[--C-:B------:R-:W-:Y:S01]  /*12b0*/  @!P2 IMAD.IADD R43, R43, 0x1, -R0.reuse ;  /* 0x000000012b2ba824 */ /* 0x100fe200078e0a00 */
[----:B------:R-:W-:Y:S01]  /*12c0*/  IABS R49, R11 ;  /* 0x0000000b00317213 */ /* 0x000fe20000000000 */
[----:B------:R-:W-:Y:S01]  /*12d0*/  IMAD R47, R0, R6, R47 ;  /* 0x00000006002f7224 */ /* 0x000fe200078e022f */
[----:B------:R-:W-:Y:S01]  /*12e0*/  ISETP.GE.AND P2, PT, R9, RZ, PT ;  /* 0x000000ff0900720c */ /* 0x000fe20003f46270 */
[--C-:B------:R-:W-:Y:S01]  /*12f0*/  @!P4 IMAD.IADD R39, R39, 0x1, -R0.reuse ;  /* 0x000000012727c824 */ /* 0x100fe200078e0a00 */
[----:B------:R-:W-:Y:S01]  /*1300*/  LOP3.LUT R9, R4, 0x44, RZ, 0xfc, !PT ;  /* 0x0000004404097812 */ /* 0x000fe200078efcff */
[----:B------:R-:W-:Y:S01]  /*1310*/  @!P1 IMAD.IADD R45, R45, 0x1, -R0 ;  /* 0x000000012d2d9824 */ /* 0x000fe200078e0a00 */
[----:B------:R-:W-:Y:S01]  /*1320*/  ISETP.GE.AND P4, PT, R10, RZ, PT ;  /* 0x000000ff0a00720c */ /* 0x000fe20003f86270 */
[----:B------:R-:W-:Y:S01]  /*1330*/  IMAD.HI.U32 R6, R5, R49, RZ ;  /* 0x0000003105067227 */ /* 0x000fe200078e00ff */
[----:B------:R-:W-:-:S02]  /*1340*/  IABS R53, R9 ;  /* 0x0000000900357213 */ /* 0x000fc40000000000 */
[----:B------:R-:W-:Y:S01]  /*1350*/  LOP3.LUT R10, R4, 0x4c, RZ, 0xfc, !PT ;  /* 0x0000004c040a7812 */ /* 0x000fe200078efcff */
[----:B------:R-:W-:Y:S01]  /*1360*/  @!P6 IMAD.IADD R41, R41, 0x1, -R0 ;  /* 0x000000012929e824 */ /* 0x000fe200078e0a00 */
[C---:B------:R-:W-:Y:S01]  /*1370*/  ISETP.GT.U32.AND P6, PT, R0.reuse, R47, PT ;  /* 0x0000002f0000720c */ /* 0x040fe20003fc4070 */
[----:B------:R-:W-:Y:S01]  /*1380*/  @!P5 IMAD.MOV R39, RZ, RZ, -R39 ;  /* 0x000000ffff27d224 */ /* 0x000fe200078e0a27 */
[----:B------:R-:W-:Y:S01]  /*1390*/  ISETP.GT.U32.AND P5, PT, R0, R45, PT ;  /* 0x0000002d0000720c */ /* 0x000fe20003fa4070 */
[----:B------:R-:W-:Y:S01]  /*13a0*/  IMAD.MOV R6, RZ, RZ, -R6 ;  /* 0x000000ffff067224 */ /* 0x000fe200078e0a06 */
[----:B------:R-:W-:Y:S01]  /*13b0*/  IABS R55, R10 ;  /* 0x0000000a00377213 */ /* 0x000fe20000000000 */
[----:B------:R-:W-:Y:S01]  /*13c0*/  IMAD.HI.U32 R8, R5, R51, RZ ;  /* 0x0000003305087227 */ /* 0x000fe200078e00ff */
[----:B------:R-:W-:Y:S02]  /*13d0*/  ISETP.GE.AND P1, PT, R11, RZ, PT ;  /* 0x000000ff0b00720c */ /* 0x000fe40003f26270 */
[----:B------:R-:W-:Y:S01]  /*13e0*/  LOP3.LUT R11, R4, 0x50, RZ, 0xfc, !PT ;  /* 0x00000050040b7812 */ /* 0x000fe200078efcff */
[----:B------:R-:W-:Y:S01]  /*13f0*/  IMAD R49, R0, R6, R49 ;  /* 0x0000000600317224 */ /* 0x000fe200078e0231 */
[----:B------:R-:W-:Y:S01]  /*1400*/  LOP3.LUT R14, R4, 0x60, RZ, 0xfc, !PT ;  /* 0x00000060040e7812 */ /* 0x000fe200078efcff */
[----:B------:R-:W-:Y:S01]  /*1410*/  IMAD.HI.U32 R6, R5, R53, RZ ;  /* 0x0000003505067227 */ /* 0x000fe200078e00ff */
[----:B------:R-:W-:-:S02]  /*1420*/  IABS R61, R11 ;  /* 0x0000000b003d7213 */ /* 0x000fc40000000000 */
[----:B------:R-:W-:Y:S01]  /*1430*/  IABS R69, R14 ;  /* 0x0000000e00457213 */ /* 0x000fe20000000000 */
[----:B------:R-:W-:Y:S02]  /*1440*/  IMAD.MOV R6, RZ, RZ, -R6 ;  /* 0x000000ffff067224 */ /* 0x000fe400078e0a06 */
[--C-:B------:R-:W-:Y:S02]  /*1450*/  @!P6 IMAD.IADD R47, R47, 0x1, -R0.reuse ;  /* 0x000000012f2fe824 */ /* 0x100fe400078e0a00 */
[----:B------:R-:W-:Y:S02]  /*1460*/  @!P5 IMAD.IADD R45, R45, 0x1, -R0 ;  /* 0x000000012d2dd824 */ /* 0x000fe400078e0a00 */
[C---:B------:R-:W-:Y:S01]  /*1470*/  IMAD R53, R0.reuse, R6, R53 ;  /* 0x0000000600357224 */ /* 0x040fe200078e0235 */
[C---:B------:R-:W-:Y:S01]  /*1480*/  ISETP.GT.U32.AND P6, PT, R0.reuse, R47, PT ;  /* 0x0000002f0000720c */ /* 0x040fe20003fc4070 */
[----:B------:R-:W-:Y:S02]  /*1490*/  @!P4 IMAD.MOV R45, RZ, RZ, -R45 ;  /* 0x000000ffff2dc224 */ /* 0x000fe400078e0a2d */
[----:B------:R-:W-:Y:S01]  /*14a0*/  IMAD.MOV R8, RZ, RZ, -R8 ;  /* 0x000000ffff087224 */ /* 0x000fe200078e0a08 */
[C---:B------:R-:W-:Y:S01]  /*14b0*/  ISETP.GT.U32.AND P4, PT, R0.reuse, R53, PT ;  /* 0x000000350000720c */ /* 0x040fe20003f84070 */
[----:B------:R-:W-:Y:S01]  /*14c0*/  @!P0 IMAD.MOV R41, RZ, RZ, -R41 ;  /* 0x000000ffff298224 */ /* 0x000fe200078e0a29 */
[C---:B------:R-:W-:Y:S01]  /*14d0*/  ISETP.GT.U32.AND P0, PT, R0.reuse, R49, PT ;  /* 0x000000310000720c */ /* 0x040fe20003f04070 */
[----:B------:R-:W-:Y:S01]  /*14e0*/  IMAD R51, R0, R8, R51 ;  /* 0x0000000800337224 */ /* 0x000fe200078e0233 */
[----:B------:R-:W-:Y:S01]  /*14f0*/  LOP3.LUT R8, R4, 0x48, RZ, 0xfc, !PT ;  /* 0x0000004804087812 */ /* 0x000fe200078efcff */
[----:B------:R-:W-:Y:S01]  /*1500*/  @!P3 IMAD.MOV R43, RZ, RZ, -R43 ;  /* 0x000000ffff2bb224 */ /* 0x000fe200078e0a2b */
[----:B------:R-:W-:Y:S01]  /*1510*/  ISETP.GE.AND P3, PT, R12, RZ, PT ;  /* 0x000000ff0c00720c */ /* 0x000fe20003f66270 */
[----:B------:R-:W-:Y:S01]  /*1520*/  IMAD R3, R3, c[0x0][0x184], RZ ;  /* 0x0000610003037a24 */ /* 0x000fe200078e02ff */
[----:B------:R-:W-:Y:S01]  /*1530*/  ISETP.GT.U32.AND P5, PT, R0, R51, PT ;  /* 0x000000330000720c */ /* 0x000fe20003fa4070 */
[----:B------:R-:W-:Y:S01]  /*1540*/  @!P6 IMAD.IADD R47, R47, 0x1, -R0 ;  /* 0x000000012f2fe824 */ /* 0x000fe200078e0a00 */
[----:B------:R-:W-:-:S02]  /*1550*/  IABS R57, R8 ;  /* 0x0000000800397213 */ /* 0x000fc40000000000 */
[----:B------:R-:W-:Y:S01]  /*1560*/  ISETP.GE.AND P6, PT, R9, RZ, PT ;  /* 0x000000ff0900720c */ /* 0x000fe20003fc6270 */
[--C-:B------:R-:W-:Y:S01]  /*1570*/  @!P4 IMAD.IADD R53, R53, 0x1, -R0.reuse ;  /* 0x000000013535c824 */ /* 0x100fe200078e0a00 */
[----:B------:R-:W-:Y:S01]  /*1580*/  LOP3.LUT R12, R4, 0x5c, RZ, 0xfc, !PT ;  /* 0x0000005c040c7812 */ /* 0x000fe200078efcff */
[----:B------:R-:W-:Y:S01]  /*1590*/  @!P2 IMAD.MOV R47, RZ, RZ, -R47 ;  /* 0x000000ffff2fa224 */ /* 0x000fe200078e0a2f */
[----:B------:R-:W-:Y:S01]  /*15a0*/  ISETP.GE.AND P2, PT, R8, RZ, PT ;  /* 0x000000ff0800720c */ /* 0x000fe20003f46270 */
[--C-:B------:R-:W-:Y:S01]  /*15b0*/  @!P0 IMAD.IADD R49, R49, 0x1, -R0.reuse ;  /* 0x0000000131318824 */ /* 0x100fe200078e0a00 */
[C---:B------:R-:W-:Y:S01]  /*15c0*/  ISETP.GT.U32.AND P4, PT, R0.reuse, R53, PT ;  /* 0x000000350000720c */ /* 0x040fe20003f84070 */
[----:B------:R-:W-:Y:S01]  /*15d0*/  IMAD.HI.U32 R8, R5, R55, RZ ;  /* 0x0000003705087227 */ /* 0x000fe200078e00ff */
[----:B------:R-:W-:Y:S02]  /*15e0*/  IABS R65, R12 ;  /* 0x0000000c00417213 */ /* 0x000fe40000000000 */
[----:B------:R-:W-:Y:S01]  /*15f0*/  ISETP.GT.U32.AND P0, PT, R0, R49, PT ;  /* 0x000000310000720c */ /* 0x000fe20003f04070 */
[----:B------:R-:W-:-:S02]  /*1600*/  @!P5 IMAD.IADD R51, R51, 0x1, -R0 ;  /* 0x000000013333d824 */ /* 0x000fc400078e0a00 */
[----:B------:R-:W-:Y:S02]  /*1610*/  IMAD.MOV R8, RZ, RZ, -R8 ;  /* 0x000000ffff087224 */ /* 0x000fe400078e0a08 */
[----:B------:R-:W-:Y:S01]  /*1620*/  IMAD.HI.U32 R6, R5, R57, RZ ;  /* 0x0000003905067227 */ /* 0x000fe200078e00ff */
[----:B------:R-:W-:-:S03]  /*1630*/  ISETP.GT.U32.AND P5, PT, R0, R51, PT ;  /* 0x000000330000720c */ /* 0x000fc60003fa4070 */
[C---:B------:R-:W-:Y:S02]  /*1640*/  IMAD R55, R0.reuse, R8, R55 ;  /* 0x0000000800377224 */ /* 0x040fe400078e0237 */
[----:B------:R-:W-:Y:S02]  /*1650*/  @!P4 IMAD.IADD R53, R53, 0x1, -R0 ;  /* 0x000000013535c824 */ /* 0x000fe400078e0a00 */
[----:B------:R-:W-:Y:S01]  /*1660*/  IMAD.MOV R6, RZ, RZ, -R6 ;  /* 0x000000ffff067224 */ /* 0x000fe200078e0a06 */
[----:B------:R-:W-:Y:S01]  /*1670*/  ISETP.GT.U32.AND P4, PT, R0, R55, PT ;  /* 0x000000370000720c */ /* 0x000fe20003f84070 */
[----:B------:R-:W-:Y:S01]  /*1680*/  @!P0 IMAD.IADD R49, R49, 0x1, -R0 ;  /* 0x0000000131318824 */ /* 0x000fe200078e0a00 */
[----:B------:R-:W-:Y:S01]  /*1690*/  ISETP.GE.AND P0, PT, R10, RZ, PT ;  /* 0x000000ff0a00720c */ /* 0x000fe20003f06270 */
[----:B------:R-:W-:Y:S01]  /*16a0*/  IMAD R57, R0, R6, R57 ;  /* 0x0000000600397224 */ /* 0x000fe200078e0239 */
[----:B------:R-:W-:Y:S01]  /*16b0*/  LOP3.LUT R6, R4, 0x54, RZ, 0xfc, !PT ;  /* 0x0000005404067812 */ /* 0x000fe200078efcff */
[----:B------:R-:W-:-:S03]  /*16c0*/  IMAD.HI.U32 R9, R5, R61, RZ ;  /* 0x0000003d05097227 */ /* 0x000fc600078e00ff */
[----:B------:R-:W-:Y:S01]  /*16d0*/  IABS R59, R6 ;  /* 0x00000006003b7213 */ /* 0x000fe20000000000 */
[--C-:B------:R-:W-:Y:S01]  /*16e0*/  @!P5 IMAD.IADD R51, R51, 0x1, -R0.reuse ;  /* 0x000000013333d824 */ /* 0x100fe200078e0a00 */
[----:B------:R-:W-:Y:S01]  /*16f0*/  ISETP.GE.AND P5, PT, R11, RZ, PT ;  /* 0x000000ff0b00720c */ /* 0x000fe20003fa6270 */
[----:B------:R-:W-:Y:S01]  /*1700*/  @!P1 IMAD.MOV R49, RZ, RZ, -R49 ;  /* 0x000000ffff319224 */ /* 0x000fe200078e0a31 */
[----:B------:R-:W-:Y:S01]  /*1710*/  ISETP.GT.U32.AND P1, PT, R0, R57, PT ;  /* 0x000000390000720c */ /* 0x000fe20003f24070 */
[----:B------:R-:W-:Y:S01]  /*1720*/  IMAD.MOV R9, RZ, RZ, -R9 ;  /* 0x000000ffff097224 */ /* 0x000fe200078e0a09 */
[----:B------:R-:W-:Y:S01]  /*1730*/  LOP3.LUT R11, R4, 0x58, RZ, 0xfc, !PT ;  /* 0x00000058040b7812 */ /* 0x000fe200078efcff */
[----:B------:R-:W-:Y:S02]  /*1740*/  @!P4 IMAD.IADD R55, R55, 0x1, -R0 ;  /* 0x000000013737c824 */ /* 0x000fe400078e0a00 */
[----:B------:R-:W-:Y:S01]  /*1750*/  IMAD R61, R0, R9, R61 ;  /* 0x00000009003d7224 */ /* 0x000fe200078e023d */
[----:B------:R-:W-:Y:S01]  /*1760*/  IABS R63, R11 ;  /* 0x0000000b003f7213 */ /* 0x000fe20000000000 */
[----:B------:R-:W-:Y:S01]  /*1770*/  @!P3 IMAD.MOV R51, RZ, RZ, -R51 ;  /* 0x000000ffff33b224 */ /* 0x000fe200078e0a33 */
[----:B------:R-:W-:Y:S01]  /*1780*/  ISETP.GE.AND P3, PT, R6, RZ, PT ;  /* 0x000000ff0600720c */ /* 0x000fe20003f66270 */
[----:B------:R-:W-:Y:S01]  /*1790*/  @!P6 IMAD.MOV R53, RZ, RZ, -R53 ;  /* 0x000000ffff35e224 */ /* 0x000fe200078e0a35 */
[C---:B------:R-:W-:Y:S01]  /*17a0*/  ISETP.GT.U32.AND P4, PT, R0.reuse, R55, PT ;  /* 0x000000370000720c */ /* 0x040fe20003f84070 */
[----:B------:R-:W-:Y:S01]  /*17b0*/  IMAD.HI.U32 R6, R5, R59, RZ ;  /* 0x0000003b05067227 */ /* 0x000fe200078e00ff */
[----:B------:R-:W-:-:S03]  /*17c0*/  ISETP.GT.U32.AND P6, PT, R0, R61, PT ;  /* 0x0000003d0000720c */ /* 0x000fc60003fc4070 */
[----:B------:R-:W-:-:S04]  /*17d0*/  IMAD.HI.U32 R8, R5, R63, RZ ;  /* 0x0000003f05087227 */ /* 0x000fc800078e00ff */
[----:B------:R-:W-:Y:S02]  /*17e0*/  @!P1 IMAD.IADD R57, R57, 0x1, -R0 ;  /* 0x0000000139399824 */ /* 0x000fe400078e0a00 */
[----:B------:R-:W-:Y:S02]  /*17f0*/  IMAD.MOV R6, RZ, RZ, -R6 ;  /* 0x000000ffff067224 */ /* 0x000fe400078e0a06 */
[----:B------:R-:W-:Y:S01]  /*1800*/  IMAD.MOV R8, RZ, RZ, -R8 ;  /* 0x000000ffff087224 */ /* 0x000fe200078e0a08 */
[C---:B------:R-:W-:Y:S01]  /*1810*/  ISETP.GT.U32.AND P1, PT, R0.reuse, R57, PT ;  /* 0x000000390000720c */ /* 0x040fe20003f24070 */
[C---:B------:R-:W-:Y:S02]  /*1820*/  IMAD R59, R0.reuse, R6, R59 ;  /* 0x00000006003b7224 */ /* 0x040fe400078e023b */
[C---:B------:R-:W-:Y:S02]  /*1830*/  IMAD R63, R0.reuse, R8, R63 ;  /* 0x00000008003f7224 */ /* 0x040fe400078e023f */
[--C-:B------:R-:W-:Y:S01]  /*1840*/  @!P4 IMAD.IADD R55, R55, 0x1, -R0.reuse ;  /* 0x000000013737c824 */ /* 0x100fe200078e0a00 */
[C---:B------:R-:W-:Y:S01]  /*1850*/  ISETP.GT.U32.AND P4, PT, R0.reuse, R59, PT ;  /* 0x0000003b0000720c */ /* 0x040fe20003f84070 */
[----:B------:R-:W-:Y:S01]  /*1860*/  @!P6 IMAD.IADD R61, R61, 0x1, -R0 ;  /* 0x000000013d3de824 */ /* 0x000fe200078e0a00 */
[----:B------:R-:W-:Y:S01]  /*1870*/  ISETP.GT.U32.AND P6, PT, R0, R63, PT ;  /* 0x0000003f0000720c */ /* 0x000fe20003fc4070 */
[----:B------:R-:W-:-:S04]  /*1880*/  IMAD.HI.U32 R10, R5, R69, RZ ;  /* 0x00000045050a7227 */ /* 0x000fc800078e00ff */
[----:B------:R-:W-:Y:S02]  /*1890*/  IMAD.MOV R10, RZ, RZ, -R10 ;  /* 0x000000ffff0a7224 */ /* 0x000fe400078e0a0a */
[--C-:B------:R-:W-:Y:S01]  /*18a0*/  @!P1 IMAD.IADD R57, R57, 0x1, -R0.reuse ;  /* 0x0000000139399824 */ /* 0x100fe200078e0a00 */
[----:B------:R-:W-:Y:S01]  /*18b0*/  ISETP.GE.AND P1, PT, R11, RZ, PT ;  /* 0x000000ff0b00720c */ /* 0x000fe20003f26270 */
[----:B------:R-:W-:Y:S01]  /*18c0*/  IMAD R69, R0, R10, R69 ;  /* 0x0000000a00457224 */ /* 0x000fe200078e0245 */
[C---:B------:R-:W-:Y:S01]  /*18d0*/  LOP3.LUT R10, R4.reuse, 0x64, RZ, 0xfc, !PT ;  /* 0x00000064040a7812 */ /* 0x040fe200078efcff */
[--C-:B------:R-:W-:Y:S01]  /*18e0*/  @!P4 IMAD.IADD R59, R59, 0x1, -R0.reuse ;  /* 0x000000013b3bc824 */ /* 0x100fe200078e0a00 */
[----:B------:R-:W-:Y:S01]  /*18f0*/  LOP3.LUT R11, R4, 0x68, RZ, 0xfc, !PT ;  /* 0x00000068040b7812 */ /* 0x000fe200078efcff */
[----:B------:R-:W-:Y:S01]  /*1900*/  @!P6 IMAD.IADD R63, R63, 0x1, -R0 ;  /* 0x000000013f3fe824 */ /* 0x000fe200078e0a00 */
[----:B------:R-:W-:Y:S01]  /*1910*/  IABS R75, R10 ;  /* 0x0000000a004b7213 */ /* 0x000fe20000000000 */
[----:B------:R-:W-:Y:S01]  /*1920*/  IMAD.HI.U32 R9, R5, R65, RZ ;  /* 0x0000004105097227 */ /* 0x000fe200078e00ff */
[----:B------:R-:W-:-:S02]  /*1930*/  IABS R71, R11 ;  /* 0x0000000b00477213 */ /* 0x000fc40000000000 */
[C---:B------:R-:W-:Y:S01]  /*1940*/  ISETP.GT.U32.AND P4, PT, R0.reuse, R61, PT ;  /* 0x0000003d0000720c */ /* 0x040fe20003f84070 */
[----:B------:R-:W-:Y:S01]  /*1950*/  @!P2 IMAD.MOV R57, RZ, RZ, -R57 ;  /* 0x000000ffff39a224 */ /* 0x000fe200078e0a39 */
[C---:B------:R-:W-:Y:S01]  /*1960*/  ISETP.GT.U32.AND P2, PT, R0.reuse, R59, PT ;  /* 0x0000003b0000720c */ /* 0x040fe20003f44070 */
[----:B------:R-:W-:Y:S01]  /*1970*/  IMAD.MOV R9, RZ, RZ, -R9 ;  /* 0x000000ffff097224 */ /* 0x000fe200078e0a09 */
[----:B------:R-:W-:Y:S01]  /*1980*/  ISETP.GT.U32.AND P6, PT, R0, R63, PT ;  /* 0x0000003f0000720c */ /* 0x000fe20003fc4070 */
[----:B------:R-:W-:-:S04]  /*1990*/  IMAD.HI.U32 R6, R5, R75, RZ ;  /* 0x0000004b05067227 */ /* 0x000fc800078e00ff */
[----:B------:R-:W-:-:S04]  /*19a0*/  IMAD.HI.U32 R8, R5, R71, RZ ;  /* 0x0000004705087227 */ /* 0x000fc800078e00ff */
[C---:B------:R-:W-:Y:S02]  /*19b0*/  IMAD R65, R0.reuse, R9, R65 ;  /* 0x0000000900417224 */ /* 0x040fe400078e0241 */
[----:B------:R-:W-:Y:S02]  /*19c0*/  IMAD.MOV R6, RZ, RZ, -R6 ;  /* 0x000000ffff067224 */ /* 0x000fe400078e0a06 */
[----:B------:R-:W-:Y:S02]  /*19d0*/  IMAD.MOV R9, RZ, RZ, -R8 ;  /* 0x000000ffff097224 */ /* 0x000fe400078e0a08 */
[----:B------:R-:W-:Y:S01]  /*19e0*/  @!P0 IMAD.MOV R55, RZ, RZ, -R55 ;  /* 0x000000ffff378224 */ /* 0x000fe200078e0a37 */
[C---:B------:R-:W-:Y:S01]  /*19f0*/  ISETP.GT.U32.AND P0, PT, R0.reuse, R65, PT ;  /* 0x000000410000720c */ /* 0x040fe20003f04070 */
[----:B------:R-:W-:Y:S01]  /*1a00*/  @!P4 IMAD.IADD R61, R61, 0x1, -R0 ;  /* 0x000000013d3dc824 */ /* 0x000fe200078e0a00 */
[C---:B------:R-:W-:Y:S01]  /*1a10*/  ISETP.GT.U32.AND P4, PT, R0.reuse, R69, PT ;  /* 0x000000450000720c */ /* 0x040fe20003f84070 */
[----:B------:R-:W-:-:S02]  /*1a20*/  IMAD R75, R0, R6, R75 ;  /* 0x00000006004b7224 */ /* 0x000fc400078e024b */
[----:B------:R-:W-:Y:S01]  /*1a30*/  IMAD R71, R0, R9, R71 ;  /* 0x0000000900477224 */ /* 0x000fe200078e0247 */
[----:B------:R-:W-:Y:S01]  /*1a40*/  LOP3.LUT R9, R4, 0x74, RZ, 0xfc, !PT ;  /* 0x0000007404097812 */ /* 0x000fe200078efcff */
[--C-:B------:R-:W-:Y:S01]  /*1a50*/  @!P2 IMAD.IADD R59, R59, 0x1, -R0.reuse ;  /* 0x000000013b3ba824 */ /* 0x100fe200078e0a00 */
[C---:B------:R-:W-:Y:S01]  /*1a60*/  ISETP.GT.U32.AND P2, PT, R0.reuse, R75, PT ;  /* 0x0000004b0000720c */ /* 0x040fe20003f44070 */
[----:B------:R-:W-:Y:S01]  /*1a70*/  @!P6 IMAD.IADD R63, R63, 0x1, -R0 ;  /* 0x000000013f3fe824 */ /* 0x000fe200078e0a00 */
[----:B------:R-:W-:Y:S01]  /*1a80*/  ISETP.GT.U32.AND P6, PT, R0, R71, PT ;  /* 0x000000470000720c */ /* 0x000fe20003fc4070 */
[----:B------:R-:W-:Y:S01]  /*1a90*/  IMAD.HI.U32 R8, R5, R73, RZ ;  /* 0x0000004905087227 */ /* 0x000fe200078e00ff */
[----:B------:R-:W-:-:S03]  /*1aa0*/  IABS R77, R9 ;  /* 0x00000009004d7213 */ /* 0x000fc60000000000 */
[--C-:B------:R-:W-:Y:S01]  /*1ab0*/  @!P0 IMAD.IADD R65, R65, 0x1, -R0.reuse ;  /* 0x0000000141418824 */ /* 0x100fe200078e0a00 */
[----:B------:R-:W-:Y:S01]  /*1ac0*/  ISETP.GE.AND P0, PT, R12, RZ, PT ;  /* 0x000000ff0c00720c */ /* 0x000fe20003f06270 */
[--C-:B------:R-:W-:Y:S01]  /*1ad0*/  @!P4 IMAD.IADD R69, R69, 0x1, -R0.reuse ;  /* 0x000000014545c824 */ /* 0x100fe200078e0a00 */
[----:B------:R-:W-:Y:S01]  /*1ae0*/  LOP3.LUT R12, R4, 0x78, RZ, 0xfc, !PT ;  /* 0x00000078040c7812 */ /* 0x000fe200078efcff */
[----:B------:R-:W-:Y:S01]  /*1af0*/  @!P5 IMAD.MOV R61, RZ, RZ, -R61 ;  /* 0x000000ffff3dd224 */ /* 0x000fe200078e0a3d */
[----:B------:R-:W-:Y:S01]  /*1b00*/  ISETP.GE.AND P4, PT, R14, RZ, PT ;  /* 0x000000ff0e00720c */ /* 0x000fe20003f86270 */
[--C-:B------:R-:W-:Y:S01]  /*1b10*/  @!P2 IMAD.IADD R75, R75, 0x1, -R0.reuse ;  /* 0x000000014b4ba824 */ /* 0x100fe200078e0a00 */
[C---:B------:R-:W-:Y:S01]  /*1b20*/  ISETP.GT.U32.AND P2, PT, R0.reuse, R65, PT ;  /* 0x000000410000720c */ /* 0x040fe20003f44070 */
[----:B------:R-:W-:Y:S01]  /*1b30*/  @!P6 IMAD.IADD R71, R71, 0x1, -R0 ;  /* 0x000000014747e824 */ /* 0x000fe200078e0a00 */
[C---:B------:R-:W-:Y:S01]  /*1b40*/  ISETP.GT.U32.AND P6, PT, R0.reuse, R69, PT ;  /* 0x000000450000720c */ /* 0x040fe20003fc4070 */
[----:B------:R-:W-:Y:S01]  /*1b50*/  IMAD.MOV R8, RZ, RZ, -R8 ;  /* 0x000000ffff087224 */ /* 0x000fe200078e0a08 */
[----:B------:R-:W-:Y:S01]  /*1b60*/  ISETP.GT.U32.AND P5, PT, R0, R75, PT ;  /* 0x0000004b0000720c */ /* 0x000fe20003fa4070 */
[----:B------:R-:W-:Y:S01]  /*1b70*/  IMAD.HI.U32 R6, R5, R67, RZ ;  /* 0x0000004305067227 */ /* 0x000fe200078e00ff */
[----:B------:R-:W-:-:S02]  /*1b80*/  IABS R79, R12 ;  /* 0x0000000c004f7213 */ /* 0x000fc40000000000 */
[----:B------:R-:W-:Y:S01]  /*1b90*/  LOP3.LUT R14, R4, 0xa0, RZ, 0xfc, !PT ;  /* 0x000000a0040e7812 */ /* 0x000fe200078efcff */
[C---:B------:R-:W-:Y:S02]  /*1ba0*/  IMAD R73, R0.reuse, R8, R73 ;  /* 0x0000000800497224 */ /* 0x040fe400078e0249 */
[----:B------:R-:W-:Y:S01]  /*1bb0*/  IMAD.MOV R6, RZ, RZ, -R6 ;  /* 0x000000ffff067224 */ /* 0x000fe200078e0a06 */
[----:B------:R-:W-:Y:S01]  /*1bc0*/  IABS R101, R14 ;  /* 0x0000000e00657213 */ /* 0x000fe20000000000 */
[----:B------:R-:W-:Y:S01]  /*1bd0*/  @!P3 IMAD.MOV R59, RZ, RZ, -R59 ;  /* 0x000000ffff3bb224 */ /* 0x000fe200078e0a3b */
[----:B------:R-:W-:Y:S01]  /*1be0*/  ISETP.GT.U32.AND P3, PT, R0, R71, PT ;  /* 0x000000470000720c */ /* 0x000fe20003f64070 */
[--C-:B------:R-:W-:Y:S01]  /*1bf0*/  @!P2 IMAD.IADD R65, R65, 0x1, -R0.reuse ;  /* 0x000000014141a824 */ /* 0x100fe200078e0a00 */
[----:B------:R-:W-:Y:S01]  /*1c00*/  ISETP.GE.AND P2, PT, R10, RZ, PT ;  /* 0x000000ff0a00720c */ /* 0x000fe20003f46270 */
[----:B------:R-:W-:Y:S01]  /*1c10*/  @!P6 IMAD.IADD R69, R69, 0x1, -R0 ;  /* 0x000000014545e824 */ /* 0x000fe200078e0a00 */
[C---:B------:R-:W-:Y:S01]  /*1c20*/  ISETP.GT.U32.AND P6, PT, R0.reuse, R73, PT ;  /* 0x000000490000720c */ /* 0x040fe20003fc4070 */
[----:B------:R-:W-:Y:S01]  /*1c30*/  IMAD R67, R0, R6, R67 ;  /* 0x0000000600437224 */ /* 0x000fe200078e0243 */
[----:B------:R-:W-:Y:S01]  /*1c40*/  LOP3.LUT R10, R4, 0x90, RZ, 0xfc, !PT ;  /* 0x00000090040a7812 */ /* 0x000fe200078efcff */
[----:B------:R-:W-:-:S03]  /*1c50*/  IMAD.HI.U32 R6, R5, R77, RZ ;  /* 0x0000004d05067227 */ /* 0x000fc600078e00ff */
[----:B------:R-:W-:Y:S01]  /*1c60*/  IABS R91, R10 ;  /* 0x0000000a005b7213 */ /* 0x000fe20000000000 */
[----:B------:R-:W-:Y:S01]  /*1c70*/  @!P5 IMAD.IADD R75, R75, 0x1, -R0 ;  /* 0x000000014b4bd824 */ /* 0x000fe200078e0a00 */
[----:B------:R-:W-:Y:S01]  /*1c80*/  ISETP.GE.AND P5, PT, R11, RZ, PT ;  /* 0x000000ff0b00720c */ /* 0x000fe20003fa6270 */
[----:B------:R-:W-:Y:S01]  /*1c90*/  IMAD.HI.U32 R8, R5, R79, RZ ;  /* 0x0000004f05087227 */ /* 0x000fe200078e00ff */
[----:B------:R-:W-:-:S03]  /*1ca0*/  LOP3.LUT R11, R4, 0x98, RZ, 0xfc, !PT ;  /* 0x00000098040b7812 */ /* 0x000fc600078efcff */
[----:B------:R-:W-:Y:S01]  /*1cb0*/  IMAD.MOV R6, RZ, RZ, -R6 ;  /* 0x000000ffff067224 */ /* 0x000fe200078e0a06 */
[----:B------:R-:W-:Y:S01]  /*1cc0*/  IABS R95, R11 ;  /* 0x0000000b005f7213 */ /* 0x000fe20000000000 */
[----:B------:R-:W-:Y:S01]  /*1cd0*/  @!P1 IMAD.MOV R63, RZ, RZ, -R63 ;  /* 0x000000ffff3f9224 */ /* 0x000fe200078e0a3f */
[C---:B------:R-:W-:Y:S01]  /*1ce0*/  ISETP.GT.U32.AND P1, PT, R0.reuse, R67, PT ;  /* 0x000000430000720c */ /* 0x040fe20003f24070 */
[----:B------:R-:W-:Y:S02]  /*1cf0*/  IMAD.MOV R8, RZ, RZ, -R8 ;  /* 0x000000ffff087224 */ /* 0x000fe400078e0a08 */
[----:B------:R-:W-:Y:S01]  /*1d00*/  IMAD R77, R0, R6, R77 ;  /* 0x00000006004d7224 */ /* 0x000fe200078e024d */
[----:B------:R-:W-:Y:S01]  /*1d10*/  LOP3.LUT R6, R4, 0x7c, RZ, 0xfc, !PT ;  /* 0x0000007c04067812 */ /* 0x000fe200078efcff */
[--C-:B------:R-:W-:Y:S01]  /*1d20*/  @!P3 IMAD.IADD R71, R71, 0x1, -R0.reuse ;  /* 0x000000014747b824 */ /* 0x100fe200078e0a00 */
[----:B------:R-:W-:Y:S01]  /*1d30*/  ISETP.GE.AND P3, PT, R15, RZ, PT ;  /* 0x000000ff0f00720c */ /* 0x000fe20003f66270 */
[--C-:B------:R-:W-:Y:S01]  /*1d40*/  @!P6 IMAD.IADD R73, R73, 0x1, -R0.reuse ;  /* 0x000000014949e824 */ /* 0x100fe200078e0a00 */
[----:B------:R-:W-:Y:S01]  /*1d50*/  IABS R81, R6 ;  /* 0x0000000600517213 */ /* 0x000fe20000000000 */
[----:B------:R-:W-:Y:S01]  /*1d60*/  IMAD R79, R0, R8, R79 ;  /* 0x00000008004f7224 */ /* 0x000fe200078e024f */
[----:B------:R-:W-:Y:S01]  /*1d70*/  LOP3.LUT R8, R4, 0x80, RZ, 0xfc, !PT ;  /* 0x0000008004087812 */ /* 0x000fe200078efcff */
[----:B------:R-:W-:Y:S01]  /*1d80*/  @!P2 IMAD.MOV R75, RZ, RZ, -R75 ;  /* 0x000000ffff4ba224 */ /* 0x000fe200078e0a4b */
[C---:B------:R-:W-:Y:S01]  /*1d90*/  ISETP.GT.U32.AND P2, PT, R0.reuse, R77, PT ;  /* 0x0000004d0000720c */ /* 0x040fe20003f44070 */
[----:B------:R-:W-:Y:S01]  /*1da0*/  @!P4 IMAD.MOV R69, RZ, RZ, -R69 ;  /* 0x000000ffff45c224 */ /* 0x000fe200078e0a45 */
[C---:B------:R-:W-:Y:S01]  /*1db0*/  ISETP.GT.U32.AND P4, PT, R0.reuse, R73, PT ;  /* 0x000000490000720c */ /* 0x040fe20003f84070 */
[----:B------:R-:W-:Y:S01]  /*1dc0*/  @!P5 IMAD.MOV R71, RZ, RZ, -R71 ;  /* 0x000000ffff47d224 */ /* 0x000fe200078e0a47 */
[----:B------:R-:W-:Y:S01]  /*1dd0*/  ISETP.GT.U32.AND P5, PT, R0, R79, PT ;  /* 0x0000004f0000720c */ /* 0x000fe20003fa4070 */
[----:B------:R-:W-:Y:S01]  /*1de0*/  @!P1 IMAD.IADD R67, R67, 0x1, -R0 ;  /* 0x0000000143439824 */ /* 0x000fe200078e0a00 */
[----:B------:R-:W-:Y:S01]  /*1df0*/  IABS R83, R8 ;  /* 0x0000000800537213 */ /* 0x000fe20000000000 */
[----:B------:R-:W-:Y:S01]  /*1e00*/  @!P0 IMAD.MOV R65, RZ, RZ, -R65 ;  /* 0x000000ffff418224 */ /* 0x000fe200078e0a41 */
[----:B------:R-:W-:-:S02]  /*1e10*/  ISETP.GE.AND P6, PT, R9, RZ, PT ;  /* 0x000000ff0900720c */ /* 0x000fc40003fc6270 */
[----:B------:R-:W-:Y:S02]  /*1e20*/  ISETP.GT.U32.AND P0, PT, R0, R67, PT ;  /* 0x000000430000720c */ /* 0x000fe40003f04070 */
[----:B------:R-:W-:Y:S01]  /*1e30*/  ISETP.GE.AND P1, PT, R16, RZ, PT ;  /* 0x000000ff1000720c */ /* 0x000fe20003f26270 */
[--C-:B------:R-:W-:Y:S01]  /*1e40*/  @!P2 IMAD.IADD R77, R77, 0x1, -R0.reuse ;  /* 0x000000014d4da824 */ /* 0x100fe200078e0a00 */
[----:B------:R-:W-:Y:S01]  /*1e50*/  ISETP.GE.AND P2, PT, R8, RZ, PT ;  /* 0x000000ff0800720c */ /* 0x000fe20003f46270 */
[--C-:B------:R-:W-:Y:S01]  /*1e60*/  @!P4 IMAD.IADD R73, R73, 0x1, -R0.reuse ;  /* 0x000000014949c824 */ /* 0x100fe200078e0a00 */
[----:B------:R-:W-:Y:S01]  /*1e70*/  ISETP.GE.AND P4, PT, R6, RZ, PT ;  /* 0x000000ff0600720c */ /* 0x000fe20003f86270 */
[----:B------:R-:W-:Y:S01]  /*1e80*/  @!P5 IMAD.IADD R79, R79, 0x1, -R0 ;  /* 0x000000014f4fd824 */ /* 0x000fe200078e0a00 */
[----:B------:R-:W-:Y:S01]  /*1e90*/  ISETP.GT.U32.AND P5, PT, R0, R77, PT ;  /* 0x0000004d0000720c */ /* 0x000fe20003fa4070 */
[----:B------:R-:W-:Y:S01]  /*1ea0*/  IMAD.HI.U32 R6, R5, R81, RZ ;  /* 0x0000005105067227 */ /* 0x000fe200078e00ff */
[----:B------:R-:W-:-:S02]  /*1eb0*/  LOP3.LUT R9, R4, 0x84, RZ, 0xfc, !PT ;  /* 0x0000008404097812 */ /* 0x000fc400078efcff */
[----:B------:R-:W-:Y:S01]  /*1ec0*/  LOP3.LUT R15, R4, 0x114, RZ, 0xfc, !PT ;  /* 0x00000114040f7812 */ /* 0x000fe200078efcff */
[----:B------:R-:W-:Y:S01]  /*1ed0*/  IMAD.MOV R6, RZ, RZ, -R6 ;  /* 0x000000ffff067224 */ /* 0x000fe200078e0a06 */
[----:B------:R-:W-:Y:S01]  /*1ee0*/  IABS R85, R9 ;  /* 0x0000000900557213 */ /* 0x000fe20000000000 */
[--C-:B------:R-:W-:Y:S01]  /*1ef0*/  @!P0 IMAD.IADD R67, R67, 0x1, -R0.reuse ;  /* 0x0000000143438824 */ /* 0x100fe200078e0a00 */
[----:B------:R-:W-:Y:S01]  /*1f00*/  ISETP.GE.AND P0, PT, R12, RZ, PT ;  /* 0x000000ff0c00720c */ /* 0x000fe20003f06270 */
[----:B------:R-:W-:Y:S01]  /*1f10*/  IMAD R81, R0, R6, R81 ;  /* 0x0000000600517224 */ /* 0x000fe200078e0251 */
[C---:B------:R-:W-:Y:S01]  /*1f20*/  LOP3.LUT R6, R4.reuse, 0x88, RZ, 0xfc, !PT ;  /* 0x0000008804067812 */ /* 0x040fe200078efcff */
[----:B------:R-:W-:Y:S01]  /*1f30*/  IMAD.HI.U32 R8, R5, R83, RZ ;  /* 0x0000005305087227 */ /* 0x000fe200078e00ff */
[----:B------:R-:W-:Y:S02]  /*1f40*/  LOP3.LUT R12, R4, 0x9c, RZ, 0xfc, !PT ;  /* 0x0000009c040c7812 */ /* 0x000fe400078efcff */
[----:B------:R-:W-:Y:S01]  /*1f50*/  IABS R87, R6 ;  /* 0x0000000600577213 */ /* 0x000fe20000000000 */
[----:B------:R-:W-:Y:S01]  /*1f60*/  @!P3 IMAD.MOV R67, RZ, RZ, -R67 ;  /* 0x000000ffff43b224 */ /* 0x000fe200078e0a43 */
[C---:B------:R-:W-:Y:S01]  /*1f70*/  ISETP.GT.U32.AND P3, PT, R0.reuse, R79, PT ;  /* 0x0000004f0000720c */ /* 0x040fe20003f64070 */
[----:B------:R-:W-:Y:S01]  /*1f80*/  @!P5 IMAD.IADD R77, R77, 0x1, -R0 ;  /* 0x000000014d4dd824 */ /* 0x000fe200078e0a00 */
[----:B------:R-:W-:Y:S01]  /*1f90*/  ISETP.GT.U32.AND P5, PT, R0, R81, PT ;  /* 0x000000510000720c */ /* 0x000fe20003fa4070 */
[----:B------:R-:W-:Y:S01]  /*1fa0*/  IMAD.MOV R8, RZ, RZ, -R8 ;  /* 0x000000ffff087224 */ /* 0x000fe200078e0a08 */
[----:B------:R-:W-:Y:S01]  /*1fb0*/  IABS R97, R12 ;  /* 0x0000000c00617213 */ /* 0x000fe20000000000 */
[----:B------:R-:W-:Y:S01]  /*1fc0*/  @!P6 IMAD.MOV R77, RZ, RZ, -R77 ;  /* 0x000000ffff4de224 */ /* 0x000fe200078e0a4d */
[----:B------:R-:W-:Y:S01]  /*1fd0*/  LOP3.LUT R16, R4, 0x118, RZ, 0xfc, !PT ;  /* 0x0000011804107812 */ /* 0x000fe200078efcff */
[----:B------:R-:W-:Y:S01]  /*1fe0*/  IMAD R83, R0, R8, R83 ;  /* 0x0000000800537224 */ /* 0x000fe200078e0253 */
[----:B------:R-:W-:Y:S01]  /*1ff0*/  IABS R157, R15 ;  /* 0x0000000f009d7213 */ /* 0x000fe20000000000 */
[----:B------:R-:W-:Y:S01]  /*2000*/  @!P1 IMAD.MOV R73, RZ, RZ, -R73 ;  /* 0x000000ffff499224 */ /* 0x000fe200078e0a49 */
[----:B------:R-:W-:-:S02]  /*2010*/  ISETP.GE.AND P1, PT, R9, RZ, PT ;  /* 0x000000ff0900720c */ /* 0x000fc40003f26270 */
[----:B------:R-:W-:Y:S01]  /*2020*/  ISETP.GT.U32.AND P6, PT, R0, R83, PT ;  /* 0x000000530000720c */ /* 0x000fe20003fc4070 */
[--C-:B------:R-:W-:Y:S01]  /*2030*/  @!P3 IMAD.IADD R79, R79, 0x1, -R0.reuse ;  /* 0x000000014f4fb824 */ /* 0x100fe200078e0a00 */
[----:B------:R-:W-:Y:S01]  /*2040*/  ISETP.GE.AND P3, PT, R6, RZ, PT ;  /* 0x000000ff0600720c */ /* 0x000fe20003f66270 */
[----:B------:R-:W-:Y:S01]  /*2050*/  @!P5 IMAD.IADD R81, R81, 0x1, -R0 ;  /* 0x000000015151d824 */ /* 0x000fe200078e0a00 */
[----:B------:R-:W-:Y:S01]  /*2060*/  LOP3.LUT R9, R4, 0x8c, RZ, 0xfc, !PT ;  /* 0x0000008c04097812 */ /* 0x000fe200078efcff */
[C---:B------:R-:W-:Y:S01]  /*2070*/  IMAD.HI.U32 R6, R5.reuse, R85, RZ ;  /* 0x0000005505067227 */ /* 0x040fe200078e00ff */
[----:B------:R-:W-:Y:S02]  /*2080*/  IABS R159, R16 ;  /* 0x00000010009f7213 */ /* 0x000fe40000000000 */
[----:B------:R-:W-:Y:S01]  /*2090*/  ISETP.GT.U32.AND P5, PT, R0, R81, PT ;  /* 0x000000510000720c */ /* 0x000fe20003fa4070 */
[----:B------:R-:W-:Y:S01]  /*20a0*/  IMAD.MOV R8, RZ, RZ, -R6 ;  /* 0x000000ffff087224 */ /* 0x000fe200078e0a06 */
[----:B------:R-:W-:Y:S01]  /*20b0*/  IABS R89, R9 ;  /* 0x0000000900597213 */ /* 0x000fe20000000000 */
[----:B------:R-:W-:-:S04]  /*20c0*/  IMAD.HI.U32 R6, R5, R87, RZ ;  /* 0x0000005705067227 */ /* 0x000fc800078e00ff */
[----:B------:R-:W-:Y:S02]  /*20d0*/  @!P6 IMAD.IADD R83, R83, 0x1, -R0 ;  /* 0x000000015353e824 */ /* 0x000fe400078e0a00 */
[----:B------:R-:W-:Y:S02]  /*20e0*/  IMAD.MOV R6, RZ, RZ, -R6 ;  /* 0x000000ffff067224 */ /* 0x000fe400078e0a06 */
[C---:B------:R-:W-:Y:S01]  /*20f0*/  IMAD R85, R0.reuse, R8, R85 ;  /* 0x0000000800557224 */ /* 0x040fe200078e0255 */
[C---:B------:R-:W-:Y:S01]  /*2100*/  ISETP.GT.U32.AND P6, PT, R0.reuse, R83, PT ;  /* 0x000000530000720c */ /* 0x040fe20003fc4070 */
[----:B------:R-:W-:Y:S02]  /*2110*/  IMAD R87, R0, R6, R87 ;  /* 0x0000000600577224 */ /* 0x000fe400078e0257 */
[----:B------:R-:W-:-:S04]  /*2120*/  IMAD.HI.U32 R6, R5, R89, RZ ;  /* 0x0000005905067227 */ /* 0x000fc800078e00ff */
[----:B------:R-:W-:Y:S01]  /*2130*/  @!P5 IMAD.IADD R81, R81, 0x1, -R0 ;  /* 0x000000015151d824 */ /* 0x000fe200078e0a00 */
[----:B------:R-:W-:Y:S01]  /*2140*/  ISETP.GT.U32.AND P5, PT, R0, R85, PT ;  /* 0x000000550000720c */ /* 0x000fe20003fa4070 */
[----:B------:R-:W-:-:S04]  /*2150*/  IMAD.HI.U32 R8, R5, R91, RZ ;  /* 0x0000005b05087227 */ /* 0x000fc800078e00ff */
[----:B------:R-:W-:Y:S02]  /*2160*/  IMAD.MOV R6, RZ, RZ, -R6 ;  /* 0x000000ffff067224 */ /* 0x000fe400078e0a06 */
[----:B------:R-:W-:Y:S02]  /*2170*/  IMAD.MOV R8, RZ, RZ, -R8 ;  /* 0x000000ffff087224 */ /* 0x000fe400078e0a08 */
[C---:B------:R-:W-:Y:S02]  /*2180*/  IMAD R89, R0.reuse, R6, R89 ;  /* 0x0000000600597224 */ /* 0x040fe400078e0259 */
[----:B------:R-:W-:Y:S01]  /*2190*/  @!P0 IMAD.MOV R79, RZ, RZ, -R79 ;  /* 0x000000ffff4f8224 */ /* 0x000fe200078e0a4f */
[----:B------:R-:W-:Y:S01]  /*21a0*/  ISETP.GE.AND P0, PT, R9, RZ, PT ;  /* 0x000000ff0900720c */ /* 0x000fe20003f06270 */
[----:B------:R-:W-:Y:S01]  /*21b0*/  IMAD R91, R0, R8, R91 ;  /* 0x00000008005b7224 */ /* 0x000fe200078e025b */
[----:B------:R-:W-:Y:S01]  /*21c0*/  LOP3.LUT R9, R4, 0x94, RZ, 0xfc, !PT ;  /* 0x0000009404097812 */ /* 0x000fe200078efcff */
[--C-:B------:R-:W-:Y:S01]  /*21d0*/  @!P6 IMAD.IADD R83, R83, 0x1, -R0.reuse ;  /* 0x000000015353e824 */ /* 0x100fe200078e0a00 */
[C---:B------:R-:W-:Y:S01]  /*21e0*/  ISETP.GT.U32.AND P6, PT, R0.reuse, R89, PT ;  /* 0x000000590000720c */ /* 0x040fe20003fc4070 */
[----:B------:R-:W-:Y:S01]  /*21f0*/  @!P5 IMAD.IADD R85, R85, 0x1, -R0 ;  /* 0x000000015555d824 */ /* 0x000fe200078e0a00 */
[C---:B------:R-:W-:Y:S01]  /*2200*/  ISETP.GT.U32.AND P5, PT, R0.reuse, R91, PT ;  /* 0x0000005b0000720c */ /* 0x040fe20003fa4070 */
[----:B------:R-:W-:Y:S01]  /*2210*/  @!P4 IMAD.MOV R81, RZ, RZ, -R81 ;  /* 0x000000ffff51c224 */ /* 0x000fe200078e0a51 */
[----:B------:R-:W-:Y:S01]  /*2220*/  IABS R93, R9 ;  /* 0x00000009005d7213 */ /* 0x000fe20000000000 */
[----:B------:R-:W-:Y:S01]  /*2230*/  @!P2 IMAD.MOV R83, RZ, RZ, -R83 ;  /* 0x000000ffff53a224 */ /* 0x000fe200078e0a53 */
[----:B------:R-:W-:Y:S01]  /*2240*/  ISETP.GT.U32.AND P4, PT, R0, R87, PT ;  /* 0x000000570000720c */ /* 0x000fe20003f84070 */
[----:B------:R-:W-:-:S04]  /*2250*/  IMAD.HI.U32 R8, R5, R101, RZ ;  /* 0x0000006505087227 */ /* 0x000fc800078e00ff */
[----:B------:R-:W-:-:S04]  /*2260*/  IMAD.HI.U32 R6, R5, R93, RZ ;  /* 0x0000005d05067227 */ /* 0x000fc800078e00ff */
[----:B------:R-:W-:Y:S02]  /*2270*/  @!P6 IMAD.IADD R89, R89, 0x1, -R0 ;  /* 0x000000015959e824 */ /* 0x000fe400078e0a00 */
[----:B------:R-:W-:Y:S02]  /*2280*/  IMAD.MOV R6, RZ, RZ, -R6 ;  /* 0x000000ffff067224 */ /* 0x000fe400078e0a06 */
[----:B------:R-:W-:Y:S01]  /*2290*/  @!P5 IMAD.IADD R91, R91, 0x1, -R0 ;  /* 0x000000015b5bd824 */ /* 0x000fe200078e0a00 */
[C---:B------:R-:W-:Y:S01]  /*22a0*/  ISETP.GT.U32.AND P5, PT, R0.reuse, R89, PT ;  /* 0x000000590000720c */ /* 0x040fe20003fa4070 */
[C---:B------:R-:W-:Y:S02]  /*22b0*/  IMAD R93, R0.reuse, R6, R93 ;  /* 0x00000006005d7224 */ /* 0x040fe400078e025d */
[----:B------:R-:W-:Y:S01]  /*22c0*/  IMAD.HI.U32 R6, R5, R95, RZ ;  /* 0x0000005f05067227 */ /* 0x000fe200078e00ff */
[----:B------:R-:W-:-:S03]  /*22d0*/  ISETP.GT.U32.AND P2, PT, R0, R91, PT ;  /* 0x0000005b0000720c */ /* 0x000fc60003f44070 */
[----:B------:R-:W-:Y:S01]  /*22e0*/  @!P4 IMAD.IADD R87, R87, 0x1, -R0 ;  /* 0x000000015757c824 */ /* 0x000fe200078e0a00 */
[C---:B------:R-:W-:Y:S01]  /*22f0*/  ISETP.GT.U32.AND P4, PT, R0.reuse, R85, PT ;  /* 0x000000550000720c */ /* 0x040fe20003f84070 */
[----:B------:R-:W-:Y:S02]  /*2300*/  IMAD.MOV R6, RZ, RZ, -R6 ;  /* 0x000000ffff067224 */ /* 0x000fe400078e0a06 */
[----:B------:R-:W-:Y:S01]  /*2310*/  IMAD.MOV R8, RZ, RZ, -R8 ;  /* 0x000000ffff087224 */ /* 0x000fe200078e0a08 */
[C---:B------:R-:W-:Y:S01]  /*2320*/  ISETP.GT.U32.AND P6, PT, R0.reuse, R87, PT ;  /* 0x000000570000720c */ /* 0x040fe20003fc4070 */
[C---:B------:R-:W-:Y:S02]  /*2330*/  IMAD R95, R0.reuse, R6, R95 ;  /* 0x00000006005f7224 */ /* 0x040fe400078e025f */
[----:B------:R-:W-:Y:S02]  /*2340*/  @!P5 IMAD.IADD R89, R89, 0x1, -R0 ;  /* 0x000000015959d824 */ /* 0x000fe400078e0a00 */
[----:B------:R-:W-:Y:S01]  /*2350*/  IMAD.HI.U32 R6, R5, R97, RZ ;  /* 0x0000006105067227 */ /* 0x000fe200078e00ff */
[----:B------:R-:W-:-:S03]  /*2360*/  ISETP.GT.U32.AND P5, PT, R0, R95, PT ;  /* 0x0000005f0000720c */ /* 0x000fc60003fa4070 */
[----:B------:R-:W-:Y:S02]  /*2370*/  IMAD.MOV R6, RZ, RZ, -R6 ;  /* 0x000000ffff067224 */ /* 0x000fe400078e0a06 */
[--C-:B------:R-:W-:Y:S01]  /*2380*/  @!P4 IMAD.IADD R85, R85, 0x1, -R0.reuse ;  /* 0x000000015555c824 */ /* 0x100fe200078e0a00 */
[----:B------:R-:W-:Y:S01]  /*2390*/  ISETP.GT.U32.AND P4, PT, R0, R93, PT ;  /* 0x0000005d0000720c */ /* 0x000fe20003f84070 */
[--C-:B------:R-:W-:Y:S01]  /*23a0*/  @!P6 IMAD.IADD R87, R87, 0x1, -R0.reuse ;  /* 0x000000015757e824 */ /* 0x100fe200078e0a00 */
[----:B------:R-:W-:Y:S01]  /*23b0*/  ISETP.GE.AND P6, PT, R10, RZ, PT ;  /* 0x000000ff0a00720c */ /* 0x000fe20003fc6270 */
[----:B------:R-:W-:Y:S01]  /*23c0*/  IMAD R97, R0, R6, R97 ;  /* 0x0000000600617224 */ /* 0x000fe200078e0261 */
[----:B------:R-:W-:Y:S01]  /*23d0*/  LOP3.LUT R10, R4, 0xa4, RZ, 0xfc, !PT ;  /* 0x000000a4040a7812 */ /* 0x000fe200078efcff */
[--C-:B------:R-:W-:Y:S01]  /*23e0*/  @!P2 IMAD.IADD R91, R91, 0x1, -R0.reuse ;  /* 0x000000015b5ba824 */ /* 0x100fe200078e0a00 */
[----:B------:R-:W-:Y:S01]  /*23f0*/  ISETP.GE.AND P2, PT, R9, RZ, PT ;  /* 0x000000ff0900720c */ /* 0x000fe20003f46270 */
[----:B------:R-:W-:Y:S01]  /*2400*/  @!P5 IMAD.IADD R95, R95, 0x1, -R0 ;  /* 0x000000015f5fd824 */ /* 0x000fe200078e0a00 */
[----:B------:R-:W-:Y:S01]  /*2410*/  IABS R103, R10 ;  /* 0x0000000a00677213 */ /* 0x000fe20000000000 */
[----:B------:R-:W-:Y:S01]  /*2420*/  IMAD R101, R0, R8, R101 ;  /* 0x0000000800657224 */ /* 0x000fe200078e0265 */
[----:B------:R-:W-:Y:S01]  /*2430*/  LOP3.LUT R9, R4, 0xa8, RZ, 0xfc, !PT ;  /* 0x000000a804097812 */ /* 0x000fe200078efcff */
[----:B------:R-:W-:Y:S01]  /*2440*/  @!P3 IMAD.MOV R87, RZ, RZ, -R87 ;  /* 0x000000ffff57b224 */ /* 0x000fe200078e0a57 */
[C---:B------:R-:W-:Y:S01]  /*2450*/  ISETP.GT.U32.AND P5, PT, R0.reuse, R95, PT ;  /* 0x0000005f0000720c */ /* 0x040fe20003fa4070 */
[----:B------:R-:W-:Y:S01]  /*2460*/  IMAD.HI.U32 R6, R5, R103, RZ ;  /* 0x0000006705067227 */ /* 0x000fe200078e00ff */
[----:B------:R-:W-:-:S02]  /*2470*/  ISETP.GT.U32.AND P3, PT, R0, R97, PT ;  /* 0x000000610000720c */ /* 0x000fc40003f64070 */
[----:B------:R-:W-:Y:S01]  /*2480*/  IABS R99, R9 ;  /* 0x0000000900637213 */ /* 0x000fe20000000000 */
[----:B------:R-:W-:Y:S02]  /*2490*/  IMAD.MOV R6, RZ, RZ, -R6 ;  /* 0x000000ffff067224 */ /* 0x000fe400078e0a06 */
        /* <DEDUP_REMOVED lines=9> */
[----:B------:R-:W-:Y:S01]  /*2530*/  ISETP.GT.U32.AND P6, PT, R0, R101, PT ;  /* 0x000000650000720c */ /* 0x000fe20003fc4070 */
[----:B------:R-:W-:Y:S01]  /*2540*/  IMAD.HI.U32 R6, R5, R99, RZ ;  /* 0x0000006305067227 */ /* 0x000fe200078e00ff */
[----:B------:R-:W-:-:S03]  /*2550*/  IABS R105, R11 ;  /* 0x0000000b00697213 */ /* 0x000fc60000000000 */
[----:B------:R-:W-:Y:S02]  /*2560*/  IMAD.MOV R8, RZ, RZ, -R6 ;  /* 0x000000ffff087224 */ /* 0x000fe400078e0a06 */
[----:B------:R-:W-:Y:S01]  /*2570*/  @!P3 IMAD.IADD R97, R97, 0x1, -R0 ;  /* 0x000000016161b824 */ /* 0x000fe200078e0a00 */
[----:B------:R-:W-:Y:S01]  /*2580*/  ISETP.GE.AND P3, PT, R10, RZ, PT ;  /* 0x000000ff0a00720c */ /* 0x000fe20003f66270 */
[----:B------:R-:W-:Y:S01]  /*2590*/  IMAD.HI.U32 R6, R5, R105, RZ ;  /* 0x0000006905067227 */ /* 0x000fe200078e00ff */
[----:B------:R-:W-:-:S03]  /*25a0*/  LOP3.LUT R10, R4, 0xb0, RZ, 0xfc, !PT ;  /* 0x000000b0040a7812 */ /* 0x000fc600078efcff */
[--C-:B------:R-:W-:Y:S01]  /*25b0*/  @!P5 IMAD.IADD R103, R103, 0x1, -R0.reuse ;  /* 0x000000016767d824 */ /* 0x100fe200078e0a00 */
[----:B------:R-:W-:Y:S01]  /*25c0*/  IABS R107, R10 ;  /* 0x0000000a006b7213 */ /* 0x000fe20000000000 */
[--C-:B------:R-:W-:Y:S01]  /*25d0*/  @!P1 IMAD.IADD R93, R93, 0x1, -R0.reuse ;  /* 0x000000015d5d9824 */ /* 0x100fe200078e0a00 */
[----:B------:R-:W-:Y:S01]  /*25e0*/  ISETP.GE.AND P1, PT, R14, RZ, PT ;  /* 0x000000ff0e00720c */ /* 0x000fe20003f26270 */
[----:B------:R-:W-:Y:S01]  /*25f0*/  @!P6 IMAD.IADD R101, R101, 0x1, -R0 ;  /* 0x000000016565e824 */ /* 0x000fe200078e0a00 */
[C---:B------:R-:W-:Y:S01]  /*2600*/  ISETP.GT.U32.AND P5, PT, R0.reuse, R103, PT ;  /* 0x000000670000720c */ /* 0x040fe20003fa4070 */
[----:B------:R-:W-:Y:S01]  /*2610*/  IMAD.MOV R6, RZ, RZ, -R6 ;  /* 0x000000ffff067224 */ /* 0x000fe200078e0a06 */
[C---:B------:R-:W-:Y:S01]  /*2620*/  ISETP.GT.U32.AND P6, PT, R0.reuse, R97, PT ;  /* 0x000000610000720c */ /* 0x040fe20003fc4070 */
[----:B------:R-:W-:Y:S01]  /*2630*/  @!P2 IMAD.MOV R93, RZ, RZ, -R93 ;  /* 0x000000ffff5da224 */ /* 0x000fe200078e0a5d */
[C---:B------:R-:W-:Y:S01]  /*2640*/  ISETP.GT.U32.AND P2, PT, R0.reuse, R101, PT ;  /* 0x000000650000720c */ /* 0x040fe20003f44070 */
[----:B------:R-:W-:Y:S01]  /*2650*/  IMAD R105, R0, R6, R105 ;  /* 0x0000000600697224 */ /* 0x000fe200078e0269 */
[----:B------:R-:W-:Y:S01]  /*2660*/  LOP3.LUT R14, R4, 0x110, RZ, 0xfc, !PT ;  /* 0x00000110040e7812 */ /* 0x000fe200078efcff */
[----:B------:R-:W-:-:S02]  /*2670*/  IMAD R99, R0, R8, R99 ;  /* 0x0000000800637224 */ /* 0x000fc400078e0263 */
[----:B------:R-:W-:Y:S01]  /*2680*/  @!P0 IMAD.MOV R89, RZ, RZ, -R89 ;  /* 0x000000ffff598224 */ /* 0x000fe200078e0a59 */
[----:B------:R-:W-:Y:S01]  /*2690*/  ISETP.GE.AND P0, PT, R12, RZ, PT ;  /* 0x000000ff0c00720c */ /* 0x000fe20003f06270 */
[----:B------:R-:W-:Y:S01]  /*26a0*/  IMAD.HI.U32 R6, R5, R107, RZ ;  /* 0x0000006b05067227 */ /* 0x000fe200078e00ff */
[----:B------:R-:W-:Y:S02]  /*26b0*/  LOP3.LUT R12, R4, 0xb4, RZ, 0xfc, !PT ;  /* 0x000000b4040c7812 */ /* 0x000fe400078efcff */
[----:B------:R-:W-:Y:S01]  /*26c0*/  IABS R153, R14 ;  /* 0x0000000e00997213 */ /* 0x000fe20000000000 */
[--C-:B------:R-:W-:Y:S01]  /*26d0*/  @!P5 IMAD.IADD R103, R103, 0x1, -R0.reuse ;  /* 0x000000016767d824 */ /* 0x100fe200078e0a00 */
[C---:B------:R-:W-:Y:S01]  /*26e0*/  ISETP.GT.U32.AND P5, PT, R0.reuse, R105, PT ;  /* 0x000000690000720c */ /* 0x040fe20003fa4070 */
[--C-:B------:R-:W-:Y:S01]  /*26f0*/  @!P6 IMAD.IADD R97, R97, 0x1, -R0.reuse ;  /* 0x000000016161e824 */ /* 0x100fe200078e0a00 */
[----:B------:R-:W-:Y:S01]  /*2700*/  ISETP.GT.U32.AND P6, PT, R0, R99, PT ;  /* 0x000000630000720c */ /* 0x000fe20003fc4070 */
[----:B------:R-:W-:Y:S01]  /*2710*/  @!P2 IMAD.IADD R101, R101, 0x1, -R0 ;  /* 0x000000016565a824 */ /* 0x000fe200078e0a00 */
[----:B------:R-:W-:Y:S01]  /*2720*/  ISETP.GE.AND P2, PT, R9, RZ, PT ;  /* 0x000000ff0900720c */ /* 0x000fe20003f46270 */
[----:B------:R-:W-:Y:S01]  /*2730*/  IMAD.MOV R6, RZ, RZ, -R6 ;  /* 0x000000ffff067224 */ /* 0x000fe200078e0a06 */
[----:B------:R-:W-:Y:S01]  /*2740*/  LOP3.LUT R9, R4, 0xb8, RZ, 0xfc, !PT ;  /* 0x000000b804097812 */ /* 0x000fe200078efcff */
[----:B------:R-:W-:Y:S01]  /*2750*/  @!P4 IMAD.MOV R95, RZ, RZ, -R95 ;  /* 0x000000ffff5fc224 */ /* 0x000fe200078e0a5f */
[----:B------:R-:W-:Y:S01]  /*2760*/  IABS R109, R12 ;  /* 0x0000000c006d7213 */ /* 0x000fe20000000000 */
[----:B------:R-:W-:Y:S01]  /*2770*/  IMAD R107, R0, R6, R107 ;  /* 0x00000006006b7224 */ /* 0x000fe200078e026b */
[----:B------:R-:W-:Y:S01]  /*2780*/  IABS R111, R9 ;  /* 0x00000009006f7213 */ /* 0x000fe20000000000 */
[----:B------:R-:W-:-:S02]  /*2790*/  @!P0 IMAD.MOV R97, RZ, RZ, -R97 ;  /* 0x000000ffff618224 */ /* 0x000fc400078e0a61 */
[--C-:B------:R-:W-:Y:S01]  /*27a0*/  @!P5 IMAD.IADD R105, R105, 0x1, -R0.reuse ;  /* 0x000000016969d824 */ /* 0x100fe200078e0a00 */
[C---:B------:R-:W-:Y:S01]  /*27b0*/  ISETP.GT.U32.AND P0, PT, R0.reuse, R107, PT ;  /* 0x0000006b0000720c */ /* 0x040fe20003f04070 */
[----:B------:R-:W-:Y:S01]  /*27c0*/  @!P6 IMAD.IADD R99, R99, 0x1, -R0 ;  /* 0x000000016363e824 */ /* 0x000fe200078e0a00 */
[----:B------:R-:W-:Y:S01]  /*27d0*/  ISETP.GE.AND P6, PT, R11, RZ, PT ;  /* 0x000000ff0b00720c */ /* 0x000fe20003fc6270 */
[C---:B------:R-:W-:Y:S01]  /*27e0*/  IMAD.HI.U32 R6, R5.reuse, R111, RZ ;  /* 0x0000006f05067227 */ /* 0x040fe200078e00ff */
[C---:B------:R-:W-:Y:S02]  /*27f0*/  ISETP.GT.U32.AND P5, PT, R0.reuse, R105, PT ;  /* 0x000000690000720c */ /* 0x040fe40003fa4070 */
[----:B------:R-:W-:Y:S01]  /*2800*/  ISETP.GT.U32.AND P4, PT, R0, R99, PT ;  /* 0x000000630000720c */ /* 0x000fe20003f84070 */
[----:B------:R-:W-:Y:S01]  /*2810*/  IMAD.MOV R6, RZ, RZ, -R6 ;  /* 0x000000ffff067224 */ /* 0x000fe200078e0a06 */
[----:B------:R-:W-:Y:S01]  /*2820*/  LOP3.LUT R11, R4, 0xbc, RZ, 0xfc, !PT ;  /* 0x000000bc040b7812 */ /* 0x000fe200078efcff */
[----:B------:R-:W-:-:S03]  /*2830*/  IMAD.HI.U32 R8, R5, R109, RZ ;  /* 0x0000006d05087227 */ /* 0x000fc600078e00ff */
[----:B------:R-:W-:Y:S01]  /*2840*/  IABS R113, R11 ;  /* 0x0000000b00717213 */ /* 0x000fe20000000000 */
[C---:B------:R-:W-:Y:S02]  /*2850*/  IMAD R111, R0.reuse, R6, R111 ;  /* 0x00000006006f7224 */ /* 0x040fe400078e026f */
[----:B------:R-:W-:Y:S02]  /*2860*/  IMAD.MOV R8, RZ, RZ, -R8 ;  /* 0x000000ffff087224 */ /* 0x000fe400078e0a08 */
[--C-:B------:R-:W-:Y:S01]  /*2870*/  @!P5 IMAD.IADD R105, R105, 0x1, -R0.reuse ;  /* 0x000000016969d824 */ /* 0x100fe200078e0a00 */
[----:B------:R-:W-:Y:S01]  /*2880*/  ISETP.GT.U32.AND P5, PT, R0, R111, PT ;  /* 0x0000006f0000720c */ /* 0x000fe20003fa4070 */
[--C-:B------:R-:W-:Y:S01]  /*2890*/  @!P4 IMAD.IADD R99, R99, 0x1, -R0.reuse ;  /* 0x000000016363c824 */ /* 0x100fe200078e0a00 */
[----:B------:R-:W-:Y:S01]  /*28a0*/  ISETP.GE.AND P4, PT, R12, RZ, PT ;  /* 0x000000ff0c00720c */ /* 0x000fe20003f86270 */
[----:B------:R-:W-:Y:S01]  /*28b0*/  @!P0 IMAD.IADD R107, R107, 0x1, -R0 ;  /* 0x000000016b6b8824 */ /* 0x000fe200078e0a00 */
[----:B------:R-:W-:Y:S01]  /*28c0*/  ISETP.GE.AND P0, PT, R9, RZ, PT ;  /* 0x000000ff0900720c */ /* 0x000fe20003f06270 */
[----:B------:R-:W-:Y:S01]  /*28d0*/  IMAD R109, R0, R8, R109 ;  /* 0x00000008006d7224 */ /* 0x000fe200078e026d */
[----:B------:R-:W-:Y:S01]  /*28e0*/  LOP3.LUT R8, R4, 0xc0, RZ, 0xfc, !PT ;  /* 0x000000c004087812 */ /* 0x000fe200078efcff */
[----:B------:R-:W-:Y:S01]  /*28f0*/  @!P2 IMAD.MOV R99, RZ, RZ, -R99 ;  /* 0x000000ffff63a224 */ /* 0x000fe200078e0a63 */
[----:B------:R-:W-:Y:S01]  /*2900*/  ISETP.GT.U32.AND P2, PT, R0, R107, PT ;  /* 0x0000006b0000720c */ /* 0x000fe20003f44070 */
[----:B------:R-:W-:Y:S01]  /*2910*/  IMAD.HI.U32 R6, R5, R113, RZ ;  /* 0x0000007105067227 */ /* 0x000fe200078e00ff */
[----:B------:R-:W-:-:S02]  /*2920*/  IABS R115, R8 ;  /* 0x0000000800737213 */ /* 0x000fc40000000000 */
[----:B------:R-:W-:Y:S01]  /*2930*/  LOP3.LUT R9, R4, 0xc4, RZ, 0xfc, !PT ;  /* 0x000000c404097812 */ /* 0x000fe200078efcff */
[----:B------:R-:W-:Y:S01]  /*2940*/  @!P3 IMAD.MOV R103, RZ, RZ, -R103 ;  /* 0x000000ffff67b224 */ /* 0x000fe200078e0a67 */
[----:B------:R-:W-:Y:S01]  /*2950*/  ISETP.GT.U32.AND P3, PT, R0, R109, PT ;  /* 0x0000006d0000720c */ /* 0x000fe20003f64070 */
[----:B------:R-:W-:Y:S01]  /*2960*/  @!P5 IMAD.IADD R111, R111, 0x1, -R0 ;  /* 0x000000016f6fd824 */ /* 0x000fe200078e0a00 */
[----:B------:R-:W-:Y:S01]  /*2970*/  IABS R117, R9 ;  /* 0x0000000900757213 */ /* 0x000fe20000000000 */
[----:B------:R-:W-:Y:S01]  /*2980*/  IMAD.MOV R6, RZ, RZ, -R6 ;  /* 0x000000ffff067224 */ /* 0x000fe200078e0a06 */
[----:B------:R-:W-:Y:S01]  /*2990*/  LOP3.LUT R12, R4, 0xe8, RZ, 0xfc, !PT ;  /* 0x000000e8040c7812 */ /* 0x000fe200078efcff */
[----:B------:R-:W-:Y:S01]  /*29a0*/  @!P1 IMAD.MOV R101, RZ, RZ, -R101 ;  /* 0x000000ffff659224 */ /* 0x000fe200078e0a65 */
[C---:B------:R-:W-:Y:S01]  /*29b0*/  ISETP.GT.U32.AND P5, PT, R0.reuse, R111, PT ;  /* 0x0000006f0000720c */ /* 0x040fe20003fa4070 */
[----:B------:R-:W-:Y:S01]  /*29c0*/  IMAD R113, R0, R6, R113 ;  /* 0x0000000600717224 */ /* 0x000fe200078e0271 */
[----:B------:R-:W-:Y:S01]  /*29d0*/  ISETP.GE.AND P1, PT, R10, RZ, PT ;  /* 0x000000ff0a00720c */ /* 0x000fe20003f26270 */
[----:B------:R-:W-:Y:S01]  /*29e0*/  IMAD.HI.U32 R6, R5, R115, RZ ;  /* 0x0000007305067227 */ /* 0x000fe200078e00ff */
[----:B------:R-:W-:-:S02]  /*29f0*/  LOP3.LUT R10, R4, 0xc8, RZ, 0xfc, !PT ;  /* 0x000000c8040a7812 */ /* 0x000fc400078efcff */
[----:B------:R-:W-:Y:S01]  /*2a00*/  IABS R135, R12 ;  /* 0x0000000c00877213 */ /* 0x000fe20000000000 */
[----:B------:R-:W-:Y:S01]  /*2a10*/  IMAD.MOV R6, RZ, RZ, -R6 ;  /* 0x000000ffff067224 */ /* 0x000fe200078e0a06 */
[----:B------:R-:W-:Y:S01]  /*2a20*/  IABS R119, R10 ;  /* 0x0000000a00777213 */ /* 0x000fe20000000000 */
[--C-:B------:R-:W-:Y:S01]  /*2a30*/  @!P2 IMAD.IADD R107, R107, 0x1, -R0.reuse ;  /* 0x000000016b6ba824 */ /* 0x100fe200078e0a00 */
[C---:B------:R-:W-:Y:S01]  /*2a40*/  ISETP.GT.U32.AND P2, PT, R0.reuse, R113, PT ;  /* 0x000000710000720c */ /* 0x040fe20003f44070 */
[--C-:B------:R-:W-:Y:S02]  /*2a50*/  @!P3 IMAD.IADD R109, R109, 0x1, -R0.reuse ;  /* 0x000000016d6db824 */ /* 0x100fe400078e0a00 */
[C---:B------:R-:W-:Y:S02]  /*2a60*/  IMAD R115, R0.reuse, R6, R115 ;  /* 0x0000000600737224 */ /* 0x040fe400078e0273 */
[----:B------:R-:W-:Y:S01]  /*2a70*/  @!P5 IMAD.IADD R111, R111, 0x1, -R0 ;  /* 0x000000016f6fd824 */ /* 0x000fe200078e0a00 */
[C---:B------:R-:W-:Y:S01]  /*2a80*/  ISETP.GT.U32.AND P3, PT, R0.reuse, R109, PT ;  /* 0x0000006d0000720c */ /* 0x040fe20003f64070 */
[----:B------:R-:W-:Y:S01]  /*2a90*/  @!P6 IMAD.MOV R105, RZ, RZ, -R105 ;  /* 0x000000ffff69e224 */ /* 0x000fe200078e0a69 */
[----:B------:R-:W-:Y:S01]  /*2aa0*/  ISETP.GT.U32.AND P5, PT, R0, R115, PT ;  /* 0x000000730000720c */ /* 0x000fe20003fa4070 */
[----:B------:R-:W-:Y:S01]  /*2ab0*/  IMAD.HI.U32 R6, R5, R117, RZ ;  /* 0x0000007505067227 */ /* 0x000fe200078e00ff */
[----:B------:R-:W-:-:S02]  /*2ac0*/  ISETP.GE.AND P6, PT, R11, RZ, PT ;  /* 0x000000ff0b00720c */ /* 0x000fc40003fc6270 */
[----:B------:R-:W-:Y:S01]  /*2ad0*/  LOP3.LUT R11, R4, 0xcc, RZ, 0xfc, !PT ;  /* 0x000000cc040b7812 */ /* 0x000fe200078efcff */
[----:B------:R-:W-:Y:S01]  /*2ae0*/  @!P2 IMAD.IADD R113, R113, 0x1, -R0 ;  /* 0x000000017171a824 */ /* 0x000fe200078e0a00 */
[----:B------:R-:W-:Y:S01]  /*2af0*/  ISETP.GE.AND P2, PT, R9, RZ, PT ;  /* 0x000000ff0900720c */ /* 0x000fe20003f46270 */
[----:B------:R-:W-:Y:S01]  /*2b00*/  IMAD.MOV R6, RZ, RZ, -R6 ;  /* 0x000000ffff067224 */ /* 0x000fe200078e0a06 */
[----:B------:R-:W-:Y:S01]  /*2b10*/  IABS R121, R11 ;  /* 0x0000000b00797213 */ /* 0x000fe20000000000 */
[----:B------:R-:W-:Y:S01]  /*2b20*/  @!P1 IMAD.MOV R107, RZ, RZ, -R107 ;  /* 0x000000ffff6b9224 */ /* 0x000fe200078e0a6b */
[----:B------:R-:W-:Y:S01]  /*2b30*/  ISETP.GT.U32.AND P1, PT, R0, R113, PT ;  /* 0x000000710000720c */ /* 0x000fe20003f24070 */
[--C-:B------:R-:W-:Y:S01]  /*2b40*/  @!P3 IMAD.IADD R109, R109, 0x1, -R0.reuse ;  /* 0x000000016d6db824 */ /* 0x100fe200078e0a00 */
[----:B------:R-:W-:Y:S01]  /*2b50*/  ISETP.GE.AND P3, PT, R8, RZ, PT ;  /* 0x000000ff0800720c */ /* 0x000fe20003f66270 */
[----:B------:R-:W-:Y:S01]  /*2b60*/  IMAD R117, R0, R6, R117 ;  /* 0x0000000600757224 */ /* 0x000fe200078e0275 */
[----:B------:R-:W-:Y:S01]  /*2b70*/  LOP3.LUT R9, R4, 0xd0, RZ, 0xfc, !PT ;  /* 0x000000d004097812 */ /* 0x000fe200078efcff */
[----:B------:R-:W-:-:S02]  /*2b80*/  @!P5 IMAD.IADD R115, R115, 0x1, -R0 ;  /* 0x000000017373d824 */ /* 0x000fc400078e0a00 */
[C---:B------:R-:W-:Y:S01]  /*2b90*/  IMAD.HI.U32 R8, R5.reuse, R121, RZ ;  /* 0x0000007905087227 */ /* 0x040fe200078e00ff */
[----:B------:R-:W-:Y:S02]  /*2ba0*/  IABS R123, R9 ;  /* 0x00000009007b7213 */ /* 0x000fe40000000000 */
[C---:B------:R-:W-:Y:S01]  /*2bb0*/  ISETP.GT.U32.AND P5, PT, R0.reuse, R115, PT ;  /* 0x000000730000720c */ /* 0x040fe20003fa4070 */
[----:B------:R-:W-:Y:S01]  /*2bc0*/  @!P4 IMAD.MOV R109, RZ, RZ, -R109 ;  /* 0x000000ffff6dc224 */ /* 0x000fe200078e0a6d */
[----:B------:R-:W-:Y:S01]  /*2bd0*/  ISETP.GT.U32.AND P4, PT, R0, R117, PT ;  /* 0x000000750000720c */ /* 0x000fe20003f84070 */
[----:B------:R-:W-:-:S04]  /*2be0*/  IMAD.HI.U32 R6, R5, R119, RZ ;  /* 0x0000007705067227 */ /* 0x000fc800078e00ff */
[----:B------:R-:W-:Y:S02]  /*2bf0*/  IMAD.MOV R8, RZ, RZ, -R8 ;  /* 0x000000ffff087224 */ /* 0x000fe400078e0a08 */
[----:B------:R-:W-:Y:S02]  /*2c00*/  IMAD.MOV R6, RZ, RZ, -R6 ;  /* 0x000000ffff067224 */ /* 0x000fe400078e0a06 */
[--C-:B------:R-:W-:Y:S01]  /*2c10*/  @!P1 IMAD.IADD R113, R113, 0x1, -R0.reuse ;  /* 0x0000000171719824 */ /* 0x100fe200078e0a00 */
[----:B------:R-:W-:Y:S01]  /*2c20*/  ISETP.GE.AND P1, PT, R11, RZ, PT ;  /* 0x000000ff0b00720c */ /* 0x000fe20003f26270 */
[----:B------:R-:W-:Y:S01]  /*2c30*/  IMAD R121, R0, R8, R121 ;  /* 0x0000000800797224 */ /* 0x000fe200078e0279 */
[----:B------:R-:W-:Y:S01]  /*2c40*/  LOP3.LUT R8, R4, 0xd4, RZ, 0xfc, !PT ;  /* 0x000000d404087812 */ /* 0x000fe200078efcff */
[----:B------:R-:W-:Y:S01]  /*2c50*/  IMAD R119, R0, R6, R119 ;  /* 0x0000000600777224 */ /* 0x000fe200078e0277 */
[----:B------:R-:W-:Y:S01]  /*2c60*/  LOP3.LUT R11, R4, 0xe4, RZ, 0xfc, !PT ;  /* 0x000000e4040b7812 */ /* 0x000fe200078efcff */
[----:B------:R-:W-:Y:S01]  /*2c70*/  @!P6 IMAD.MOV R113, RZ, RZ, -R113 ;  /* 0x000000ffff71e224 */ /* 0x000fe200078e0a71 */
[C---:B------:R-:W-:Y:S01]  /*2c80*/  ISETP.GT.U32.AND P6, PT, R0.reuse, R121, PT ;  /* 0x000000790000720c */ /* 0x040fe20003fc4070 */
[--C-:B------:R-:W-:Y:S01]  /*2c90*/  @!P5 IMAD.IADD R115, R115, 0x1, -R0.reuse ;  /* 0x000000017373d824 */ /* 0x100fe200078e0a00 */
[----:B------:R-:W-:Y:S01]  /*2ca0*/  ISETP.GT.U32.AND P5, PT, R0, R119, PT ;  /* 0x000000770000720c */ /* 0x000fe20003fa4070 */
[----:B------:R-:W-:Y:S01]  /*2cb0*/  @!P4 IMAD.IADD R117, R117, 0x1, -R0 ;  /* 0x000000017575c824 */ /* 0x000fe200078e0a00 */
[----:B------:R-:W-:Y:S01]  /*2cc0*/  IABS R127, R8 ;  /* 0x00000008007f7213 */ /* 0x000fe20000000000 */
[----:B------:R-:W-:Y:S01]  /*2cd0*/  @!P0 IMAD.MOV R111, RZ, RZ, -R111 ;  /* 0x000000ffff6f8224 */ /* 0x000fe200078e0a6f */
[----:B------:R-:W-:Y:S01]  /*2ce0*/  ISETP.GE.AND P0, PT, R10, RZ, PT ;  /* 0x000000ff0a00720c */ /* 0x000fe20003f06270 */
[----:B------:R-:W-:Y:S01]  /*2cf0*/  IMAD.HI.U32 R6, R5, R123, RZ ;  /* 0x0000007b05067227 */ /* 0x000fe200078e00ff */
[----:B------:R-:W-:-:S02]  /*2d00*/  ISETP.GT.U32.AND P4, PT, R0, R117, PT ;  /* 0x000000750000720c */ /* 0x000fc40003f84070 */
[----:B------:R-:W-:Y:S01]  /*2d10*/  LOP3.LUT R10, R4, 0xd8, RZ, 0xfc, !PT ;  /* 0x000000d8040a7812 */ /* 0x000fe200078efcff */
[----:B------:R-:W-:Y:S01]  /*2d20*/  @!P3 IMAD.MOV R115, RZ, RZ, -R115 ;  /* 0x000000ffff73b224 */ /* 0x000fe200078e0a73 */
[----:B------:R-:W-:Y:S01]  /*2d30*/  ISETP.GE.AND P3, PT, R9, RZ, PT ;  /* 0x000000ff0900720c */ /* 0x000fe20003f66270 */
[--C-:B------:R-:W-:Y:S01]  /*2d40*/  @!P6 IMAD.IADD R121, R121, 0x1, -R0.reuse ;  /* 0x000000017979e824 */ /* 0x100fe200078e0a00 */
[----:B------:R-:W-:Y:S01]  /*2d50*/  IABS R125, R10 ;  /* 0x0000000a007d7213 */ /* 0x000fe20000000000 */
[----:B------:R-:W-:Y:S01]  /*2d60*/  @!P5 IMAD.IADD R119, R119, 0x1, -R0 ;  /* 0x000000017777d824 */ /* 0x000fe200078e0a00 */
[----:B------:R-:W-:Y:S01]  /*2d70*/  IABS R133, R11 ;  /* 0x0000000b00857213 */ /* 0x000fe20000000000 */
[----:B------:R-:W-:Y:S01]  /*2d80*/  IMAD.MOV R9, RZ, RZ, -R6 ;  /* 0x000000ffff097224 */ /* 0x000fe200078e0a06 */
[C---:B------:R-:W-:Y:S01]  /*2d90*/  ISETP.GT.U32.AND P6, PT, R0.reuse, R121, PT ;  /* 0x000000790000720c */ /* 0x040fe20003fc4070 */
[----:B------:R-:W-:Y:S01]  /*2da0*/  IMAD.HI.U32 R6, R5, R127, RZ ;  /* 0x0000007f05067227 */ /* 0x000fe200078e00ff */
[----:B------:R-:W-:-:S03]  /*2db0*/  ISETP.GT.U32.AND P5, PT, R0, R119, PT ;  /* 0x000000770000720c */ /* 0x000fc60003fa4070 */
[----:B------:R-:W-:Y:S01]  /*2dc0*/  @!P4 IMAD.IADD R117, R117, 0x1, -R0 ;  /* 0x000000017575c824 */ /* 0x000fe200078e0a00 */
[----:B------:R-:W-:Y:S01]  /*2dd0*/  ISETP.GE.AND P4, PT, R8, RZ, PT ;  /* 0x000000ff0800720c */ /* 0x000fe20003f86270 */
[----:B------:R-:W-:-:S04]  /*2de0*/  IMAD.HI.U32 R8, R5, R125, RZ ;  /* 0x0000007d05087227 */ /* 0x000fc800078e00ff */
[----:B------:R-:W-:Y:S02]  /*2df0*/  IMAD.MOV R8, RZ, RZ, -R8 ;  /* 0x000000ffff087224 */ /* 0x000fe400078e0a08 */
[C---:B------:R-:W-:Y:S02]  /*2e00*/  IMAD R123, R0.reuse, R9, R123 ;  /* 0x00000009007b7224 */ /* 0x040fe400078e027b */
[C---:B------:R-:W-:Y:S02]  /*2e10*/  IMAD R125, R0.reuse, R8, R125 ;  /* 0x00000008007d7224 */ /* 0x040fe400078e027d */
[--C-:B------:R-:W-:Y:S02]  /*2e20*/  @!P6 IMAD.IADD R121, R121, 0x1, -R0.reuse ;  /* 0x000000017979e824 */ /* 0x100fe400078e0a00 */
[----:B------:R-:W-:Y:S01]  /*2e30*/  @!P5 IMAD.IADD R119, R119, 0x1, -R0 ;  /* 0x000000017777d824 */ /* 0x000fe200078e0a00 */
[C---:B------:R-:W-:Y:S01]  /*2e40*/  ISETP.GT.U32.AND P5, PT, R0.reuse, R123, PT ;  /* 0x0000007b0000720c */ /* 0x040fe20003fa4070 */
[----:B------:R-:W-:Y:S01]  /*2e50*/  @!P1 IMAD.MOV R121, RZ, RZ, -R121 ;  /* 0x000000ffff799224 */ /* 0x000fe200078e0a79 */
[----:B------:R-:W-:Y:S01]  /*2e60*/  ISETP.GT.U32.AND P1, PT, R0, R125, PT ;  /* 0x0000007d0000720c */ /* 0x000fe20003f24070 */
[----:B------:R-:W-:-:S02]  /*2e70*/  IMAD.MOV R6, RZ, RZ, -R6 ;  /* 0x000000ffff067224 */ /* 0x000fc400078e0a06 */
[----:B------:R-:W-:Y:S01]  /*2e80*/  @!P2 IMAD.MOV R117, RZ, RZ, -R117 ;  /* 0x000000ffff75a224 */ /* 0x000fe200078e0a75 */
[----:B------:R-:W-:Y:S01]  /*2e90*/  ISETP.GE.AND P2, PT, R10, RZ, PT ;  /* 0x000000ff0a00720c */ /* 0x000fe20003f46270 */
[----:B------:R-:W-:Y:S01]  /*2ea0*/  IMAD R127, R0, R6, R127 ;  /* 0x00000006007f7224 */ /* 0x000fe200078e027f */
[C---:B------:R-:W-:Y:S01]  /*2eb0*/  LOP3.LUT R10, R4.reuse, 0xe0, RZ, 0xfc, !PT ;  /* 0x000000e0040a7812 */ /* 0x040fe200078efcff */
[----:B------:R-:W-:Y:S01]  /*2ec0*/  @!P0 IMAD.MOV R119, RZ, RZ, -R119 ;  /* 0x000000ffff778224 */ /* 0x000fe200078e0a77 */
[----:B------:R-:W-:Y:S02]  /*2ed0*/  LOP3.LUT R6, R4, 0xdc, RZ, 0xfc, !PT ;  /* 0x000000dc04067812 */ /* 0x000fe400078efcff */
[----:B------:R-:W-:Y:S01]  /*2ee0*/  IABS R131, R10 ;  /* 0x0000000a00837213 */ /* 0x000fe20000000000 */
[--C-:B------:R-:W-:Y:S01]  /*2ef0*/  @!P5 IMAD.IADD R123, R123, 0x1, -R0.reuse ;  /* 0x000000017b7bd824 */ /* 0x100fe200078e0a00 */
[C---:B------:R-:W-:Y:S01]  /*2f00*/  ISETP.GT.U32.AND P0, PT, R0.reuse, R127, PT ;  /* 0x0000007f0000720c */ /* 0x040fe20003f04070 */
[----:B------:R-:W-:Y:S01]  /*2f10*/  @!P1 IMAD.IADD R125, R125, 0x1, -R0 ;  /* 0x000000017d7d9824 */ /* 0x000fe200078e0a00 */
[----:B------:R-:W-:Y:S01]  /*2f20*/  IABS R129, R6 ;  /* 0x0000000600817213 */ /* 0x000fe20000000000 */
[----:B------:R-:W-:Y:S01]  /*2f30*/  IMAD.HI.U32 R8, R5, R131, RZ ;  /* 0x0000008305087227 */ /* 0x000fe200078e00ff */
[----:B------:R-:W-:-:S02]  /*2f40*/  ISETP.GT.U32.AND P5, PT, R0, R123, PT ;  /* 0x0000007b0000720c */ /* 0x000fc40003fa4070 */
[----:B------:R-:W-:Y:S01]  /*2f50*/  ISETP.GT.U32.AND P1, PT, R0, R125, PT ;  /* 0x0000007d0000720c */ /* 0x000fe20003f24070 */
[----:B------:R-:W-:Y:S01]  /*2f60*/  IMAD.MOV R8, RZ, RZ, -R8 ;  /* 0x000000ffff087224 */ /* 0x000fe200078e0a08 */
[----:B------:R-:W-:Y:S01]  /*2f70*/  ISETP.GE.AND P6, PT, R6, RZ, PT ;  /* 0x000000ff0600720c */ /* 0x000fe20003fc6270 */
[----:B------:R-:W-:-:S04]  /*2f80*/  IMAD.HI.U32 R6, R5, R129, RZ ;  /* 0x0000008105067227 */ /* 0x000fc800078e00ff */
[----:B------:R-:W-:Y:S02]  /*2f90*/  IMAD R131, R0, R8, R131 ;  /* 0x0000000800837224 */ /* 0x000fe400078e0283 */
[----:B------:R-:W-:-:S04]  /*2fa0*/  IMAD.HI.U32 R8, R5, R135, RZ ;  /* 0x0000008705087227 */ /* 0x000fc800078e00ff */
[----:B------:R-:W-:Y:S02]  /*2fb0*/  @!P0 IMAD.IADD R127, R127, 0x1, -R0 ;  /* 0x000000017f7f8824 */ /* 0x000fe400078e0a00 */
[----:B------:R-:W-:Y:S02]  /*2fc0*/  IMAD.MOV R8, RZ, RZ, -R8 ;  /* 0x000000ffff087224 */ /* 0x000fe400078e0a08 */
[--C-:B------:R-:W-:Y:S01]  /*2fd0*/  @!P5 IMAD.IADD R123, R123, 0x1, -R0.reuse ;  /* 0x000000017b7bd824 */ /* 0x100fe200078e0a00 */
[C---:B------:R-:W-:Y:S01]  /*2fe0*/  ISETP.GT.U32.AND P0, PT, R0.reuse, R127, PT ;  /* 0x0000007f0000720c */ /* 0x040fe20003f04070 */
[----:B------:R-:W-:Y:S01]  /*2ff0*/  IMAD R135, R0, R8, R135 ;  /* 0x0000000800877224 */ /* 0x000fe200078e0287 */
[----:B------:R-:W-:Y:S01]  /*3000*/  ISETP.GE.AND P5, PT, R10, RZ, PT ;  /* 0x000000ff0a00720c */ /* 0x000fe20003fa6270 */
[----:B------:R-:W-:Y:S01]  /*3010*/  @!P1 IMAD.IADD R125, R125, 0x1, -R0 ;  /* 0x000000017d7d9824 */ /* 0x000fe200078e0a00 */
[----:B------:R-:W-:Y:S01]  /*3020*/  LOP3.LUT R10, R4, 0xf0, RZ, 0xfc, !PT ;  /* 0x000000f0040a7812 */ /* 0x000fe200078efcff */
[----:B------:R-:W-:-:S02]  /*3030*/  IMAD.MOV R9, RZ, RZ, -R6 ;  /* 0x000000ffff097224 */ /* 0x000fc400078e0a06 */
[----:B------:R-:W-:Y:S01]  /*3040*/  @!P3 IMAD.MOV R123, RZ, RZ, -R123 ;  /* 0x000000ffff7bb224 */ /* 0x000fe200078e0a7b */
[C---:B------:R-:W-:Y:S01]  /*3050*/  ISETP.GT.U32.AND P3, PT, R0.reuse, R131, PT ;  /* 0x000000830000720c */ /* 0x040fe20003f64070 */
[----:B------:R-:W-:Y:S01]  /*3060*/  @!P2 IMAD.MOV R125, RZ, RZ, -R125 ;  /* 0x000000ffff7da224 */ /* 0x000fe200078e0a7d */
[C---:B------:R-:W-:Y:S01]  /*3070*/  ISETP.GT.U32.AND P2, PT, R0.reuse, R135, PT ;  /* 0x000000870000720c */ /* 0x040fe20003f44070 */
[----:B------:R-:W-:Y:S01]  /*3080*/  IMAD R129, R0, R9, R129 ;  /* 0x0000000900817224 */ /* 0x000fe200078e0281 */
[----:B------:R-:W-:Y:S01]  /*3090*/  LOP3.LUT R9, R4, 0xec, RZ, 0xfc, !PT ;  /* 0x000000ec04097812 */ /* 0x000fe200078efcff */
[----:B------:R-:W-:Y:S01]  /*30a0*/  IMAD.HI.U32 R6, R5, R133, RZ ;  /* 0x0000008505067227 */ /* 0x000fe200078e00ff */
[----:B------:R-:W-:Y:S02]  /*30b0*/  IABS R139, R10 ;  /* 0x0000000a008b7213 */ /* 0x000fe40000000000 */
[----:B------:R-:W-:Y:S01]  /*30c0*/  IABS R137, R9 ;  /* 0x0000000900897213 */ /* 0x000fe20000000000 */
[----:B------:R-:W-:-:S02]  /*30d0*/  IMAD.MOV R6, RZ, RZ, -R6 ;  /* 0x000000ffff067224 */ /* 0x000fc400078e0a06 */
[----:B------:R-:W-:Y:S01]  /*30e0*/  @!P0 IMAD.IADD R127, R127, 0x1, -R0 ;  /* 0x000000017f7f8824 */ /* 0x000fe200078e0a00 */
[C---:B------:R-:W-:Y:S01]  /*30f0*/  ISETP.GT.U32.AND P0, PT, R0.reuse, R129, PT ;  /* 0x000000810000720c */ /* 0x040fe20003f04070 */
[----:B------:R-:W-:Y:S02]  /*3100*/  IMAD R133, R0, R6, R133 ;  /* 0x0000000600857224 */ /* 0x000fe400078e0285 */
[----:B------:R-:W-:-:S03]  /*3110*/  IMAD.HI.U32 R6, R5, R137, RZ ;  /* 0x0000008905067227 */ /* 0x000fc600078e00ff */
[C---:B------:R-:W-:Y:S01]  /*3120*/  ISETP.GT.U32.AND P1, PT, R0.reuse, R133, PT ;  /* 0x000000850000720c */ /* 0x040fe20003f24070 */
[--C-:B------:R-:W-:Y:S02]  /*3130*/  @!P3 IMAD.IADD R131, R131, 0x1, -R0.reuse ;  /* 0x000000018383b824 */ /* 0x100fe400078e0a00 */
[----:B------:R-:W-:Y:S02]  /*3140*/  @!P2 IMAD.IADD R135, R135, 0x1, -R0 ;  /* 0x000000018787a824 */ /* 0x000fe400078e0a00 */
[----:B------:R-:W-:Y:S01]  /*3150*/  IMAD.MOV R6, RZ, RZ, -R6 ;  /* 0x000000ffff067224 */ /* 0x000fe200078e0a06 */
[C---:B------:R-:W-:Y:S01]  /*3160*/  ISETP.GT.U32.AND P3, PT, R0.reuse, R131, PT ;  /* 0x000000830000720c */ /* 0x040fe20003f64070 */
[----:B------:R-:W-:Y:S01]  /*3170*/  @!P0 IMAD.IADD R129, R129, 0x1, -R0 ;  /* 0x0000000181818824 */ /* 0x000fe200078e0a00 */
[C---:B------:R-:W-:Y:S01]  /*3180*/  ISETP.GT.U32.AND P2, PT, R0.reuse, R135, PT ;  /* 0x000000870000720c */ /* 0x040fe20003f44070 */
[C---:B------:R-:W-:Y:S02]  /*3190*/  IMAD R137, R0.reuse, R6, R137 ;  /* 0x0000000600897224 */ /* 0x040fe400078e0289 */
[----:B------:R-:W-:Y:S01]  /*31a0*/  IMAD.HI.U32 R6, R5, R139, RZ ;  /* 0x0000008b05067227 */ /* 0x000fe200078e00ff */
[----:B------:R-:W-:-:S03]  /*31b0*/  ISETP.GT.U32.AND P0, PT, R0, R129, PT ;  /* 0x000000810000720c */ /* 0x000fc60003f04070 */
[----:B------:R-:W-:Y:S02]  /*31c0*/  IMAD.MOV R6, RZ, RZ, -R6 ;  /* 0x000000ffff067224 */ /* 0x000fe400078e0a06 */
[----:B------:R-:W-:Y:S01]  /*31d0*/  @!P4 IMAD.MOV R127, RZ, RZ, -R127 ;  /* 0x000000ffff7fc224 */ /* 0x000fe200078e0a7f */
[----:B------:R-:W-:Y:S01]  /*31e0*/  ISETP.GE.AND P4, PT, R11, RZ, PT ;  /* 0x000000ff0b00720c */ /* 0x000fe20003f86270 */
[--C-:B------:R-:W-:Y:S01]  /*31f0*/  @!P1 IMAD.IADD R133, R133, 0x1, -R0.reuse ;  /* 0x0000000185859824 */ /* 0x100fe200078e0a00 */
[----:B------:R-:W-:Y:S01]  /*3200*/  LOP3.LUT R11, R4, 0xf4, RZ, 0xfc, !PT ;  /* 0x000000f4040b7812 */ /* 0x000fe200078efcff */
[----:B------:R-:W-:Y:S01]  /*3210*/  IMAD R139, R0, R6, R139 ;  /* 0x00000006008b7224 */ /* 0x000fe200078e028b */
[----:B------:R-:W-:Y:S01]  /*3220*/  LOP3.LUT R6, R4, 0xf8, RZ, 0xfc, !PT ;  /* 0x000000f804067812 */ /* 0x000fe200078efcff */
[--C-:B------:R-:W-:Y:S01]  /*3230*/  @!P3 IMAD.IADD R131, R131, 0x1, -R0.reuse ;  /* 0x000000018383b824 */ /* 0x100fe200078e0a00 */
[----:B------:R-:W-:Y:S01]  /*3240*/  IABS R143, R11 ;  /* 0x0000000b008f7213 */ /* 0x000fe20000000000 */
[--C-:B------:R-:W-:Y:S01]  /*3250*/  @!P2 IMAD.IADD R135, R135, 0x1, -R0.reuse ;  /* 0x000000018787a824 */ /* 0x100fe200078e0a00 */
[C---:B------:R-:W-:Y:S01]  /*3260*/  ISETP.GT.U32.AND P1, PT, R0.reuse, R133, PT ;  /* 0x000000850000720c */ /* 0x040fe20003f24070 */
[----:B------:R-:W-:Y:S01]  /*3270*/  @!P0 IMAD.IADD R129, R129, 0x1, -R0 ;  /* 0x0000000181818824 */ /* 0x000fe200078e0a00 */
[C---:B------:R-:W-:Y:S01]  /*3280*/  ISETP.GT.U32.AND P3, PT, R0.reuse, R137, PT ;  /* 0x000000890000720c */ /* 0x040fe20003f64070 */
[----:B------:R-:W-:Y:S01]  /*3290*/  IMAD.HI.U32 R8, R5, R143, RZ ;  /* 0x0000008f05087227 */ /* 0x000fe200078e00ff */
[----:B------:R-:W-:-:S02]  /*32a0*/  ISETP.GT.U32.AND P2, PT, R0, R139, PT ;  /* 0x0000008b0000720c */ /* 0x000fc40003f44070 */
[----:B------:R-:W-:Y:S01]  /*32b0*/  ISETP.GE.AND P0, PT, R12, RZ, PT ;  /* 0x000000ff0c00720c */ /* 0x000fe20003f06270 */
[----:B------:R-:W-:Y:S01]  /*32c0*/  IMAD.MOV R8, RZ, RZ, -R8 ;  /* 0x000000ffff087224 */ /* 0x000fe200078e0a08 */
[----:B------:R-:W-:Y:S01]  /*32d0*/  IABS R145, R6 ;  /* 0x0000000600917213 */ /* 0x000fe20000000000 */
[----:B------:R-:W-:Y:S01]  /*32e0*/  @!P6 IMAD.MOV R129, RZ, RZ, -R129 ;  /* 0x000000ffff81e224 */ /* 0x000fe200078e0a81 */
[----:B------:R-:W-:Y:S01]  /*32f0*/  ISETP.GE.AND P6, PT, R9, RZ, PT ;  /* 0x000000ff0900720c */ /* 0x000fe20003fc6270 */
[----:B------:R-:W-:Y:S01]  /*3300*/  IMAD R143, R0, R8, R143 ;  /* 0x00000008008f7224 */ /* 0x000fe200078e028f */
[C---:B------:R-:W-:Y:S01]  /*3310*/  LOP3.LUT R8, R4.reuse, 0xfc, RZ, 0xfc, !PT ;  /* 0x000000fc04087812 */ /* 0x040fe200078efcff */
[--C-:B------:R-:W-:Y:S01]  /*3320*/  @!P1 IMAD.IADD R133, R133, 0x1, -R0.reuse ;  /* 0x0000000185859824 */ /* 0x100fe200078e0a00 */
[----:B------:R-:W-:Y:S01]  /*3330*/  LOP3.LUT R9, R4, 0x100, RZ, 0xfc, !PT ;  /* 0x0000010004097812 */ /* 0x000fe200078efcff */
[--C-:B------:R-:W-:Y:S01]  /*3340*/  @!P3 IMAD.IADD R137, R137, 0x1, -R0.reuse ;  /* 0x000000018989b824 */ /* 0x100fe200078e0a00 */
[----:B------:R-:W-:Y:S01]  /*3350*/  IABS R141, R8 ;  /* 0x00000008008d7213 */ /* 0x000fe20000000000 */
[----:B------:R-:W-:Y:S01]  /*3360*/  @!P2 IMAD.IADD R139, R139, 0x1, -R0 ;  /* 0x000000018b8ba824 */ /* 0x000fe200078e0a00 */
[----:B------:R-:W-:Y:S01]  /*3370*/  IABS R155, R9 ;  /* 0x00000009009b7213 */ /* 0x000fe20000000000 */
[----:B------:R-:W-:Y:S01]  /*3380*/  @!P4 IMAD.MOV R133, RZ, RZ, -R133 ;  /* 0x000000ffff85c224 */ /* 0x000fe200078e0a85 */
[----:B------:R-:W-:Y:S01]  /*3390*/  ISETP.GT.U32.AND P3, PT, R0, R137, PT ;  /* 0x000000890000720c */ /* 0x000fe20003f64070 */
[----:B------:R-:W-:Y:S01]  /*33a0*/  @!P0 IMAD.MOV R135, RZ, RZ, -R135 ;  /* 0x000000ffff878224 */ /* 0x000fe200078e0a87 */
[----:B------:R-:W-:Y:S01]  /*33b0*/  ISETP.GE.AND P4, PT, R6, RZ, PT ;  /* 0x000000ff0600720c */ /* 0x000fe20003f86270 */
[----:B------:R-:W-:Y:S01]  /*33c0*/  IMAD.HI.U32 R6, R5, R145, RZ ;  /* 0x0000009105067227 */ /* 0x000fe200078e00ff */
[----:B------:R-:W-:-:S02]  /*33d0*/  ISETP.GT.U32.AND P2, PT, R0, R139, PT ;  /* 0x0000008b0000720c */ /* 0x000fc40003f44070 */
[----:B------:R-:W-:Y:S01]  /*33e0*/  ISETP.GE.AND P0, PT, R8, RZ, PT ;  /* 0x000000ff0800720c */ /* 0x000fe20003f06270 */
[----:B------:R-:W-:Y:S01]  /*33f0*/  IMAD.HI.U32 R8, R5, R141, RZ ;  /* 0x0000008d05087227 */ /* 0x000fe200078e00ff */
[----:B------:R-:W-:Y:S02]  /*3400*/  ISETP.GE.AND P1, PT, R11, RZ, PT ;  /* 0x000000ff0b00720c */ /* 0x000fe40003f26270 */
[C---:B------:R-:W-:Y:S01]  /*3410*/  LOP3.LUT R11, R4.reuse, 0x108, RZ, 0xfc, !PT ;  /* 0x00000108040b7812 */ /* 0x040fe200078efcff */
[----:B------:R-:W-:Y:S01]  /*3420*/  IMAD.MOV R6, RZ, RZ, -R6 ;  /* 0x000000ffff067224 */ /* 0x000fe200078e0a06 */
[----:B------:R-:W-:Y:S01]  /*3430*/  LOP3.LUT R12, R4, 0x10c, RZ, 0xfc, !PT ;  /* 0x0000010c040c7812 */ /* 0x000fe200078efcff */
[----:B------:R-:W-:Y:S01]  /*3440*/  IMAD.MOV R8, RZ, RZ, -R8 ;  /* 0x000000ffff087224 */ /* 0x000fe200078e0a08 */
[----:B------:R-:W-:Y:S01]  /*3450*/  IABS R147, R11 ;  /* 0x0000000b00937213 */ /* 0x000fe20000000000 */
[C---:B------:R-:W-:Y:S01]  /*3460*/  IMAD R145, R0.reuse, R6, R145 ;  /* 0x0000000600917224 */ /* 0x040fe200078e0291 */
[----:B------:R-:W-:Y:S01]  /*3470*/  IABS R151, R12 ;  /* 0x0000000c00977213 */ /* 0x000fe20000000000 */
[----:B------:R-:W-:Y:S01]  /*3480*/  @!P3 IMAD.IADD R137, R137, 0x1, -R0 ;  /* 0x000000018989b824 */ /* 0x000fe200078e0a00 */
[C---:B------:R-:W-:Y:S01]  /*3490*/  ISETP.GT.U32.AND P3, PT, R0.reuse, R143, PT ;  /* 0x0000008f0000720c */ /* 0x040fe20003f64070 */
[----:B------:R-:W-:-:S02]  /*34a0*/  IMAD R141, R0, R8, R141 ;  /* 0x00000008008d7224 */ /* 0x000fc400078e028d */
[----:B------:R-:W-:Y:S01]  /*34b0*/  @!P2 IMAD.IADD R139, R139, 0x1, -R0 ;  /* 0x000000018b8ba824 */ /* 0x000fe200078e0a00 */
[C---:B------:R-:W-:Y:S01]  /*34c0*/  ISETP.GT.U32.AND P2, PT, R0.reuse, R145, PT ;  /* 0x000000910000720c */ /* 0x040fe20003f44070 */
[----:B------:R-:W-:Y:S01]  /*34d0*/  @!P6 IMAD.MOV R137, RZ, RZ, -R137 ;  /* 0x000000ffff89e224 */ /* 0x000fe200078e0a89 */
[----:B------:R-:W-:Y:S01]  /*34e0*/  ISETP.GT.U32.AND P6, PT, R0, R141, PT ;  /* 0x0000008d0000720c */ /* 0x000fe20003fc4070 */
[----:B------:R-:W-:Y:S01]  /*34f0*/  @!P5 IMAD.MOV R131, RZ, RZ, -R131 ;  /* 0x000000ffff83d224 */ /* 0x000fe200078e0a83 */
[----:B------:R-:W-:Y:S01]  /*3500*/  ISETP.GE.AND P5, PT, R10, RZ, PT ;  /* 0x000000ff0a00720c */ /* 0x000fe20003fa6270 */
[----:B------:R-:W-:Y:S01]  /*3510*/  IMAD.HI.U32 R6, R5, R155, RZ ;  /* 0x0000009b05067227 */ /* 0x000fe200078e00ff */
[----:B------:R-:W-:-:S03]  /*3520*/  LOP3.LUT R10, R4, 0x104, RZ, 0xfc, !PT ;  /* 0x00000104040a7812 */ /* 0x000fc600078efcff */
[----:B------:R-:W-:Y:S01]  /*3530*/  @!P3 IMAD.IADD R143, R143, 0x1, -R0 ;  /* 0x000000018f8fb824 */ /* 0x000fe200078e0a00 */
[----:B------:R-:W-:Y:S01]  /*3540*/  IABS R149, R10 ;  /* 0x0000000a00957213 */ /* 0x000fe20000000000 */
[----:B------:R-:W-:Y:S02]  /*3550*/  IMAD.MOV R6, RZ, RZ, -R6 ;  /* 0x000000ffff067224 */ /* 0x000fe400078e0a06 */
[--C-:B------:R-:W-:Y:S01]  /*3560*/  @!P2 IMAD.IADD R145, R145, 0x1, -R0.reuse ;  /* 0x000000019191a824 */ /* 0x100fe200078e0a00 */
[C---:B------:R-:W-:Y:S01]  /*3570*/  ISETP.GT.U32.AND P3, PT, R0.reuse, R143, PT ;  /* 0x0000008f0000720c */ /* 0x040fe20003f64070 */
[----:B------:R-:W-:Y:S02]  /*3580*/  @!P6 IMAD.IADD R141, R141, 0x1, -R0 ;  /* 0x000000018d8de824 */ /* 0x000fe400078e0a00 */
[----:B------:R-:W-:Y:S01]  /*3590*/  IMAD.HI.U32 R8, R5, R149, RZ ;  /* 0x0000009505087227 */ /* 0x000fe200078e00ff */
[C---:B------:R-:W-:Y:S02]  /*35a0*/  ISETP.GT.U32.AND P2, PT, R0.reuse, R145, PT ;  /* 0x000000910000720c */ /* 0x040fe40003f44070 */
[----:B------:R-:W-:Y:S01]  /*35b0*/  ISETP.GT.U32.AND P6, PT, R0, R141, PT ;  /* 0x0000008d0000720c */ /* 0x000fe20003fc4070 */
[----:B------:R-:W-:-:S02]  /*35c0*/  IMAD.MOV R8, RZ, RZ, -R8 ;  /* 0x000000ffff087224 */ /* 0x000fc400078e0a08 */
[C---:B------:R-:W-:Y:S02]  /*35d0*/  IMAD R155, R0.reuse, R6, R155 ;  /* 0x00000006009b7224 */ /* 0x040fe400078e029b */
[----:B------:R-:W-:Y:S02]  /*35e0*/  IMAD R149, R0, R8, R149 ;  /* 0x0000000800957224 */ /* 0x000fe400078e0295 */
[----:B------:R-:W-:-:S04]  /*35f0*/  IMAD.HI.U32 R6, R5, R147, RZ ;  /* 0x0000009305067227 */ /* 0x000fc800078e00ff */
[--C-:B------:R-:W-:Y:S01]  /*3600*/  @!P2 IMAD.IADD R145, R145, 0x1, -R0.reuse ;  /* 0x000000019191a824 */ /* 0x100fe200078e0a00 */
[C---:B------:R-:W-:Y:S01]  /*3610*/  ISETP.GT.U32.AND P2, PT, R0.reuse, R155, PT ;  /* 0x0000009b0000720c */ /* 0x040fe20003f44070 */
[----:B------:R-:W-:Y:S01]  /*3620*/  @!P5 IMAD.MOV R139, RZ, RZ, -R139 ;  /* 0x000000ffff8bd224 */ /* 0x000fe200078e0a8b */
[----:B------:R-:W-:Y:S01]  /*3630*/  ISETP.GE.AND P5, PT, R9, RZ, PT ;  /* 0x000000ff0900720c */ /* 0x000fe20003fa6270 */
[----:B------:R-:W-:Y:S01]  /*3640*/  @!P6 IMAD.IADD R141, R141, 0x1, -R0 ;  /* 0x000000018d8de824 */ /* 0x000fe200078e0a00 */
[----:B------:R-:W-:Y:S01]  /*3650*/  ISETP.GT.U32.AND P6, PT, R0, R149, PT ;  /* 0x000000950000720c */ /* 0x000fe20003fc4070 */
[----:B------:R-:W-:Y:S02]  /*3660*/  IMAD.MOV R9, RZ, RZ, -R6 ;  /* 0x000000ffff097224 */ /* 0x000fe400078e0a06 */
[----:B------:R-:W-:-:S04]  /*3670*/  IMAD.HI.U32 R6, R5, R151, RZ ;  /* 0x0000009705067227 */ /* 0x000fc800078e00ff */
[----:B------:R-:W-:Y:S01]  /*3680*/  @!P3 IMAD.IADD R143, R143, 0x1, -R0 ;  /* 0x000000018f8fb824 */ /* 0x000fe200078e0a00 */
[----:B------:R-:W-:Y:S01]  /*3690*/  ISETP.GE.AND P3, PT, R10, RZ, PT ;  /* 0x000000ff0a00720c */ /* 0x000fe20003f66270 */
[C---:B------:R-:W-:Y:S02]  /*36a0*/  IMAD R147, R0.reuse, R9, R147 ;  /* 0x0000000900937224 */ /* 0x040fe400078e0293 */
[----:B------:R-:W-:Y:S02]  /*36b0*/  IMAD.MOV R10, RZ, RZ, -R6 ;  /* 0x000000ffff0a7224 */ /* 0x000fe400078e0a06 */
[--C-:B------:R-:W-:Y:S01]  /*36c0*/  @!P2 IMAD.IADD R155, R155, 0x1, -R0.reuse ;  /* 0x000000019b9ba824 */ /* 0x100fe200078e0a00 */
[C---:B------:R-:W-:Y:S01]  /*36d0*/  ISETP.GT.U32.AND P2, PT, R0.reuse, R147, PT ;  /* 0x000000930000720c */ /* 0x040fe20003f44070 */
[----:B------:R-:W-:Y:S01]  /*36e0*/  IMAD R151, R0, R10, R151 ;  /* 0x0000000a00977224 */ /* 0x000fe200078e0297 */
[----:B------:R-:W-:Y:S01]  /*36f0*/  LOP3.LUT R10, R4, 0x120, RZ, 0xfc, !PT ;  /* 0x00000120040a7812 */ /* 0x000fe200078efcff */
[----:B------:R-:W-:-:S02]  /*3700*/  @!P6 IMAD.IADD R149, R149, 0x1, -R0 ;  /* 0x000000019595e824 */ /* 0x000fc400078e0a00 */
[C---:B------:R-:W-:Y:S01]  /*3710*/  IMAD.HI.U32 R8, R5.reuse, R153, RZ ;  /* 0x0000009905087227 */ /* 0x040fe200078e00ff */
[----:B------:R-:W-:Y:S02]  /*3720*/  ISETP.GT.U32.AND P6, PT, R0, R151, PT ;  /* 0x000000970000720c */ /* 0x000fe40003fc4070 */
[----:B------:R-:W-:Y:S01]  /*3730*/  IABS R163, R10 ;  /* 0x0000000a00a37213 */ /* 0x000fe20000000000 */
[----:B------:R-:W-:Y:S02]  /*3740*/  IMAD.MOV R8, RZ, RZ, -R8 ;  /* 0x000000ffff087224 */ /* 0x000fe400078e0a08 */
[----:B------:R-:W-:-:S04]  /*3750*/  IMAD.HI.U32 R9, R5, R157, RZ ;  /* 0x0000009d05097227 */ /* 0x000fc800078e00ff */
[--C-:B------:R-:W-:Y:S01]  /*3760*/  @!P2 IMAD.IADD R147, R147, 0x1, -R0.reuse ;  /* 0x000000019393a824 */ /* 0x100fe200078e0a00 */
[C---:B------:R-:W-:Y:S01]  /*3770*/  ISETP.GT.U32.AND P2, PT, R0.reuse, R155, PT ;  /* 0x0000009b0000720c */ /* 0x040fe20003f44070 */
[C---:B------:R-:W-:Y:S02]  /*3780*/  IMAD R153, R0.reuse, R8, R153 ;  /* 0x0000000800997224 */ /* 0x040fe400078e0299 */
[----:B------:R-:W-:Y:S01]  /*3790*/  @!P6 IMAD.IADD R151, R151, 0x1, -R0 ;  /* 0x000000019797e824 */ /* 0x000fe200078e0a00 */
[----:B------:R-:W-:Y:S01]  /*37a0*/  ISETP.GT.U32.AND P6, PT, R0, R147, PT ;  /* 0x000000930000720c */ /* 0x000fe20003fc4070 */
[----:B------:R-:W-:-:S04]  /*37b0*/  IMAD.HI.U32 R6, R5, R159, RZ ;  /* 0x0000009f05067227 */ /* 0x000fc800078e00ff */
[----:B------:R-:W-:Y:S01]  /*37c0*/  @!P1 IMAD.MOV R143, RZ, RZ, -R143 ;  /* 0x000000ffff8f9224 */ /* 0x000fe200078e0a8f */
[C---:B------:R-:W-:Y:S01]  /*37d0*/  ISETP.GT.U32.AND P1, PT, R0.reuse, R149, PT ;  /* 0x000000950000720c */ /* 0x040fe20003f24070 */
[----:B------:R-:W-:Y:S01]  /*37e0*/  @!P0 IMAD.MOV R141, RZ, RZ, -R141 ;  /* 0x000000ffff8d8224 */ /* 0x000fe200078e0a8d */
[C---:B------:R-:W-:Y:S01]  /*37f0*/  ISETP.GT.U32.AND P0, PT, R0.reuse, R153, PT ;  /* 0x000000990000720c */ /* 0x040fe20003f04070 */
[----:B------:R-:W-:Y:S02]  /*3800*/  IMAD.MOV R9, RZ, RZ, -R9 ;  /* 0x000000ffff097224 */ /* 0x000fe400078e0a09 */
[----:B------:R-:W-:Y:S02]  /*3810*/  IMAD.MOV R6, RZ, RZ, -R6 ;  /* 0x000000ffff067224 */ /* 0x000fe400078e0a06 */
[----:B------:R-:W-:Y:S01]  /*3820*/  @!P4 IMAD.MOV R145, RZ, RZ, -R145 ;  /* 0x000000ffff91c224 */ /* 0x000fe200078e0a91 */
[C---:B------:R-:W-:Y:S01]  /*3830*/  ISETP.GT.U32.AND P4, PT, R0.reuse, R151, PT ;  /* 0x000000970000720c */ /* 0x040fe20003f84070 */
[----:B------:R-:W-:Y:S01]  /*3840*/  IMAD R157, R0, R9, R157 ;  /* 0x00000009009d7224 */ /* 0x000fe200078e029d */
[----:B------:R-:W-:Y:S01]  /*3850*/  LOP3.LUT R9, R4, 0x11c, RZ, 0xfc, !PT ;  /* 0x0000011c04097812 */ /* 0x000fe200078efcff */
[----:B------:R-:W-:-:S02]  /*3860*/  IMAD R159, R0, R6, R159 ;  /* 0x00000006009f7224 */ /* 0x000fc400078e029f */
[--C-:B------:R-:W-:Y:S01]  /*3870*/  @!P6 IMAD.IADD R147, R147, 0x1, -R0.reuse ;  /* 0x000000019393e824 */ /* 0x100fe200078e0a00 */
[----:B------:R-:W-:Y:S01]  /*3880*/  IABS R161, R9 ;  /* 0x0000000900a17213 */ /* 0x000fe20000000000 */
[--C-:B------:R-:W-:Y:S01]  /*3890*/  @!P2 IMAD.IADD R155, R155, 0x1, -R0.reuse ;  /* 0x000000019b9ba824 */ /* 0x100fe200078e0a00 */
[C---:B------:R-:W-:Y:S01]  /*38a0*/  ISETP.GT.U32.AND P6, PT, R0.reuse, R159, PT ;  /* 0x0000009f0000720c */ /* 0x040fe20003fc4070 */
[--C-:B------:R-:W-:Y:S01]  /*38b0*/  @!P1 IMAD.IADD R149, R149, 0x1, -R0.reuse ;  /* 0x0000000195959824 */ /* 0x100fe200078e0a00 */
[----:B------:R-:W-:Y:S01]  /*38c0*/  ISETP.GE.AND P1, PT, R11, RZ, PT ;  /* 0x000000ff0b00720c */ /* 0x000fe20003f26270 */
[----:B------:R-:W-:Y:S01]  /*38d0*/  @!P0 IMAD.IADD R153, R153, 0x1, -R0 ;  /* 0x0000000199998824 */ /* 0x000fe200078e0a00 */
[----:B------:R-:W-:Y:S01]  /*38e0*/  ISETP.GT.U32.AND P2, PT, R0, R157, PT ;  /* 0x0000009d0000720c */ /* 0x000fe20003f44070 */
[C---:B------:R-:W-:Y:S01]  /*38f0*/  IMAD.HI.U32 R6, R5.reuse, R161, RZ ;  /* 0x000000a105067227 */ /* 0x040fe200078e00ff */
[----:B------:R-:W-:Y:S02]  /*3900*/  ISETP.GE.AND P0, PT, R14, RZ, PT ;  /* 0x000000ff0e00720c */ /* 0x000fe40003f06270 */
[C---:B------:R-:W-:Y:S01]  /*3910*/  LOP3.LUT R11, R4.reuse, 0x128, RZ, 0xfc, !PT ;  /* 0x00000128040b7812 */ /* 0x040fe200078efcff */
[----:B------:R-:W-:Y:S01]  /*3920*/  IMAD.HI.U32 R8, R5, R163, RZ ;  /* 0x000000a305087227 */ /* 0x000fe200078e00ff */
[----:B------:R-:W-:-:S02]  /*3930*/  LOP3.LUT R14, R4, 0x16c, RZ, 0xfc, !PT ;  /* 0x0000016c040e7812 */ /* 0x000fc400078efcff */
[----:B------:R-:W-:Y:S01]  /*3940*/  IABS R167, R11 ;  /* 0x0000000b00a77213 */ /* 0x000fe20000000000 */
[----:B------:R-:W-:Y:S01]  /*3950*/  @!P4 IMAD.IADD R151, R151, 0x1, -R0 ;  /* 0x000000019797c824 */ /* 0x000fe200078e0a00 */
[----:B------:R-:W-:Y:S01]  /*3960*/  ISETP.GE.AND P4, PT, R12, RZ, PT ;  /* 0x000000ff0c00720c */ /* 0x000fe20003f86270 */
[----:B------:R-:W-:Y:S01]  /*3970*/  @!P5 IMAD.MOV R155, RZ, RZ, -R155 ;  /* 0x000000ffff9bd224 */ /* 0x000fe200078e0a9b */
[----:B------:R-:W-:Y:S01]  /*3980*/  ISETP.GT.U32.AND P5, PT, R0, R153, PT ;  /* 0x000000990000720c */ /* 0x000fe20003fa4070 */
[----:B------:R-:W-:Y:S01]  /*3990*/  IMAD.MOV R6, RZ, RZ, -R6 ;  /* 0x000000ffff067224 */ /* 0x000fe200078e0a06 */
[----:B------:R-:W-:Y:S01]  /*39a0*/  LOP3.LUT R12, R4, 0x144, RZ, 0xfc, !PT ;  /* 0x00000144040c7812 */ /* 0x000fe200078efcff */
[----:B------:R-:W-:Y:S01]  /*39b0*/  IMAD.MOV R8, RZ, RZ, -R8 ;  /* 0x000000ffff087224 */ /* 0x000fe200078e0a08 */
[----:B------:R-:W-:Y:S01]  /*39c0*/  IABS R201, R14 ;  /* 0x0000000e00c97213 */ /* 0x000fe20000000000 */
[C---:B------:R-:W-:Y:S01]  /*39d0*/  IMAD R161, R0.reuse, R6, R161 ;  /* 0x0000000600a17224 */ /* 0x040fe200078e02a1 */
[----:B------:R-:W-:Y:S01]  /*39e0*/  IABS R179, R12 ;  /* 0x0000000c00b37213 */ /* 0x000fe20000000000 */
[----:B------:R-:W-:Y:S01]  /*39f0*/  IMAD R163, R0, R8, R163 ;  /* 0x0000000800a37224 */ /* 0x000fe200078e02a3 */
[----:B------:R-:W-:Y:S01]  /*3a00*/  LOP3.LUT R8, R4, 0x124, RZ, 0xfc, !PT ;  /* 0x0000012404087812 */ /* 0x000fe200078efcff */
[----:B------:R-:W-:-:S02]  /*3a10*/  @!P6 IMAD.IADD R159, R159, 0x1, -R0 ;  /* 0x000000019f9fe824 */ /* 0x000fc400078e0a00 */
[----:B------:R-:W-:Y:S01]  /*3a20*/  @!P1 IMAD.MOV R147, RZ, RZ, -R147 ;  /* 0x000000ffff939224 */ /* 0x000fe200078e0a93 */
[C---:B------:R-:W-:Y:S01]  /*3a30*/  ISETP.GT.U32.AND P1, PT, R0.reuse, R161, PT ;  /* 0x000000a10000720c */ /* 0x040fe20003f24070 */
[--C-:B------:R-:W-:Y:S01]  /*3a40*/  @!P2 IMAD.IADD R157, R157, 0x1, -R0.reuse ;  /* 0x000000019d9da824 */ /* 0x100fe200078e0a00 */
[----:B------:R-:W-:Y:S01]  /*3a50*/  ISETP.GT.U32.AND P6, PT, R0, R159, PT ;  /* 0x0000009f0000720c */ /* 0x000fe20003fc4070 */
[----:B------:R-:W-:Y:S01]  /*3a60*/  @!P4 IMAD.MOV R151, RZ, RZ, -R151 ;  /* 0x000000ffff97c224 */ /* 0x000fe200078e0a97 */
[----:B------:R-:W-:Y:S01]  /*3a70*/  IABS R165, R8 ;  /* 0x0000000800a57213 */ /* 0x000fe20000000000 */
[----:B------:R-:W-:Y:S01]  /*3a80*/  @!P5 IMAD.IADD R153, R153, 0x1, -R0 ;  /* 0x000000019999d824 */ /* 0x000fe200078e0a00 */
[----:B------:R-:W-:Y:S01]  /*3a90*/  ISETP.GE.AND P4, PT, R16, RZ, PT ;  /* 0x000000ff1000720c */ /* 0x000fe20003f86270 */
[----:B------:R-:W-:Y:S01]  /*3aa0*/  @!P3 IMAD.MOV R149, RZ, RZ, -R149 ;  /* 0x000000ffff95b224 */ /* 0x000fe200078e0a95 */
[C---:B------:R-:W-:Y:S01]  /*3ab0*/  ISETP.GT.U32.AND P5, PT, R0.reuse, R163, PT ;  /* 0x000000a30000720c */ /* 0x040fe20003fa4070 */
[----:B------:R-:W-:Y:S01]  /*3ac0*/  IMAD.HI.U32 R6, R5, R165, RZ ;  /* 0x000000a505067227 */ /* 0x000fe200078e00ff */
[----:B------:R-:W-:-:S02]  /*3ad0*/  ISETP.GT.U32.AND P3, PT, R0, R157, PT ;  /* 0x0000009d0000720c */ /* 0x000fc40003f64070 */
[----:B------:R-:W-:Y:S01]  /*3ae0*/  ISETP.GE.AND P2, PT, R15, RZ, PT ;  /* 0x000000ff0f00720c */ /* 0x000fe20003f46270 */
[----:B------:R-:W-:Y:S01]  /*3af0*/  IMAD.MOV R6, RZ, RZ, -R6 ;  /* 0x000000ffff067224 */ /* 0x000fe200078e0a06 */
[----:B------:R-:W-:Y:S01]  /*3b00*/  LOP3.LUT R15, R4, 0x18c, RZ, 0xfc, !PT ;  /* 0x0000018c040f7812 */ /* 0x000fe200078efcff */
[--C-:B------:R-:W-:Y:S01]  /*3b10*/  @!P6 IMAD.IADD R159, R159, 0x1, -R0.reuse ;  /* 0x000000019f9fe824 */ /* 0x100fe200078e0a00 */
[----:B------:R-:W-:Y:S01]  /*3b20*/  ISETP.GE.AND P6, PT, R10, RZ, PT ;  /* 0x000000ff0a00720c */ /* 0x000fe20003fc6270 */
[--C-:B------:R-:W-:Y:S01]  /*3b30*/  @!P1 IMAD.IADD R161, R161, 0x1, -R0.reuse ;  /* 0x00000001a1a19824 */ /* 0x100fe200078e0a00 */
[----:B------:R-:W-:Y:S01]  /*3b40*/  ISETP.GE.AND P1, PT, R8, RZ, PT ;  /* 0x000000ff0800720c */ /* 0x000fe20003f26270 */
[----:B------:R-:W-:Y:S01]  /*3b50*/  IMAD R165, R0, R6, R165 ;  /* 0x0000000600a57224 */ /* 0x000fe200078e02a5 */
[C---:B------:R-:W-:Y:S01]  /*3b60*/  LOP3.LUT R6, R4.reuse, 0x12c, RZ, 0xfc, !PT ;  /* 0x0000012c04067812 */ /* 0x040fe200078efcff */
[--C-:B------:R-:W-:Y:S01]  /*3b70*/  @!P5 IMAD.IADD R163, R163, 0x1, -R0.reuse ;  /* 0x00000001a3a3d824 */ /* 0x100fe200078e0a00 */
[----:B------:R-:W-:Y:S01]  /*3b80*/  LOP3.LUT R10, R4, 0x134, RZ, 0xfc, !PT ;  /* 0x00000134040a7812 */ /* 0x000fe200078efcff */
[----:B------:R-:W-:Y:S01]  /*3b90*/  @!P0 IMAD.MOV R153, RZ, RZ, -R153 ;  /* 0x000000ffff998224 */ /* 0x000fe200078e0a99 */
[C---:B------:R-:W-:Y:S01]  /*3ba0*/  ISETP.GT.U32.AND P0, PT, R0.reuse, R161, PT ;  /* 0x000000a10000720c */ /* 0x040fe20003f04070 */
[----:B------:R-:W-:Y:S01]  /*3bb0*/  @!P4 IMAD.MOV R159, RZ, RZ, -R159 ;  /* 0x000000ffff9fc224 */ /* 0x000fe200078e0a9f */
[C---:B------:R-:W-:Y:S01]  /*3bc0*/  ISETP.GT.U32.AND P4, PT, R0.reuse, R165, PT ;  /* 0x000000a50000720c */ /* 0x040fe20003f84070 */
[----:B------:R-:W-:Y:S01]  /*3bd0*/  @!P3 IMAD.IADD R157, R157, 0x1, -R0 ;  /* 0x000000019d9db824 */ /* 0x000fe200078e0a00 */
[----:B------:R-:W-:Y:S01]  /*3be0*/  ISETP.GE.AND P3, PT, R9, RZ, PT ;  /* 0x000000ff0900720c */ /* 0x000fe20003f66270 */
[----:B------:R-:W-:Y:S01]  /*3bf0*/  IMAD.HI.U32 R8, R5, R167, RZ ;  /* 0x000000a705087227 */ /* 0x000fe200078e00ff */
[----:B------:R-:W-:-:S02]  /*3c00*/  ISETP.GT.U32.AND P5, PT, R0, R163, PT ;  /* 0x000000a30000720c */ /* 0x000fc40003fa4070 */
[----:B------:R-:W-:Y:S01]  /*3c10*/  IABS R169, R6 ;  /* 0x0000000600a97213 */ /* 0x000fe20000000000 */
[----:B------:R-:W-:Y:S01]  /*3c20*/  IMAD.MOV R8, RZ, RZ, -R8 ;  /* 0x000000ffff087224 */ /* 0x000fe200078e0a08 */
[----:B------:R-:W-:Y:S01]  /*3c30*/  IABS R173, R10 ;  /* 0x0000000a00ad7213 */ /* 0x000fe20000000000 */
[----:B------:R-:W-:Y:S01]  /*3c40*/  @!P2 IMAD.MOV R157, RZ, RZ, -R157 ;  /* 0x000000ffff9da224 */ /* 0x000fe200078e0a9d */
[----:B------:R-:W-:Y:S01]  /*3c50*/  ISETP.GE.AND P2, PT, R11, RZ, PT ;  /* 0x000000ff0b00720c */ /* 0x000fe20003f46270 */
[----:B------:R-:W-:Y:S01]  /*3c60*/  IMAD R167, R0, R8, R167 ;  /* 0x0000000800a77224 */ /* 0x000fe200078e02a7 */
[----:B------:R-:W-:Y:S01]  /*3c70*/  LOP3.LUT R8, R4, 0x130, RZ, 0xfc, !PT ;  /* 0x0000013004087812 */ /* 0x000fe200078efcff */
[--C-:B------:R-:W-:Y:S01]  /*3c80*/  @!P0 IMAD.IADD R161, R161, 0x1, -R0.reuse ;  /* 0x00000001a1a18824 */ /* 0x100fe200078e0a00 */
[----:B------:R-:W-:Y:S01]  /*3c90*/  ISETP.GE.AND P0, PT, R6, RZ, PT ;  /* 0x000000ff0600720c */ /* 0x000fe20003f06270 */
[--C-:B------:R-:W-:Y:S01]  /*3ca0*/  @!P4 IMAD.IADD R165, R165, 0x1, -R0.reuse ;  /* 0x00000001a5a5c824 */ /* 0x100fe200078e0a00 */
[----:B------:R-:W-:Y:S01]  /*3cb0*/  IABS R171, R8 ;  /* 0x0000000800ab7213 */ /* 0x000fe20000000000 */
[----:B------:R-:W-:Y:S01]  /*3cc0*/  @!P5 IMAD.IADD R163, R163, 0x1, -R0 ;  /* 0x00000001a3a3d824 */ /* 0x000fe200078e0a00 */
[C---:B------:R-:W-:Y:S01]  /*3cd0*/  ISETP.GT.U32.AND P5, PT, R0.reuse, R167, PT ;  /* 0x000000a70000720c */ /* 0x040fe20003fa4070 */
[----:B------:R-:W-:Y:S01]  /*3ce0*/  @!P3 IMAD.MOV R161, RZ, RZ, -R161 ;  /* 0x000000ffffa1b224 */ /* 0x000fe200078e0aa1 */
[----:B------:R-:W-:Y:S01]  /*3cf0*/  ISETP.GT.U32.AND P3, PT, R0, R165, PT ;  /* 0x000000a50000720c */ /* 0x000fe20003f64070 */
[----:B------:R-:W-:Y:S01]  /*3d00*/  IMAD.HI.U32 R6, R5, R169, RZ ;  /* 0x000000a905067227 */ /* 0x000fe200078e00ff */
[----:B------:R-:W-:-:S02]  /*3d10*/  ISETP.GE.AND P4, PT, R8, RZ, PT ;  /* 0x000000ff0800720c */ /* 0x000fc40003f86270 */
[C---:B------:R-:W-:Y:S01]  /*3d20*/  LOP3.LUT R11, R4.reuse, 0x140, RZ, 0xfc, !PT ;  /* 0x00000140040b7812 */ /* 0x040fe200078efcff */
[----:B------:R-:W-:Y:S01]  /*3d30*/  IMAD.HI.U32 R9, R5, R173, RZ ;  /* 0x000000ad05097227 */ /* 0x000fe200078e00ff */
[----:B------:R-:W-:Y:S02]  /*3d40*/  IABS R243, R15 ;  /* 0x0000000f00f37213 */ /* 0x000fe40000000000 */
[----:B------:R-:W-:Y:S01]  /*3d50*/  IABS R181, R11 ;  /* 0x0000000b00b57213 */ /* 0x000fe20000000000 */
[----:B------:R-:W-:Y:S01]  /*3d60*/  IMAD.MOV R6, RZ, RZ, -R6 ;  /* 0x000000ffff067224 */ /* 0x000fe200078e0a06 */
[----:B------:R-:W-:Y:S01]  /*3d70*/  LOP3.LUT R16, R4, 0x1f4, RZ, 0xfc, !PT ;  /* 0x000001f404107812 */ /* 0x000fe200078efcff */
[----:B------:R-:W-:Y:S02]  /*3d80*/  IMAD.MOV R9, RZ, RZ, -R9 ;  /* 0x000000ffff097224 */ /* 0x000fe400078e0a09 */
[----:B------:R-:W-:Y:S01]  /*3d90*/  @!P5 IMAD.IADD R167, R167, 0x1, -R0 ;  /* 0x00000001a7a7d824 */ /* 0x000fe200078e0a00 */
[----:B------:R-:W-:Y:S01]  /*3da0*/  IABS R237, R16 ;  /* 0x0000001000ed7213 */ /* 0x000fe20000000000 */
[----:B------:R-:W-:-:S02]  /*3db0*/  IMAD R169, R0, R6, R169 ;  /* 0x0000000600a97224 */ /* 0x000fc400078e02a9 */
[----:B------:R-:W-:Y:S01]  /*3dc0*/  @!P3 IMAD.IADD R165, R165, 0x1, -R0 ;  /* 0x00000001a5a5b824 */ /* 0x000fe200078e0a00 */
[C---:B------:R-:W-:Y:S01]  /*3dd0*/  ISETP.GT.U32.AND P5, PT, R0.reuse, R167, PT ;  /* 0x000000a70000720c */ /* 0x040fe20003fa4070 */
[C---:B------:R-:W-:Y:S01]  /*3de0*/  IMAD R173, R0.reuse, R9, R173 ;  /* 0x0000000900ad7224 */ /* 0x040fe200078e02ad */
[C---:B------:R-:W-:Y:S01]  /*3df0*/  ISETP.GT.U32.AND P3, PT, R0.reuse, R169, PT ;  /* 0x000000a90000720c */ /* 0x040fe20003f64070 */
[----:B------:R-:W-:Y:S02]  /*3e00*/  @!P1 IMAD.MOV R165, RZ, RZ, -R165 ;  /* 0x000000ffffa59224 */ /* 0x000fe400078e0aa5 */
[----:B------:R-:W-:Y:S01]  /*3e10*/  IMAD.HI.U32 R8, R5, R171, RZ ;  /* 0x000000ab05087227 */ /* 0x000fe200078e00ff */
[----:B------:R-:W-:-:S03]  /*3e20*/  ISETP.GT.U32.AND P1, PT, R0, R173, PT ;  /* 0x000000ad0000720c */ /* 0x000fc60003f24070 */
[----:B------:R-:W-:Y:S02]  /*3e30*/  IMAD.MOV R8, RZ, RZ, -R8 ;  /* 0x000000ffff087224 */ /* 0x000fe400078e0a08 */
        /* <DEDUP_REMOVED lines=12> */
[----:B------:R-:W-:Y:S01]  /*3f00*/  IMAD.HI.U32 R6, R5, R175, RZ ;  /* 0x000000af05067227 */ /* 0x000fe200078e00ff */
[----:B------:R-:W-:-:S02]  /*3f10*/  ISETP.GE.AND P2, PT, R8, RZ, PT ;  /* 0x000000ff0800720c */ /* 0x000fc40003f46270 */
[C---:B------:R-:W-:Y:S01]  /*3f20*/  ISETP.GT.U32.AND P1, PT, R0.reuse, R173, PT ;  /* 0x000000ad0000720c */ /* 0x040fe20003f24070 */
[----:B------:R-:W-:Y:S01]  /*3f30*/  IMAD.HI.U32 R8, R5, R181, RZ ;  /* 0x000000b505087227 */ /* 0x000fe200078e00ff */
[----:B------:R-:W-:-:S03]  /*3f40*/  ISETP.GT.U32.AND P5, PT, R0, R171, PT ;  /* 0x000000ab0000720c */ /* 0x000fc60003fa4070 */
[----:B------:R-:W-:Y:S02]  /*3f50*/  IMAD.MOV R6, RZ, RZ, -R6 ;  /* 0x000000ffff067224 */ /* 0x000fe400078e0a06 */
[----:B------:R-:W-:-:S04]  /*3f60*/  IMAD.HI.U32 R9, R5, R179, RZ ;  /* 0x000000b305097227 */ /* 0x000fc800078e00ff */
[----:B------:R-:W-:Y:S02]  /*3f70*/  IMAD.MOV R8, RZ, RZ, -R8 ;  /* 0x000000ffff087224 */ /* 0x000fe400078e0a08 */
[C---:B------:R-:W-:Y:S02]  /*3f80*/  IMAD R175, R0.reuse, R6, R175 ;  /* 0x0000000600af7224 */ /* 0x040fe400078e02af */
[----:B------:R-:W-:Y:S02]  /*3f90*/  IMAD.MOV R9, RZ, RZ, -R9 ;  /* 0x000000ffff097224 */ /* 0x000fe400078e0a09 */
[----:B------:R-:W-:Y:S01]  /*3fa0*/  IMAD R181, R0, R8, R181 ;  /* 0x0000000800b57224 */ /* 0x000fe200078e02b5 */
[----:B------:R-:W-:Y:S01]  /*3fb0*/  LOP3.LUT R8, R4, 0x148, RZ, 0xfc, !PT ;  /* 0x0000014804087812 */ /* 0x000fe200078efcff */
[--C-:B------:R-:W-:Y:S01]  /*3fc0*/  @!P3 IMAD.IADD R169, R169, 0x1, -R0.reuse ;  /* 0x00000001a9a9b824 */ /* 0x100fe200078e0a00 */
[C---:B------:R-:W-:Y:S01]  /*3fd0*/  ISETP.GT.U32.AND P3, PT, R0.reuse, R175, PT ;  /* 0x000000af0000720c */ /* 0x040fe20003f64070 */
[C---:B------:R-:W-:Y:S01]  /*3fe0*/  IMAD R179, R0.reuse, R9, R179 ;  /* 0x0000000900b37224 */ /* 0x040fe200078e02b3 */
[----:B------:R-:W-:Y:S01]  /*3ff0*/  IABS R183, R8 ;  /* 0x0000000800b77213 */ /* 0x000fe20000000000 */
[----:B------:R-:W-:Y:S01]  /*4000*/  @!P1 IMAD.IADD R173, R173, 0x1, -R0 ;  /* 0x00000001adad9824 */ /* 0x000fe200078e0a00 */
[----:B------:R-:W-:Y:S01]  /*4010*/  ISETP.GT.U32.AND P1, PT, R0, R181, PT ;  /* 0x000000b50000720c */ /* 0x000fe20003f24070 */
[----:B------:R-:W-:Y:S01]  /*4020*/  IMAD.HI.U32 R6, R5, R177, RZ ;  /* 0x000000b105067227 */ /* 0x000fe200078e00ff */
[----:B------:R-:W-:-:S03]  /*4030*/  LOP3.LUT R9, R4, 0x14c, RZ, 0xfc, !PT ;  /* 0x0000014c04097812 */ /* 0x000fc600078efcff */
[----:B------:R-:W-:Y:S01]  /*4040*/  @!P6 IMAD.MOV R173, RZ, RZ, -R173 ;  /* 0x000000ffffade224 */ /* 0x000fe200078e0aad */
[C---:B------:R-:W-:Y:S01]  /*4050*/  ISETP.GT.U32.AND P6, PT, R0.reuse, R179, PT ;  /* 0x000000b30000720c */ /* 0x040fe20003fc4070 */
[----:B------:R-:W-:Y:S01]  /*4060*/  IMAD.MOV R6, RZ, RZ, -R6 ;  /* 0x000000ffff067224 */ /* 0x000fe200078e0a06 */
[----:B------:R-:W-:Y:S01]  /*4070*/  IABS R185, R9 ;  /* 0x0000000900b97213 */ /* 0x000fe20000000000 */
[----:B------:R-:W-:Y:S02]  /*4080*/  @!P3 IMAD.IADD R175, R175, 0x1, -R0 ;  /* 0x00000001afafb824 */ /* 0x000fe400078e0a00 */
[C---:B------:R-:W-:Y:S02]  /*4090*/  IMAD R177, R0.reuse, R6, R177 ;  /* 0x0000000600b17224 */ /* 0x040fe400078e02b1 */
[----:B------:R-:W-:Y:S01]  /*40a0*/  IMAD.HI.U32 R6, R5, R183, RZ ;  /* 0x000000b705067227 */ /* 0x000fe200078e00ff */
[----:B------:R-:W-:-:S03]  /*40b0*/  ISETP.GT.U32.AND P3, PT, R0, R175, PT ;  /* 0x000000af0000720c */ /* 0x000fc60003f64070 */
[--C-:B------:R-:W-:Y:S02]  /*40c0*/  @!P1 IMAD.IADD R181, R181, 0x1, -R0.reuse ;  /* 0x00000001b5b59824 */ /* 0x100fe400078e0a00 */
[----:B------:R-:W-:Y:S02]  /*40d0*/  @!P5 IMAD.IADD R171, R171, 0x1, -R0 ;  /* 0x00000001ababd824 */ /* 0x000fe400078e0a00 */
[----:B------:R-:W-:Y:S02]  /*40e0*/  IMAD.MOV R6, RZ, RZ, -R6 ;  /* 0x000000ffff067224 */ /* 0x000fe400078e0a06 */
[----:B------:R-:W-:Y:S01]  /*40f0*/  @!P6 IMAD.IADD R179, R179, 0x1, -R0 ;  /* 0x00000001b3b3e824 */ /* 0x000fe200078e0a00 */
[C---:B------:R-:W-:Y:S01]  /*4100*/  ISETP.GT.U32.AND P6, PT, R0.reuse, R181, PT ;  /* 0x000000b50000720c */ /* 0x040fe20003fc4070 */
[C---:B------:R-:W-:Y:S01]  /*4110*/  IMAD R183, R0.reuse, R6, R183 ;  /* 0x0000000600b77224 */ /* 0x040fe200078e02b7 */
[----:B------:R-:W-:Y:S01]  /*4120*/  ISETP.GT.U32.AND P5, PT, R0, R171, PT ;  /* 0x000000ab0000720c */ /* 0x000fe20003fa4070 */
[----:B------:R-:W-:-:S04]  /*4130*/  IMAD.HI.U32 R6, R5, R185, RZ ;  /* 0x000000b905067227 */ /* 0x000fc800078e00ff */
[----:B------:R-:W-:Y:S01]  /*4140*/  @!P0 IMAD.MOV R169, RZ, RZ, -R169 ;  /* 0x000000ffffa98224 */ /* 0x000fe200078e0aa9 */
[----:B------:R-:W-:Y:S01]  /*4150*/  ISETP.GT.U32.AND P0, PT, R0, R177, PT ;  /* 0x000000b10000720c */ /* 0x000fe20003f04070 */
[----:B------:R-:W-:Y:S02]  /*4160*/  IMAD.MOV R6, RZ, RZ, -R6 ;  /* 0x000000ffff067224 */ /* 0x000fe400078e0a06 */
[--C-:B------:R-:W-:Y:S01]  /*4170*/  @!P3 IMAD.IADD R175, R175, 0x1, -R0.reuse ;  /* 0x00000001afafb824 */ /* 0x100fe200078e0a00 */
[----:B------:R-:W-:Y:S01]  /*4180*/  ISETP.GE.AND P3, PT, R12, RZ, PT ;  /* 0x000000ff0c00720c */ /* 0x000fe20003f66270 */
[----:B------:R-:W-:Y:S01]  /*4190*/  IMAD R185, R0, R6, R185 ;  /* 0x0000000600b97224 */ /* 0x000fe200078e02b9 */
[----:B------:R-:W-:Y:S01]  /*41a0*/  LOP3.LUT R12, R4, 0x158, RZ, 0xfc, !PT ;  /* 0x00000158040c7812 */ /* 0x000fe200078efcff */
[--C-:B------:R-:W-:Y:S02]  /*41b0*/  @!P6 IMAD.IADD R181, R181, 0x1, -R0.reuse ;  /* 0x00000001b5b5e824 */ /* 0x100fe400078e0a00 */
[--C-:B------:R-:W-:Y:S01]  /*41c0*/  @!P5 IMAD.IADD R171, R171, 0x1, -R0.reuse ;  /* 0x00000001ababd824 */ /* 0x100fe200078e0a00 */
[----:B------:R-:W-:Y:S01]  /*41d0*/  ISETP.GT.U32.AND P6, PT, R0, R185, PT ;  /* 0x000000b90000720c */ /* 0x000fe20003fc4070 */
[----:B------:R-:W-:Y:S01]  /*41e0*/  @!P2 IMAD.MOV R175, RZ, RZ, -R175 ;  /* 0x000000ffffafa224 */ /* 0x000fe200078e0aaf */
[----:B------:R-:W-:Y:S01]  /*41f0*/  ISETP.GE.AND P5, PT, R10, RZ, PT ;  /* 0x000000ff0a00720c */ /* 0x000fe20003fa6270 */
[----:B------:R-:W-:Y:S01]  /*4200*/  @!P4 IMAD.MOV R171, RZ, RZ, -R171 ;  /* 0x000000ffffabc224 */ /* 0x000fe200078e0aab */
[----:B------:R-:W-:Y:S01]  /*4210*/  LOP3.LUT R10, R4, 0x150, RZ, 0xfc, !PT ;  /* 0x00000150040a7812 */ /* 0x000fe200078efcff */
[----:B------:R-:W-:Y:S01]  /*4220*/  @!P0 IMAD.IADD R177, R177, 0x1, -R0 ;  /* 0x00000001b1b18824 */ /* 0x000fe200078e0a00 */
[----:B------:R-:W-:-:S02]  /*4230*/  ISETP.GT.U32.AND P2, PT, R0, R179, PT ;  /* 0x000000b30000720c */ /* 0x000fc40003f44070 */
[----:B------:R-:W-:Y:S02]  /*4240*/  ISETP.GE.AND P4, PT, R11, RZ, PT ;  /* 0x000000ff0b00720c */ /* 0x000fe40003f86270 */
[----:B------:R-:W-:Y:S02]  /*4250*/  LOP3.LUT R11, R4, 0x154, RZ, 0xfc, !PT ;  /* 0x00000154040b7812 */ /* 0x000fe400078efcff */
[----:B------:R-:W-:Y:S01]  /*4260*/  IABS R189, R10 ;  /* 0x0000000a00bd7213 */ /* 0x000fe20000000000 */
[----:B------:R-:W-:Y:S01]  /*4270*/  @!P6 IMAD.IADD R185, R185, 0x1, -R0 ;  /* 0x00000001b9b9e824 */ /* 0x000fe200078e0a00 */
[----:B------:R-:W-:Y:S02]  /*4280*/  ISETP.GT.U32.AND P1, PT, R0, R177, PT ;  /* 0x000000b10000720c */ /* 0x000fe40003f24070 */
[----:B------:R-:W-:Y:S01]  /*4290*/  IABS R191, R11 ;  /* 0x0000000b00bf7213 */ /* 0x000fe20000000000 */
[----:B------:R-:W-:Y:S01]  /*42a0*/  IMAD.HI.U32 R6, R5, R189, RZ ;  /* 0x000000bd05067227 */ /* 0x000fe200078e00ff */
[----:B------:R-:W-:-:S02]  /*42b0*/  ISETP.GE.AND P0, PT, R8, RZ, PT ;  /* 0x000000ff0800720c */ /* 0x000fc40003f06270 */
[----:B------:R-:W-:Y:S01]  /*42c0*/  IABS R187, R12 ;  /* 0x0000000c00bb7213 */ /* 0x000fe20000000000 */
[----:B------:R-:W-:Y:S01]  /*42d0*/  IMAD.HI.U32 R8, R5, R191, RZ ;  /* 0x000000bf05087227 */ /* 0x000fe200078e00ff */
[----:B------:R-:W-:-:S03]  /*42e0*/  ISETP.GT.U32.AND P6, PT, R0, R185, PT ;  /* 0x000000b90000720c */ /* 0x000fc60003fc4070 */
[----:B------:R-:W-:Y:S02]  /*42f0*/  IMAD.MOV R6, RZ, RZ, -R6 ;  /* 0x000000ffff067224 */ /* 0x000fe400078e0a06 */
[----:B------:R-:W-:Y:S01]  /*4300*/  @!P2 IMAD.IADD R179, R179, 0x1, -R0 ;  /* 0x00000001b3b3a824 */ /* 0x000fe200078e0a00 */
[----:B------:R-:W-:Y:S01]  /*4310*/  ISETP.GE.AND P2, PT, R9, RZ, PT ;  /* 0x000000ff0900720c */ /* 0x000fe20003f46270 */
[----:B------:R-:W-:-:S04]  /*4320*/  IMAD.HI.U32 R9, R5, R187, RZ ;  /* 0x000000bb05097227 */ /* 0x000fc800078e00ff */
[----:B------:R-:W-:Y:S02]  /*4330*/  IMAD.MOV R8, RZ, RZ, -R8 ;  /* 0x000000ffff087224 */ /* 0x000fe400078e0a08 */
[C---:B------:R-:W-:Y:S02]  /*4340*/  IMAD R189, R0.reuse, R6, R189 ;  /* 0x0000000600bd7224 */ /* 0x040fe400078e02bd */
[--C-:B------:R-:W-:Y:S01]  /*4350*/  @!P1 IMAD.IADD R177, R177, 0x1, -R0.reuse ;  /* 0x00000001b1b19824 */ /* 0x100fe200078e0a00 */
[C---:B------:R-:W-:Y:S01]  /*4360*/  ISETP.GT.U32.AND P1, PT, R0.reuse, R183, PT ;  /* 0x000000b70000720c */ /* 0x040fe20003f24070 */
[----:B------:R-:W-:Y:S02]  /*4370*/  IMAD.MOV R9, RZ, RZ, -R9 ;  /* 0x000000ffff097224 */ /* 0x000fe400078e0a09 */
[C---:B------:R-:W-:Y:S02]  /*4380*/  IMAD R191, R0.reuse, R8, R191 ;  /* 0x0000000800bf7224 */ /* 0x040fe400078e02bf */
[----:B------:R-:W-:Y:S01]  /*4390*/  @!P4 IMAD.MOV R181, RZ, RZ, -R181 ;  /* 0x000000ffffb5c224 */ /* 0x000fe200078e0ab5 */
[C---:B------:R-:W-:Y:S01]  /*43a0*/  ISETP.GT.U32.AND P4, PT, R0.reuse, R189, PT ;  /* 0x000000bd0000720c */ /* 0x040fe20003f84070 */
[----:B------:R-:W-:Y:S01]  /*43b0*/  IMAD R187, R0, R9, R187 ;  /* 0x0000000900bb7224 */ /* 0x000fe200078e02bb */
[----:B------:R-:W-:Y:S01]  /*43c0*/  LOP3.LUT R9, R4, 0x15c, RZ, 0xfc, !PT ;  /* 0x0000015c04097812 */ /* 0x000fe200078efcff */
[----:B------:R-:W-:Y:S01]  /*43d0*/  @!P3 IMAD.MOV R179, RZ, RZ, -R179 ;  /* 0x000000ffffb3b224 */ /* 0x000fe200078e0ab3 */
[C---:B------:R-:W-:Y:S01]  /*43e0*/  ISETP.GT.U32.AND P3, PT, R0.reuse, R191, PT ;  /* 0x000000bf0000720c */ /* 0x040fe20003f64070 */
[--C-:B------:R-:W-:Y:S01]  /*43f0*/  @!P6 IMAD.IADD R185, R185, 0x1, -R0.reuse ;  /* 0x00000001b9b9e824 */ /* 0x100fe200078e0a00 */
[----:B------:R-:W-:Y:S01]  /*4400*/  ISETP.GT.U32.AND P6, PT, R0, R187, PT ;  /* 0x000000bb0000720c */ /* 0x000fe20003fc4070 */
[--C-:B------:R-:W-:Y:S01]  /*4410*/  @!P1 IMAD.IADD R183, R183, 0x1, -R0.reuse ;  /* 0x00000001b7b79824 */ /* 0x100fe200078e0a00 */
[----:B------:R-:W-:Y:S01]  /*4420*/  ISETP.GE.AND P1, PT, R10, RZ, PT ;  /* 0x000000ff0a00720c */ /* 0x000fe20003f26270 */
[----:B------:R-:W-:Y:S01]  /*4430*/  @!P5 IMAD.MOV R177, RZ, RZ, -R177 ;  /* 0x000000ffffb1d224 */ /* 0x000fe200078e0ab1 */
[----:B------:R-:W-:Y:S01]  /*4440*/  IABS R193, R9 ;  /* 0x0000000900c17213 */ /* 0x000fe20000000000 */
[----:B------:R-:W-:Y:S01]  /*4450*/  @!P2 IMAD.MOV R185, RZ, RZ, -R185 ;  /* 0x000000ffffb9a224 */ /* 0x000fe200078e0ab9 */
[----:B------:R-:W-:Y:S01]  /*4460*/  LOP3.LUT R10, R4, 0x160, RZ, 0xfc, !PT ;  /* 0x00000160040a7812 */ /* 0x000fe200078efcff */
[----:B------:R-:W-:Y:S01]  /*4470*/  @!P4 IMAD.IADD R189, R189, 0x1, -R0 ;  /* 0x00000001bdbdc824 */ /* 0x000fe200078e0a00 */
[----:B------:R-:W-:Y:S01]  /*4480*/  ISETP.GT.U32.AND P5, PT, R0, R183, PT ;  /* 0x000000b70000720c */ /* 0x000fe20003fa4070 */
[----:B------:R-:W-:Y:S01]  /*4490*/  IMAD.HI.U32 R6, R5, R193, RZ ;  /* 0x000000c105067227 */ /* 0x000fe200078e00ff */
[----:B------:R-:W-:-:S02]  /*44a0*/  IABS R195, R10 ;  /* 0x0000000a00c37213 */ /* 0x000fc40000000000 */
[----:B------:R-:W-:Y:S01]  /*44b0*/  ISETP.GE.AND P4, PT, R12, RZ, PT ;  /* 0x000000ff0c00720c */ /* 0x000fe20003f86270 */
[--C-:B------:R-:W-:Y:S01]  /*44c0*/  @!P3 IMAD.IADD R191, R191, 0x1, -R0.reuse ;  /* 0x00000001bfbfb824 */ /* 0x100fe200078e0a00 */
[----:B------:R-:W-:Y:S01]  /*44d0*/  ISETP.GT.U32.AND P3, PT, R0, R189, PT ;  /* 0x000000bd0000720c */ /* 0x000fe20003f64070 */
[----:B------:R-:W-:Y:S01]  /*44e0*/  @!P6 IMAD.IADD R187, R187, 0x1, -R0 ;  /* 0x00000001bbbbe824 */ /* 0x000fe200078e0a00 */
[----:B------:R-:W-:Y:S01]  /*44f0*/  LOP3.LUT R12, R4, 0x168, RZ, 0xfc, !PT ;  /* 0x00000168040c7812 */ /* 0x000fe200078efcff */
[----:B------:R-:W-:Y:S01]  /*4500*/  IMAD.MOV R8, RZ, RZ, -R6 ;  /* 0x000000ffff087224 */ /* 0x000fe200078e0a06 */
[----:B------:R-:W-:Y:S01]  /*4510*/  ISETP.GT.U32.AND P6, PT, R0, R191, PT ;  /* 0x000000bf0000720c */ /* 0x000fe20003fc4070 */
[----:B------:R-:W-:Y:S01]  /*4520*/  IMAD.HI.U32 R6, R5, R195, RZ ;  /* 0x000000c305067227 */ /* 0x000fe200078e00ff */
[----:B------:R-:W-:-:S03]  /*4530*/  IABS R199, R12 ;  /* 0x0000000c00c77213 */ /* 0x000fc60000000000 */
[C---:B------:R-:W-:Y:S02]  /*4540*/  IMAD R193, R0.reuse, R8, R193 ;  /* 0x0000000800c17224 */ /* 0x040fe400078e02c1 */
[----:B------:R-:W-:Y:S02]  /*4550*/  IMAD.MOV R6, RZ, RZ, -R6 ;  /* 0x000000ffff067224 */ /* 0x000fe400078e0a06 */
[--C-:B------:R-:W-:Y:S01]  /*4560*/  @!P3 IMAD.IADD R189, R189, 0x1, -R0.reuse ;  /* 0x00000001bdbdb824 */ /* 0x100fe200078e0a00 */
[C---:B------:R-:W-:Y:S01]  /*4570*/  ISETP.GT.U32.AND P3, PT, R0.reuse, R193, PT ;  /* 0x000000c10000720c */ /* 0x040fe20003f64070 */
[C---:B------:R-:W-:Y:S02]  /*4580*/  IMAD R195, R0.reuse, R6, R195 ;  /* 0x0000000600c37224 */ /* 0x040fe400078e02c3 */
[--C-:B------:R-:W-:Y:S01]  /*4590*/  @!P5 IMAD.IADD R183, R183, 0x1, -R0.reuse ;  /* 0x00000001b7b7d824 */ /* 0x100fe200078e0a00 */
[----:B------:R-:W-:Y:S01]  /*45a0*/  ISETP.GE.AND P5, PT, R11, RZ, PT ;  /* 0x000000ff0b00720c */ /* 0x000fe20003fa6270 */
[----:B------:R-:W-:Y:S01]  /*45b0*/  @!P6 IMAD.IADD R191, R191, 0x1, -R0 ;  /* 0x00000001bfbfe824 */ /* 0x000fe200078e0a00 */
[----:B------:R-:W-:Y:S01]  /*45c0*/  ISETP.GT.U32.AND P6, PT, R0, R195, PT ;  /* 0x000000c30000720c */ /* 0x000fe20003fc4070 */
[----:B------:R-:W-:Y:S01]  /*45d0*/  @!P0 IMAD.MOV R183, RZ, RZ, -R183 ;  /* 0x000000ffffb78224 */ /* 0x000fe200078e0ab7 */
[----:B------:R-:W-:Y:S01]  /*45e0*/  LOP3.LUT R11, R4, 0x164, RZ, 0xfc, !PT ;  /* 0x00000164040b7812 */ /* 0x000fe200078efcff */
[----:B------:R-:W-:Y:S01]  /*45f0*/  @!P1 IMAD.MOV R189, RZ, RZ, -R189 ;  /* 0x000000ffffbd9224 */ /* 0x000fe200078e0abd */
[----:B------:R-:W-:-:S02]  /*4600*/  ISETP.GT.U32.AND P0, PT, R0, R187, PT ;  /* 0x000000bb0000720c */ /* 0x000fc40003f04070 */
[----:B------:R-:W-:Y:S01]  /*4610*/  IABS R197, R11 ;  /* 0x0000000b00c57213 */ /* 0x000fe20000000000 */
[----:B------:R-:W-:Y:S01]  /*4620*/  @!P3 IMAD.IADD R193, R193, 0x1, -R0 ;  /* 0x00000001c1c1b824 */ /* 0x000fe200078e0a00 */
[----:B------:R-:W-:Y:S02]  /*4630*/  ISETP.GE.AND P3, PT, R10, RZ, PT ;  /* 0x000000ff0a00720c */ /* 0x000fe40003f66270 */
[----:B------:R-:W-:Y:S01]  /*4640*/  LOP3.LUT R10, R4, 0x178, RZ, 0xfc, !PT ;  /* 0x00000178040a7812 */ /* 0x000fe200078efcff */
[----:B------:R-:W-:-:S03]  /*4650*/  IMAD.HI.U32 R6, R5, R197, RZ ;  /* 0x000000c505067227 */ /* 0x000fc600078e00ff */
[----:B------:R-:W-:Y:S01]  /*4660*/  IABS R207, R10 ;  /* 0x0000000a00cf7213 */ /* 0x000fe20000000000 */
[----:B------:R-:W-:Y:S01]  /*4670*/  @!P6 IMAD.IADD R195, R195, 0x1, -R0 ;  /* 0x00000001c3c3e824 */ /* 0x000fe200078e0a00 */
[C---:B------:R-:W-:Y:S01]  /*4680*/  ISETP.GT.U32.AND P6, PT, R0.reuse, R193, PT ;  /* 0x000000c10000720c */ /* 0x040fe20003fc4070 */
[----:B------:R-:W-:Y:S02]  /*4690*/  IMAD.MOV R8, RZ, RZ, -R6 ;  /* 0x000000ffff087224 */ /* 0x000fe400078e0a06 */
[----:B------:R-:W-:Y:S01]  /*46a0*/  IMAD.HI.U32 R6, R5, R199, RZ ;  /* 0x000000c705067227 */ /* 0x000fe200078e00ff */
[----:B------:R-:W-:-:S03]  /*46b0*/  ISETP.GT.U32.AND P1, PT, R0, R195, PT ;  /* 0x000000c30000720c */ /* 0x000fc60003f24070 */
[C---:B------:R-:W-:Y:S02]  /*46c0*/  IMAD R197, R0.reuse, R8, R197 ;  /* 0x0000000800c57224 */ /* 0x040fe400078e02c5 */
[----:B------:R-:W-:Y:S02]  /*46d0*/  IMAD.MOV R8, RZ, RZ, -R6 ;  /* 0x000000ffff087224 */ /* 0x000fe400078e0a06 */
[----:B------:R-:W-:Y:S01]  /*46e0*/  IMAD.HI.U32 R6, R5, R201, RZ ;  /* 0x000000c905067227 */ /* 0x000fe200078e00ff */
[----:B------:R-:W-:-:S03]  /*46f0*/  ISETP.GT.U32.AND P2, PT, R0, R197, PT ;  /* 0x000000c50000720c */ /* 0x000fc60003f44070 */
[----:B------:R-:W-:Y:S01]  /*4700*/  IMAD R199, R0, R8, R199 ;  /* 0x0000000800c77224 */ /* 0x000fe200078e02c7 */
[----:B------:R-:W-:Y:S01]  /*4710*/  LOP3.LUT R8, R4, 0x170, RZ, 0xfc, !PT ;  /* 0x0000017004087812 */ /* 0x000fe200078efcff */
[----:B------:R-:W-:Y:S02]  /*4720*/  @!P6 IMAD.IADD R193, R193, 0x1, -R0 ;  /* 0x00000001c1c1e824 */ /* 0x000fe400078e0a00 */
[----:B------:R-:W-:Y:S01]  /*4730*/  IMAD.MOV R6, RZ, RZ, -R6 ;  /* 0x000000ffff067224 */ /* 0x000fe200078e0a06 */
[C---:B------:R-:W-:Y:S01]  /*4740*/  ISETP.GT.U32.AND P6, PT, R0.reuse, R199, PT ;  /* 0x000000c70000720c */ /* 0x040fe20003fc4070 */
[--C-:B------:R-:W-:Y:S01]  /*4750*/  @!P0 IMAD.IADD R187, R187, 0x1, -R0.reuse ;  /* 0x00000001bbbb8824 */ /* 0x100fe200078e0a00 */
[----:B------:R-:W-:Y:S01]  /*4760*/  IABS R203, R8 ;  /* 0x0000000800cb7213 */ /* 0x000fe20000000000 */
[----:B------:R-:W-:Y:S01]  /*4770*/  IMAD R201, R0, R6, R201 ;  /* 0x0000000600c97224 */ /* 0x000fe200078e02c9 */
[----:B------:R-:W-:Y:S01]  /*4780*/  ISETP.GE.AND P0, PT, R9, RZ, PT ;  /* 0x000000ff0900720c */ /* 0x000fe20003f06270 */
[----:B------:R-:W-:Y:S01]  /*4790*/  @!P2 IMAD.IADD R197, R197, 0x1, -R0 ;  /* 0x00000001c5c5a824 */ /* 0x000fe200078e0a00 */
[----:B------:R-:W-:Y:S01]  /*47a0*/  LOP3.LUT R9, R4, 0x174, RZ, 0xfc, !PT ;  /* 0x0000017404097812 */ /* 0x000fe200078efcff */
[----:B------:R-:W-:Y:S01]  /*47b0*/  IMAD.HI.U32 R6, R5, R203, RZ ;  /* 0x000000cb05067227 */ /* 0x000fe200078e00ff */
[----:B------:R-:W-:-:S02]  /*47c0*/  ISETP.GE.AND P2, PT, R8, RZ, PT ;  /* 0x000000ff0800720c */ /* 0x000fc40003f46270 */
[----:B------:R-:W-:Y:S01]  /*47d0*/  IABS R205, R9 ;  /* 0x0000000900cd7213 */ /* 0x000fe20000000000 */
[--C-:B------:R-:W-:Y:S01]  /*47e0*/  @!P1 IMAD.IADD R195, R195, 0x1, -R0.reuse ;  /* 0x00000001c3c39824 */ /* 0x100fe200078e0a00 */
[----:B------:R-:W-:Y:S01]  /*47f0*/  ISETP.GE.AND P1, PT, R14, RZ, PT ;  /* 0x000000ff0e00720c */ /* 0x000fe20003f26270 */
[----:B------:R-:W-:Y:S01]  /*4800*/  @!P6 IMAD.IADD R199, R199, 0x1, -R0 ;  /* 0x00000001c7c7e824 */ /* 0x000fe200078e0a00 */
[----:B------:R-:W-:Y:S01]  /*4810*/  ISETP.GT.U32.AND P6, PT, R0, R197, PT ;  /* 0x000000c50000720c */ /* 0x000fe20003fc4070 */
[----:B------:R-:W-:Y:S01]  /*4820*/  IMAD.MOV R6, RZ, RZ, -R6 ;  /* 0x000000ffff067224 */ /* 0x000fe200078e0a06 */
[----:B------:R-:W-:Y:S01]  /*4830*/  LOP3.LUT R14, R4, 0x188, RZ, 0xfc, !PT ;  /* 0x00000188040e7812 */ /* 0x000fe200078efcff */
[----:B------:R-:W-:Y:S01]  /*4840*/  @!P3 IMAD.MOV R195, RZ, RZ, -R195 ;  /* 0x000000ffffc3b224 */ /* 0x000fe200078e0ac3 */
[C---:B------:R-:W-:Y:S01]  /*4850*/  ISETP.GT.U32.AND P3, PT, R0.reuse, R201, PT ;  /* 0x000000c90000720c */ /* 0x040fe20003f64070 */
[C---:B------:R-:W-:Y:S01]  /*4860*/  IMAD R203, R0.reuse, R6, R203 ;  /* 0x0000000600cb7224 */ /* 0x040fe200078e02cb */
[----:B------:R-:W-:Y:S01]  /*4870*/  IABS R215, R14 ;  /* 0x0000000e00d77213 */ /* 0x000fe20000000000 */
[----:B------:R-:W-:Y:S01]  /*4880*/  @!P0 IMAD.MOV R193, RZ, RZ, -R193 ;  /* 0x000000ffffc18224 */ /* 0x000fe200078e0ac1 */
[----:B------:R-:W-:Y:S01]  /*4890*/  ISETP.GT.U32.AND P0, PT, R0, R199, PT ;  /* 0x000000c70000720c */ /* 0x000fe20003f04070 */
[----:B------:R-:W-:Y:S01]  /*48a0*/  @!P4 IMAD.MOV R187, RZ, RZ, -R187 ;  /* 0x000000ffffbbc224 */ /* 0x000fe200078e0abb */
[----:B------:R-:W-:Y:S01]  /*48b0*/  ISETP.GE.AND P4, PT, R12, RZ, PT ;  /* 0x000000ff0c00720c */ /* 0x000fe20003f86270 */
[----:B------:R-:W-:Y:S01]  /*48c0*/  IMAD.HI.U32 R6, R5, R205, RZ ;  /* 0x000000cd05067227 */ /* 0x000fe200078e00ff */
[----:B------:R-:W-:-:S03]  /*48d0*/  LOP3.LUT R12, R4, 0x184, RZ, 0xfc, !PT ;  /* 0x00000184040c7812 */ /* 0x000fc600078efcff */
[--C-:B------:R-:W-:Y:S01]  /*48e0*/  @!P6 IMAD.IADD R197, R197, 0x1, -R0.reuse ;  /* 0x00000001c5c5e824 */ /* 0x100fe200078e0a00 */
[----:B------:R-:W-:Y:S01]  /*48f0*/  ISETP.GT.U32.AND P6, PT, R0, R203, PT ;  /* 0x000000cb0000720c */ /* 0x000fe20003fc4070 */
[--C-:B------:R-:W-:Y:S01]  /*4900*/  @!P3 IMAD.IADD R201, R201, 0x1, -R0.reuse ;  /* 0x00000001c9c9b824 */ /* 0x100fe200078e0a00 */
[----:B------:R-:W-:Y:S01]  /*4910*/  ISETP.GE.AND P3, PT, R10, RZ, PT ;  /* 0x000000ff0a00720c */ /* 0x000fe20003f66270 */
[----:B------:R-:W-:Y:S01]  /*4920*/  IMAD.HI.U32 R8, R5, R207, RZ ;  /* 0x000000cf05087227 */ /* 0x000fe200078e00ff */
[----:B------:R-:W-:Y:S02]  /*4930*/  LOP3.LUT R10, R4, 0x180, RZ, 0xfc, !PT ;  /* 0x00000180040a7812 */ /* 0x000fe400078efcff */
[----:B------:R-:W-:Y:S01]  /*4940*/  IABS R213, R12 ;  /* 0x0000000c00d57213 */ /* 0x000fe20000000000 */
[----:B------:R-:W-:Y:S01]  /*4950*/  @!P0 IMAD.IADD R199, R199, 0x1, -R0 ;  /* 0x00000001c7c78824 */ /* 0x000fe200078e0a00 */
[----:B------:R-:W-:Y:S01]  /*4960*/  ISETP.GE.AND P0, PT, R9, RZ, PT ;  /* 0x000000ff0900720c */ /* 0x000fe20003f06270 */
[----:B------:R-:W-:Y:S01]  /*4970*/  IMAD.MOV R9, RZ, RZ, -R6 ;  /* 0x000000ffff097224 */ /* 0x000fe200078e0a06 */
[----:B------:R-:W-:Y:S01]  /*4980*/  IABS R211, R10 ;  /* 0x0000000a00d37213 */ /* 0x000fe20000000000 */
[----:B------:R-:W-:-:S02]  /*4990*/  IMAD.MOV R8, RZ, RZ, -R8 ;  /* 0x000000ffff087224 */ /* 0x000fc400078e0a08 */
[----:B------:R-:W-:Y:S01]  /*49a0*/  @!P6 IMAD.IADD R203, R203, 0x1, -R0 ;  /* 0x00000001cbcbe824 */ /* 0x000fe200078e0a00 */
[C---:B------:R-:W-:Y:S01]  /*49b0*/  ISETP.GT.U32.AND P6, PT, R0.reuse, R201, PT ;  /* 0x000000c90000720c */ /* 0x040fe20003fc4070 */
[C---:B------:R-:W-:Y:S02]  /*49c0*/  IMAD R205, R0.reuse, R9, R205 ;  /* 0x0000000900cd7224 */ /* 0x040fe400078e02cd */
[----:B------:R-:W-:Y:S01]  /*49d0*/  @!P5 IMAD.MOV R191, RZ, RZ, -R191 ;  /* 0x000000ffffbfd224 */ /* 0x000fe200078e0abf */
[----:B------:R-:W-:Y:S01]  /*49e0*/  ISETP.GE.AND P5, PT, R11, RZ, PT ;  /* 0x000000ff0b00720c */ /* 0x000fe20003fa6270 */
[----:B------:R-:W-:Y:S01]  /*49f0*/  IMAD R207, R0, R8, R207 ;  /* 0x0000000800cf7224 */ /* 0x000fe200078e02cf */
[----:B------:R-:W-:Y:S01]  /*4a00*/  LOP3.LUT R11, R4, 0x17c, RZ, 0xfc, !PT ;  /* 0x0000017c040b7812 */ /* 0x000fe200078efcff */
[----:B------:R-:W-:Y:S01]  /*4a10*/  @!P4 IMAD.MOV R199, RZ, RZ, -R199 ;  /* 0x000000ffffc7c224 */ /* 0x000fe200078e0ac7 */
[----:B------:R-:W-:Y:S01]  /*4a20*/  ISETP.GT.U32.AND P4, PT, R0, R205, PT ;  /* 0x000000cd0000720c */ /* 0x000fe20003f84070 */
[----:B------:R-:W-:Y:S01]  /*4a30*/  IMAD.HI.U32 R8, R5, R213, RZ ;  /* 0x000000d505087227 */ /* 0x000fe200078e00ff */
[----:B------:R-:W-:-:S03]  /*4a40*/  IABS R209, R11 ;  /* 0x0000000b00d17213 */ /* 0x000fc60000000000 */
[----:B------:R-:W-:Y:S01]  /*4a50*/  @!P6 IMAD.IADD R201, R201, 0x1, -R0 ;  /* 0x00000001c9c9e824 */ /* 0x000fe200078e0a00 */
[----:B------:R-:W-:Y:S01]  /*4a60*/  ISETP.GT.U32.AND P6, PT, R0, R207, PT ;  /* 0x000000cf0000720c */ /* 0x000fe20003fc4070 */
[----:B------:R-:W-:-:S04]  /*4a70*/  IMAD.HI.U32 R6, R5, R209, RZ ;  /* 0x000000d105067227 */ /* 0x000fc800078e00ff */
[----:B------:R-:W-:Y:S01]  /*4a80*/  @!P5 IMAD.MOV R197, RZ, RZ, -R197 ;  /* 0x000000ffffc5d224 */ /* 0x000fe200078e0ac5 */
[C---:B------:R-:W-:Y:S01]  /*4a90*/  ISETP.GT.U32.AND P5, PT, R0.reuse, R203, PT ;  /* 0x000000cb0000720c */ /* 0x040fe20003fa4070 */
[----:B------:R-:W-:Y:S01]  /*4aa0*/  @!P4 IMAD.IADD R205, R205, 0x1, -R0 ;  /* 0x00000001cdcdc824 */ /* 0x000fe200078e0a00 */
[----:B------:R-:W-:Y:S01]  /*4ab0*/  ISETP.GE.AND P4, PT, R11, RZ, PT ;  /* 0x000000ff0b00720c */ /* 0x000fe20003f86270 */
[----:B------:R-:W-:Y:S02]  /*4ac0*/  IMAD.MOV R6, RZ, RZ, -R6 ;  /* 0x000000ffff067224 */ /* 0x000fe400078e0a06 */
[----:B------:R-:W-:Y:S02]  /*4ad0*/  @!P1 IMAD.MOV R201, RZ, RZ, -R201 ;  /* 0x000000ffffc99224 */ /* 0x000fe400078e0ac9 */
[----:B------:R-:W-:Y:S01]  /*4ae0*/  @!P6 IMAD.IADD R207, R207, 0x1, -R0 ;  /* 0x00000001cfcfe824 */ /* 0x000fe200078e0a00 */
[C---:B------:R-:W-:Y:S01]  /*4af0*/  ISETP.GT.U32.AND P6, PT, R0.reuse, R205, PT ;  /* 0x000000cd0000720c */ /* 0x040fe20003fc4070 */
[----:B------:R-:W-:-:S02]  /*4b00*/  IMAD R209, R0, R6, R209 ;  /* 0x0000000600d17224 */ /* 0x000fc400078e02d1 */
[----:B------:R-:W-:Y:S01]  /*4b10*/  IMAD.HI.U32 R6, R5, R211, RZ ;  /* 0x000000d305067227 */ /* 0x000fe200078e00ff */
[----:B------:R-:W-:-:S03]  /*4b20*/  ISETP.GT.U32.AND P1, PT, R0, R207, PT ;  /* 0x000000cf0000720c */ /* 0x000fc60003f24070 */
[----:B------:R-:W-:Y:S02]  /*4b30*/  IMAD.MOV R6, RZ, RZ, -R6 ;  /* 0x000000ffff067224 */ /* 0x000fe400078e0a06 */
[----:B------:R-:W-:Y:S01]  /*4b40*/  @!P5 IMAD.IADD R203, R203, 0x1, -R0 ;  /* 0x00000001cbcbd824 */ /* 0x000fe200078e0a00 */
[C---:B------:R-:W-:Y:S01]  /*4b50*/  ISETP.GT.U32.AND P5, PT, R0.reuse, R209, PT ;  /* 0x000000d10000720c */ /* 0x040fe20003fa4070 */
[C---:B------:R-:W-:Y:S02]  /*4b60*/  IMAD R211, R0.reuse, R6, R211 ;  /* 0x0000000600d37224 */ /* 0x040fe400078e02d3 */
[----:B------:R-:W-:Y:S02]  /*4b70*/  IMAD.MOV R9, RZ, RZ, -R8 ;  /* 0x000000ffff097224 */ /* 0x000fe400078e0a08 */
[----:B------:R-:W-:Y:S01]  /*4b80*/  @!P6 IMAD.IADD R205, R205, 0x1, -R0 ;  /* 0x00000001cdcde824 */ /* 0x000fe200078e0a00 */
[----:B------:R-:W-:Y:S01]  /*4b90*/  ISETP.GT.U32.AND P6, PT, R0, R211, PT ;  /* 0x000000d30000720c */ /* 0x000fe20003fc4070 */
[----:B------:R-:W-:-:S04]  /*4ba0*/  IMAD.HI.U32 R6, R5, R215, RZ ;  /* 0x000000d705067227 */ /* 0x000fc800078e00ff */
[----:B------:R-:W-:Y:S01]  /*4bb0*/  IMAD R213, R0, R9, R213 ;  /* 0x0000000900d57224 */ /* 0x000fe200078e02d5 */
[----:B------:R-:W-:Y:S01]  /*4bc0*/  LOP3.LUT R9, R4, 0x190, RZ, 0xfc, !PT ;  /* 0x0000019004097812 */ /* 0x000fe200078efcff */
[----:B------:R-:W-:Y:S02]  /*4bd0*/  IMAD.MOV R6, RZ, RZ, -R6 ;  /* 0x000000ffff067224 */ /* 0x000fe400078e0a06 */
[--C-:B------:R-:W-:Y:S01]  /*4be0*/  @!P1 IMAD.IADD R207, R207, 0x1, -R0.reuse ;  /* 0x00000001cfcf9824 */ /* 0x100fe200078e0a00 */
[C---:B------:R-:W-:Y:S01]  /*4bf0*/  ISETP.GT.U32.AND P1, PT, R0.reuse, R213, PT ;  /* 0x000000d50000720c */ /* 0x040fe20003f24070 */
[----:B------:R-:W-:Y:S01]  /*4c00*/  @!P5 IMAD.IADD R209, R209, 0x1, -R0 ;  /* 0x00000001d1d1d824 */ /* 0x000fe200078e0a00 */
[----:B------:R-:W-:Y:S01]  /*4c10*/  IABS R245, R9 ;  /* 0x0000000900f57213 */ /* 0x000fe20000000000 */
[C---:B------:R-:W-:Y:S02]  /*4c20*/  IMAD R215, R0.reuse, R6, R215 ;  /* 0x0000000600d77224 */ /* 0x040fe400078e02d7 */
[----:B------:R-:W-:Y:S01]  /*4c30*/  IMAD.HI.U32 R8, R5, R243, RZ ;  /* 0x000000f305087227 */ /* 0x000fe200078e00ff */
[----:B------:R-:W-:-:S03]  /*4c40*/  ISETP.GT.U32.AND P5, PT, R0, R209, PT ;  /* 0x000000d10000720c */ /* 0x000fc60003fa4070 */
[----:B------:R-:W-:Y:S01]  /*4c50*/  @!P6 IMAD.IADD R211, R211, 0x1, -R0 ;  /* 0x00000001d3d3e824 */ /* 0x000fe200078e0a00 */
[----:B------:R-:W-:Y:S01]  /*4c60*/  ISETP.GT.U32.AND P6, PT, R0, R215, PT ;  /* 0x000000d70000720c */ /* 0x000fe20003fc4070 */
        /* <DEDUP_REMOVED lines=8> */
[C---:B------:R-:W-:Y:S01]  /*4cf0*/  ISETP.GT.U32.AND P3, PT, R0.reuse, R243, PT ;  /* 0x000000f30000720c */ /* 0x040fe20003f64070 */
[----:B------:R-:W-:Y:S01]  /*4d00*/  @!P0 IMAD.MOV R205, RZ, RZ, -R205 ;  /* 0x000000ffffcd8224 */ /* 0x000fe200078e0acd */
[----:B------:R-:W-:Y:S01]  /*4d10*/  IABS R247, R10 ;  /* 0x0000000a00f77213 */ /* 0x000fe20000000000 */
[--C-:B------:R-:W-:Y:S01]  /*4d20*/  @!P5 IMAD.IADD R209, R209, 0x1, -R0.reuse ;  /* 0x00000001d1d1d824 */ /* 0x100fe200078e0a00 */
[----:B------:R-:W-:Y:S01]  /*4d30*/  ISETP.GT.U32.AND P0, PT, R0, R213, PT ;  /* 0x000000d50000720c */ /* 0x000fe20003f04070 */
[----:B------:R-:W-:Y:S01]  /*4d40*/  @!P6 IMAD.IADD R215, R215, 0x1, -R0 ;  /* 0x00000001d7d7e824 */ /* 0x000fe200078e0a00 */
[----:B------:R-:W-:Y:S01]  /*4d50*/  ISETP.GE.AND P5, PT, R12, RZ, PT ;  /* 0x000000ff0c00720c */ /* 0x000fe20003fa6270 */
[----:B------:R-:W-:Y:S01]  /*4d60*/  IMAD.HI.U32 R8, R5, R247, RZ ;  /* 0x000000f705087227 */ /* 0x000fe200078e00ff */
[----:B------:R-:W-:-:S02]  /*4d70*/  LOP3.LUT R12, R4, 0x1b0, RZ, 0xfc, !PT ;  /* 0x000001b0040c7812 */ /* 0x000fc400078efcff */
[----:B------:R-:W-:Y:S01]  /*4d80*/  ISETP.GT.U32.AND P6, PT, R0, R215, PT ;  /* 0x000000d70000720c */ /* 0x000fe20003fc4070 */
[----:B------:R-:W-:Y:S01]  /*4d90*/  IMAD.HI.U32 R6, R5, R245, RZ ;  /* 0x000000f505067227 */ /* 0x000fe200078e00ff */
[----:B------:R-:W-:-:S03]  /*4da0*/  IABS R34, R12 ;  /* 0x0000000c00227213 */ /* 0x000fc60000000000 */
[----:B------:R-:W-:Y:S02]  /*4db0*/  IMAD.MOV R8, RZ, RZ, -R8 ;  /* 0x000000ffff087224 */ /* 0x000fe400078e0a08 */
[----:B------:R-:W-:Y:S01]  /*4dc0*/  @!P4 IMAD.MOV R209, RZ, RZ, -R209 ;  /* 0x000000ffffd1c224 */ /* 0x000fe200078e0ad1 */
[----:B------:R-:W-:Y:S01]  /*4dd0*/  ISETP.GE.AND P4, PT, R14, RZ, PT ;  /* 0x000000ff0e00720c */ /* 0x000fe20003f86270 */
[----:B------:R-:W-:Y:S01]  /*4de0*/  @!P3 IMAD.IADD R243, R243, 0x1, -R0 ;  /* 0x00000001f3f3b824 */ /* 0x000fe200078e0a00 */
[----:B------:R-:W-:Y:S01]  /*4df0*/  LOP3.LUT R14, R4, 0x1b4, RZ, 0xfc, !PT ;  /* 0x000001b4040e7812 */ /* 0x000fe200078efcff */
[----:B------:R-:W-:Y:S02]  /*4e00*/  IMAD.MOV R6, RZ, RZ, -R6 ;  /* 0x000000ffff067224 */ /* 0x000fe400078e0a06 */
[--C-:B------:R-:W-:Y:S01]  /*4e10*/  @!P0 IMAD.IADD R213, R213, 0x1, -R0.reuse ;  /* 0x00000001d5d58824 */ /* 0x100fe200078e0a00 */
[C---:B------:R-:W-:Y:S01]  /*4e20*/  ISETP.GT.U32.AND P3, PT, R0.reuse, R243, PT ;  /* 0x000000f30000720c */ /* 0x040fe20003f64070 */
[----:B------:R-:W-:Y:S01]  /*4e30*/  IMAD R247, R0, R8, R247 ;  /* 0x0000000800f77224 */ /* 0x000fe200078e02f7 */
[----:B------:R-:W-:Y:S01]  /*4e40*/  LOP3.LUT R8, R4, 0x1a0, RZ, 0xfc, !PT ;  /* 0x000001a004087812 */ /* 0x000fe200078efcff */
[--C-:B------:R-:W-:Y:S01]  /*4e50*/  @!P1 IMAD.IADD R211, R211, 0x1, -R0.reuse ;  /* 0x00000001d3d39824 */ /* 0x100fe200078e0a00 */
[----:B------:R-:W-:Y:S01]  /*4e60*/  ISETP.GE.AND P1, PT, R15, RZ, PT ;  /* 0x000000ff0f00720c */ /* 0x000fe20003f26270 */
[----:B------:R-:W-:Y:S01]  /*4e70*/  IMAD R245, R0, R6, R245 ;  /* 0x0000000600f57224 */ /* 0x000fe200078e02f5 */
[----:B------:R-:W-:Y:S01]  /*4e80*/  LOP3.LUT R6, R4, 0x198, RZ, 0xfc, !PT ;  /* 0x0000019804067812 */ /* 0x000fe200078efcff */
[----:B------:R-:W-:Y:S01]  /*4e90*/  @!P5 IMAD.MOV R213, RZ, RZ, -R213 ;  /* 0x000000ffffd5d224 */ /* 0x000fe200078e0ad5 */
[C---:B------:R-:W-:Y:S01]  /*4ea0*/  ISETP.GT.U32.AND P5, PT, R0.reuse, R247, PT ;  /* 0x000000f70000720c */ /* 0x040fe20003fa4070 */
[--C-:B------:R-:W-:Y:S01]  /*4eb0*/  @!P6 IMAD.IADD R215, R215, 0x1, -R0.reuse ;  /* 0x00000001d7d7e824 */ /* 0x100fe200078e0a00 */
[----:B------:R-:W-:Y:S01]  /*4ec0*/  IABS R249, R6 ;  /* 0x0000000600f97213 */ /* 0x000fe20000000000 */
[----:B------:R-:W-:Y:S01]  /*4ed0*/  @!P2 IMAD.MOV R211, RZ, RZ, -R211 ;  /* 0x000000ffffd3a224 */ /* 0x000fe200078e0ad3 */
[----:B------:R-:W-:Y:S01]  /*4ee0*/  ISETP.GT.U32.AND P2, PT, R0, R245, PT ;  /* 0x000000f50000720c */ /* 0x000fe20003f44070 */
[----:B------:R-:W-:Y:S01]  /*4ef0*/  @!P4 IMAD.MOV R215, RZ, RZ, -R215 ;  /* 0x000000ffffd7c224 */ /* 0x000fe200078e0ad7 */
[----:B------:R-:W-:Y:S01]  /*4f00*/  ISETP.GE.AND P4, PT, R6, RZ, PT ;  /* 0x000000ff0600720c */ /* 0x000fe20003f86270 */
[----:B------:R-:W-:Y:S01]  /*4f10*/  @!P3 IMAD.IADD R243, R243, 0x1, -R0 ;  /* 0x00000001f3f3b824 */ /* 0x000fe200078e0a00 */
[----:B------:R-:W-:-:S02]  /*4f20*/  LOP3.LUT R6, R4, 0x19c, RZ, 0xfc, !PT ;  /* 0x0000019c04067812 */ /* 0x000fc400078efcff */
[----:B------:R-:W-:Y:S01]  /*4f30*/  ISETP.GE.AND P6, PT, R10, RZ, PT ;  /* 0x000000ff0a00720c */ /* 0x000fe20003fc6270 */
[----:B------:R-:W-:Y:S01]  /*4f40*/  @!P1 IMAD.MOV R243, RZ, RZ, -R243 ;  /* 0x000000fffff39224 */ /* 0x000fe200078e0af3 */
[----:B------:R-:W-:Y:S01]  /*4f50*/  ISETP.GE.AND P3, PT, R6, RZ, PT ;  /* 0x000000ff0600720c */ /* 0x000fe20003f66270 */
[--C-:B------:R-:W-:Y:S01]  /*4f60*/  @!P5 IMAD.IADD R247, R247, 0x1, -R0.reuse ;  /* 0x00000001f7f7d824 */ /* 0x100fe200078e0a00 */
[----:B------:R-:W-:Y:S01]  /*4f70*/  IABS R251, R6 ;  /* 0x0000000600fb7213 */ /* 0x000fe20000000000 */
[----:B------:R-:W-:Y:S01]  /*4f80*/  IMAD.HI.U32 R6, R5, R249, RZ ;  /* 0x000000f905067227 */ /* 0x000fe200078e00ff */
[----:B------:R-:W-:Y:S02]  /*4f90*/  ISETP.GE.AND P0, PT, R9, RZ, PT ;  /* 0x000000ff0900720c */ /* 0x000fe40003f06270 */
[----:B------:R-:W-:Y:S01]  /*4fa0*/  ISETP.GT.U32.AND P5, PT, R0, R247, PT ;  /* 0x000000f70000720c */ /* 0x000fe20003fa4070 */
[----:B------:R-:W-:Y:S01]  /*4fb0*/  @!P2 IMAD.IADD R245, R245, 0x1, -R0 ;  /* 0x00000001f5f5a824 */ /* 0x000fe200078e0a00 */
[----:B------:R-:W-:Y:S01]  /*4fc0*/  IABS R26, R8 ;  /* 0x00000008001a7213 */ /* 0x000fe20000000000 */
[----:B------:R-:W-:Y:S01]  /*4fd0*/  IMAD.MOV R6, RZ, RZ, -R6 ;  /* 0x000000ffff067224 */ /* 0x000fe200078e0a06 */
[----:B------:R-:W-:-:S02]  /*4fe0*/  ISETP.GE.AND P1, PT, R8, RZ, PT ;  /* 0x000000ff0800720c */ /* 0x000fc40003f26270 */
[C---:B------:R-:W-:Y:S01]  /*4ff0*/  ISETP.GT.U32.AND P2, PT, R0.reuse, R245, PT ;  /* 0x000000f50000720c */ /* 0x040fe20003f44070 */
[----:B------:R-:W-:Y:S01]  /*5000*/  IMAD R249, R0, R6, R249 ;  /* 0x0000000600f97224 */ /* 0x000fe200078e02f9 */
[C---:B------:R-:W-:Y:S01]  /*5010*/  LOP3.LUT R10, R4.reuse, 0x1a4, RZ, 0xfc, !PT ;  /* 0x000001a4040a7812 */ /* 0x040fe200078efcff */
[----:B------:R-:W-:Y:S01]  /*5020*/  IMAD.HI.U32 R6, R5, R251, RZ ;  /* 0x000000fb05067227 */ /* 0x000fe200078e00ff */
[----:B------:R-:W-:Y:S02]  /*5030*/  IABS R217, R14 ;  /* 0x0000000e00d97213 */ /* 0x000fe40000000000 */
[----:B------:R-:W-:Y:S01]  /*5040*/  IABS R28, R10 ;  /* 0x0000000a001c7213 */ /* 0x000fe20000000000 */
[----:B------:R-:W-:Y:S01]  /*5050*/  IMAD.MOV R6, RZ, RZ, -R6 ;  /* 0x000000ffff067224 */ /* 0x000fe200078e0a06 */
[----:B------:R-:W-:Y:S01]  /*5060*/  LOP3.LUT R15, R4, 0x1b8, RZ, 0xfc, !PT ;  /* 0x000001b8040f7812 */ /* 0x000fe200078efcff */
[--C-:B------:R-:W-:Y:S01]  /*5070*/  @!P5 IMAD.IADD R247, R247, 0x1, -R0.reuse ;  /* 0x00000001f7f7d824 */ /* 0x100fe200078e0a00 */
[----:B------:R-:W-:Y:S01]  /*5080*/  ISETP.GE.AND P5, PT, R10, RZ, PT ;  /* 0x000000ff0a00720c */ /* 0x000fe20003fa6270 */
[----:B------:R-:W-:Y:S01]  /*5090*/  IMAD R251, R0, R6, R251 ;  /* 0x0000000600fb7224 */ /* 0x000fe200078e02fb */
[----:B------:R-:W-:Y:S01]  /*50a0*/  LOP3.LUT R10, R4, 0x1ac, RZ, 0xfc, !PT ;  /* 0x000001ac040a7812 */ /* 0x000fe200078efcff */
[----:B------:R-:W-:Y:S01]  /*50b0*/  @!P2 IMAD.IADD R245, R245, 0x1, -R0 ;  /* 0x00000001f5f5a824 */ /* 0x000fe200078e0a00 */
[C---:B------:R-:W-:Y:S01]  /*50c0*/  ISETP.GT.U32.AND P2, PT, R0.reuse, R249, PT ;  /* 0x000000f90000720c */ /* 0x040fe20003f44070 */
[----:B------:R-:W-:Y:S01]  /*50d0*/  @!P6 IMAD.MOV R247, RZ, RZ, -R247 ;  /* 0x000000fffff7e224 */ /* 0x000fe200078e0af7 */
[----:B------:R-:W-:Y:S01]  /*50e0*/  ISETP.GT.U32.AND P6, PT, R0, R251, PT ;  /* 0x000000fb0000720c */ /* 0x000fe20003fc4070 */
[----:B------:R-:W-:Y:S01]  /*50f0*/  IMAD.HI.U32 R8, R5, R26, RZ ;  /* 0x0000001a05087227 */ /* 0x000fe200078e00ff */
[----:B------:R-:W-:-:S02]  /*5100*/  IABS R32, R10 ;  /* 0x0000000a00207213 */ /* 0x000fc40000000000 */
[----:B------:R-:W-:Y:S01]  /*5110*/  IABS R219, R15 ;  /* 0x0000000f00db7213 */ /* 0x000fe20000000000 */
[----:B------:R-:W-:Y:S01]  /*5120*/  IMAD.MOV R9, RZ, RZ, -R8 ;  /* 0x000000ffff097224 */ /* 0x000fe200078e0a08 */
[----:B------:R-:W-:Y:S01]  /*5130*/  LOP3.LUT R8, R4, 0x1a8, RZ, 0xfc, !PT ;  /* 0x000001a804087812 */ /* 0x000fe200078efcff */
[----:B------:R-:W-:Y:S02]  /*5140*/  @!P0 IMAD.MOV R245, RZ, RZ, -R245 ;  /* 0x000000fffff58224 */ /* 0x000fe400078e0af5 */
[----:B------:R-:W-:Y:S01]  /*5150*/  IMAD.HI.U32 R6, R5, R28, RZ ;  /* 0x0000001c05067227 */ /* 0x000fe200078e00ff */
[----:B------:R-:W-:-:S03]  /*5160*/  IABS R30, R8 ;  /* 0x00000008001e7213 */ /* 0x000fc60000000000 */
[--C-:B------:R-:W-:Y:S01]  /*5170*/  @!P2 IMAD.IADD R249, R249, 0x1, -R0.reuse ;  /* 0x00000001f9f9a824 */ /* 0x100fe200078e0a00 */
[----:B------:R-:W-:Y:S01]  /*5180*/  ISETP.GE.AND P2, PT, R8, RZ, PT ;  /* 0x000000ff0800720c */ /* 0x000fe20003f46270 */
[----:B------:R-:W-:Y:S02]  /*5190*/  @!P6 IMAD.IADD R251, R251, 0x1, -R0 ;  /* 0x00000001fbfbe824 */ /* 0x000fe400078e0a00 */
[C---:B------:R-:W-:Y:S01]  /*51a0*/  IMAD R26, R0.reuse, R9, R26 ;  /* 0x00000009001a7224 */ /* 0x040fe200078e021a */
[C---:B------:R-:W-:Y:S01]  /*51b0*/  ISETP.GT.U32.AND P0, PT, R0.reuse, R249, PT ;  /* 0x000000f90000720c */ /* 0x040fe20003f04070 */
[----:B------:R-:W-:Y:S01]  /*51c0*/  IMAD.MOV R9, RZ, RZ, -R6 ;  /* 0x000000ffff097224 */ /* 0x000fe200078e0a06 */
[----:B------:R-:W-:Y:S01]  /*51d0*/  ISETP.GT.U32.AND P6, PT, R0, R251, PT ;  /* 0x000000fb0000720c */ /* 0x000fe20003fc4070 */
[----:B------:R-:W-:-:S04]  /*51e0*/  IMAD.HI.U32 R6, R5, R30, RZ ;  /* 0x0000001e05067227 */ /* 0x000fc800078e00ff */
[----:B------:R-:W-:Y:S02]  /*51f0*/  IMAD R28, R0, R9, R28 ;  /* 0x00000009001c7224 */ /* 0x000fe400078e021c */
[----:B------:R-:W-:Y:S02]  /*5200*/  IMAD.MOV R9, RZ, RZ, -R6 ;  /* 0x000000ffff097224 */ /* 0x000fe400078e0a06 */
[----:B------:R-:W-:-:S04]  /*5210*/  IMAD.HI.U32 R6, R5, R34, RZ ;  /* 0x0000002205067227 */ /* 0x000fc800078e00ff */
[----:B------:R-:W-:Y:S01]  /*5220*/  @!P0 IMAD.IADD R249, R249, 0x1, -R0 ;  /* 0x00000001f9f98824 */ /* 0x000fe200078e0a00 */
[C---:B------:R-:W-:Y:S01]  /*5230*/  ISETP.GT.U32.AND P0, PT, R0.reuse, R26, PT ;  /* 0x0000001a0000720c */ /* 0x040fe20003f04070 */
[C---:B------:R-:W-:Y:S02]  /*5240*/  IMAD R30, R0.reuse, R9, R30 ;  /* 0x00000009001e7224 */ /* 0x040fe400078e021e */
[----:B------:R-:W-:Y:S01]  /*5250*/  @!P6 IMAD.IADD R251, R251, 0x1, -R0 ;  /* 0x00000001fbfbe824 */ /* 0x000fe200078e0a00 */
[C---:B------:R-:W-:Y:S01]  /*5260*/  ISETP.GT.U32.AND P6, PT, R0.reuse, R28, PT ;  /* 0x0000001c0000720c */ /* 0x040fe20003fc4070 */
[----:B------:R-:W-:Y:S01]  /*5270*/  @!P4 IMAD.MOV R249, RZ, RZ, -R249 ;  /* 0x000000fffff9c224 */ /* 0x000fe200078e0af9 */
[----:B------:R-:W-:Y:S01]  /*5280*/  ISETP.GT.U32.AND P4, PT, R0, R30, PT ;  /* 0x0000001e0000720c */ /* 0x000fe20003f84070 */
[----:B------:R-:W-:-:S04]  /*5290*/  IMAD.HI.U32 R8, R5, R32, RZ ;  /* 0x0000002005087227 */ /* 0x000fc800078e00ff */
[----:B------:R-:W-:Y:S02]  /*52a0*/  IMAD.MOV R9, RZ, RZ, -R6 ;  /* 0x000000ffff097224 */ /* 0x000fe400078e0a06 */
[----:B------:R-:W-:-:S04]  /*52b0*/  IMAD.HI.U32 R6, R5, R217, RZ ;  /* 0x000000d905067227 */ /* 0x000fc800078e00ff */
[--C-:B------:R-:W-:Y:S02]  /*52c0*/  @!P6 IMAD.IADD R28, R28, 0x1, -R0.reuse ;  /* 0x000000011c1ce824 */ /* 0x100fe400078e0a00 */
[----:B------:R-:W-:Y:S02]  /*52d0*/  @!P4 IMAD.IADD R30, R30, 0x1, -R0 ;  /* 0x000000011e1ec824 */ /* 0x000fe400078e0a00 */
[----:B------:R-:W-:Y:S01]  /*52e0*/  IMAD.MOV R11, RZ, RZ, -R8 ;  /* 0x000000ffff0b7224 */ /* 0x000fe200078e0a08 */
[C---:B------:R-:W-:Y:S01]  /*52f0*/  ISETP.GT.U32.AND P4, PT, R0.reuse, R28, PT ;  /* 0x0000001c0000720c */ /* 0x040fe20003f84070 */
[----:B------:R-:W-:Y:S02]  /*5300*/  IMAD.MOV R6, RZ, RZ, -R6 ;  /* 0x000000ffff067224 */ /* 0x000fe400078e0a06 */
[----:B------:R-:W-:Y:S01]  /*5310*/  IMAD R32, R0, R11, R32 ;  /* 0x0000000b00207224 */ /* 0x000fe200078e0220 */
[----:B------:R-:W-:Y:S01]  /*5320*/  LOP3.LUT R11, R4, 0x1c4, RZ, 0xfc, !PT ;  /* 0x000001c4040b7812 */ /* 0x000fe200078efcff */
[----:B------:R-:W-:-:S02]  /*5330*/  @!P0 IMAD.IADD R26, R26, 0x1, -R0 ;  /* 0x000000011a1a8824 */ /* 0x000fc400078e0a00 */
[C---:B------:R-:W-:Y:S01]  /*5340*/  IMAD R217, R0.reuse, R6, R217 ;  /* 0x0000000600d97224 */ /* 0x040fe200078e02d9 */
[----:B------:R-:W-:Y:S01]  /*5350*/  IABS R225, R11 ;  /* 0x0000000b00e17213 */ /* 0x000fe20000000000 */
[----:B------:R-:W-:Y:S01]  /*5360*/  @!P3 IMAD.MOV R251, RZ, RZ, -R251 ;  /* 0x000000fffffbb224 */ /* 0x000fe200078e0afb */
[C---:B------:R-:W-:Y:S01]  /*5370*/  ISETP.GT.U32.AND P3, PT, R0.reuse, R32, PT ;  /* 0x000000200000720c */ /* 0x040fe20003f64070 */
[C---:B------:R-:W-:Y:S01]  /*5380*/  IMAD R34, R0.reuse, R9, R34 ;  /* 0x0000000900227224 */ /* 0x040fe200078e0222 */
[----:B------:R-:W-:Y:S01]  /*5390*/  ISETP.GT.U32.AND P0, PT, R0, R26, PT ;  /* 0x0000001a0000720c */ /* 0x000fe20003f04070 */
[----:B------:R-:W-:Y:S01]  /*53a0*/  @!P4 IMAD.IADD R28, R28, 0x1, -R0 ;  /* 0x000000011c1cc824 */ /* 0x000fe200078e0a00 */
[----:B------:R-:W-:Y:S01]  /*53b0*/  ISETP.GT.U32.AND P4, PT, R0, R217, PT ;  /* 0x000000d90000720c */ /* 0x000fe20003f84070 */
[----:B------:R-:W-:Y:S01]  /*53c0*/  IMAD.HI.U32 R8, R5, R219, RZ ;  /* 0x000000db05087227 */ /* 0x000fe200078e00ff */
[----:B------:R-:W-:Y:S02]  /*53d0*/  LOP3.LUT R9, R4, 0x1bc, RZ, 0xfc, !PT ;  /* 0x000001bc04097812 */ /* 0x000fe400078efcff */
[----:B------:R-:W-:Y:S01]  /*53e0*/  ISETP.GT.U32.AND P6, PT, R0, R34, PT ;  /* 0x000000220000720c */ /* 0x000fe20003fc4070 */
[----:B------:R-:W-:Y:S01]  /*53f0*/  IMAD.MOV R8, RZ, RZ, -R8 ;  /* 0x000000ffff087224 */ /* 0x000fe200078e0a08 */
[----:B------:R-:W-:Y:S01]  /*5400*/  IABS R23, R9 ;  /* 0x0000000900177213 */ /* 0x000fe20000000000 */
[----:B------:R-:W-:-:S02]  /*5410*/  @!P5 IMAD.MOV R28, RZ, RZ, -R28 ;  /* 0x000000ffff1cd224 */ /* 0x000fc400078e0a1c */
[--C-:B------:R-:W-:Y:S01]  /*5420*/  @!P3 IMAD.IADD R32, R32, 0x1, -R0.reuse ;  /* 0x000000012020b824 */ /* 0x100fe200078e0a00 */
[----:B------:R-:W-:Y:S01]  /*5430*/  ISETP.GT.U32.AND P3, PT, R0, R30, PT ;  /* 0x0000001e0000720c */ /* 0x000fe20003f64070 */
[--C-:B------:R-:W-:Y:S01]  /*5440*/  @!P0 IMAD.IADD R26, R26, 0x1, -R0.reuse ;  /* 0x000000011a1a8824 */ /* 0x100fe200078e0a00 */
[----:B------:R-:W-:Y:S01]  /*5450*/  ISETP.GE.AND P0, PT, R10, RZ, PT ;  /* 0x000000ff0a00720c */ /* 0x000fe20003f06270 */
[----:B------:R-:W-:Y:S01]  /*5460*/  @!P4 IMAD.IADD R217, R217, 0x1, -R0 ;  /* 0x00000001d9d9c824 */ /* 0x000fe200078e0a00 */
[----:B------:R-:W-:Y:S01]  /*5470*/  LOP3.LUT R10, R4, 0x1c0, RZ, 0xfc, !PT ;  /* 0x000001c0040a7812 */ /* 0x000fe200078efcff */
[C---:B------:R-:W-:Y:S01]  /*5480*/  IMAD.HI.U32 R6, R5.reuse, R23, RZ ;  /* 0x0000001705067227 */ /* 0x040fe200078e00ff */
[----:B------:R-:W-:Y:S02]  /*5490*/  ISETP.GE.AND P4, PT, R14, RZ, PT ;  /* 0x000000ff0e00720c */ /* 0x000fe40003f86270 */
[C---:B------:R-:W-:Y:S01]  /*54a0*/  ISETP.GT.U32.AND P5, PT, R0.reuse, R217, PT ;  /* 0x000000d90000720c */ /* 0x040fe20003fa4070 */
[----:B------:R-:W-:Y:S01]  /*54b0*/  @!P1 IMAD.MOV R26, RZ, RZ, -R26 ;  /* 0x000000ffff1a9224 */ /* 0x000fe200078e0a1a */
[C---:B------:R-:W-:Y:S01]  /*54c0*/  ISETP.GT.U32.AND P1, PT, R0.reuse, R32, PT ;  /* 0x000000200000720c */ /* 0x040fe20003f24070 */
[----:B------:R-:W-:Y:S01]  /*54d0*/  IMAD R219, R0, R8, R219 ;  /* 0x0000000800db7224 */ /* 0x000fe200078e02db */
[----:B------:R-:W-:Y:S01]  /*54e0*/  IABS R223, R10 ;  /* 0x0000000a00df7213 */ /* 0x000fe20000000000 */
[----:B------:R-:W-:Y:S01]  /*54f0*/  IMAD.MOV R6, RZ, RZ, -R6 ;  /* 0x000000ffff067224 */ /* 0x000fe200078e0a06 */
[----:B------:R-:W-:Y:S01]  /*5500*/  LOP3.LUT R14, R4, 0x1f0, RZ, 0xfc, !PT ;  /* 0x000001f0040e7812 */ /* 0x000fe200078efcff */
[----:B------:R-:W-:-:S03]  /*5510*/  IMAD.HI.U32 R8, R5, R225, RZ ;  /* 0x000000e105087227 */ /* 0x000fc600078e00ff */
[----:B------:R-:W-:Y:S01]  /*5520*/  IABS R233, R14 ;  /* 0x0000000e00e97213 */ /* 0x000fe20000000000 */
[----:B------:R-:W-:Y:S02]  /*5530*/  IMAD R23, R0, R6, R23 ;  /* 0x0000000600177224 */ /* 0x000fe400078e0217 */
[----:B------:R-:W-:Y:S02]  /*5540*/  IMAD.MOV R8, RZ, RZ, -R8 ;  /* 0x000000ffff087224 */ /* 0x000fe400078e0a08 */
[----:B------:R-:W-:-:S04]  /*5550*/  IMAD.HI.U32 R6, R5, R223, RZ ;  /* 0x000000df05067227 */ /* 0x000fc800078e00ff */
[--C-:B------:R-:W-:Y:S01]  /*5560*/  @!P3 IMAD.IADD R30, R30, 0x1, -R0.reuse ;  /* 0x000000011e1eb824 */ /* 0x100fe200078e0a00 */
[----:B------:R-:W-:Y:S01]  /*5570*/  ISETP.GT.U32.AND P3, PT, R0, R219, PT ;  /* 0x000000db0000720c */ /* 0x000fe20003f64070 */
[----:B------:R-:W-:Y:S02]  /*5580*/  @!P6 IMAD.IADD R34, R34, 0x1, -R0 ;  /* 0x000000012222e824 */ /* 0x000fe400078e0a00 */
[----:B------:R-:W-:Y:S01]  /*5590*/  IMAD R225, R0, R8, R225 ;  /* 0x0000000800e17224 */ /* 0x000fe200078e02e1 */
[----:B------:R-:W-:Y:S01]  /*55a0*/  LOP3.LUT R8, R4, 0x1cc, RZ, 0xfc, !PT ;  /* 0x000001cc04087812 */ /* 0x000fe200078efcff */
[----:B------:R-:W-:Y:S01]  /*55b0*/  IMAD.MOV R6, RZ, RZ, -R6 ;  /* 0x000000ffff067224 */ /* 0x000fe200078e0a06 */
[----:B------:R-:W-:Y:S01]  /*55c0*/  ISETP.GT.U32.AND P6, PT, R0, R34, PT ;  /* 0x000000220000720c */ /* 0x000fe20003fc4070 */
[--C-:B------:R-:W-:Y:S01]  /*55d0*/  @!P1 IMAD.IADD R32, R32, 0x1, -R0.reuse ;  /* 0x0000000120209824 */ /* 0x100fe200078e0a00 */
[----:B------:R-:W-:Y:S01]  /*55e0*/  ISETP.GE.AND P1, PT, R12, RZ, PT ;  /* 0x000000ff0c00720c */ /* 0x000fe20003f26270 */
[----:B------:R-:W-:Y:S01]  /*55f0*/  @!P5 IMAD.IADD R217, R217, 0x1, -R0 ;  /* 0x00000001d9d9d824 */ /* 0x000fe200078e0a00 */
[C---:B------:R-:W-:Y:S01]  /*5600*/  ISETP.GT.U32.AND P5, PT, R0.reuse, R225, PT ;  /* 0x000000e10000720c */ /* 0x040fe20003fa4070 */
[----:B------:R-:W-:Y:S01]  /*5610*/  IMAD R223, R0, R6, R223 ;  /* 0x0000000600df7224 */ /* 0x000fe200078e02df */
[----:B------:R-:W-:Y:S01]  /*5620*/  LOP3.LUT R12, R4, 0x1c8, RZ, 0xfc, !PT ;  /* 0x000001c8040c7812 */ /* 0x000fe200078efcff */
[----:B------:R-:W-:Y:S01]  /*5630*/  @!P0 IMAD.MOV R32, RZ, RZ, -R32 ;  /* 0x000000ffff208224 */ /* 0x000fe200078e0a20 */
[----:B------:R-:W-:Y:S01]  /*5640*/  IABS R229, R8 ;  /* 0x0000000800e57213 */ /* 0x000fe20000000000 */
[----:B------:R-:W-:Y:S01]  /*5650*/  @!P3 IMAD.IADD R219, R219, 0x1, -R0 ;  /* 0x00000001dbdbb824 */ /* 0x000fe200078e0a00 */
[----:B------:R-:W-:Y:S01]  /*5660*/  IABS R227, R12 ;  /* 0x0000000c00e37213 */ /* 0x000fe20000000000 */
[----:B------:R-:W-:Y:S01]  /*5670*/  @!P2 IMAD.MOV R30, RZ, RZ, -R30 ;  /* 0x000000ffff1ea224 */ /* 0x000fe200078e0a1e */
[----:B------:R-:W-:Y:S01]  /*5680*/  ISETP.GT.U32.AND P0, PT, R0, R223, PT ;  /* 0x000000df0000720c */ /* 0x000fe20003f04070 */
[----:B------:R-:W-:Y:S01]  /*5690*/  @!P6 IMAD.IADD R34, R34, 0x1, -R0 ;  /* 0x000000012222e824 */ /* 0x000fe200078e0a00 */
[C---:B------:R-:W-:Y:S01]  /*56a0*/  ISETP.GT.U32.AND P2, PT, R0.reuse, R219, PT ;  /* 0x000000db0000720c */ /* 0x040fe20003f44070 */
[----:B------:R-:W-:Y:S01]  /*56b0*/  IMAD.HI.U32 R6, R5, R227, RZ ;  /* 0x000000e305067227 */ /* 0x000fe200078e00ff */
[----:B------:R-:W-:-:S02]  /*56c0*/  ISETP.GT.U32.AND P6, PT, R0, R23, PT ;  /* 0x000000170000720c */ /* 0x000fc40003fc4070 */
[----:B------:R-:W-:Y:S01]  /*56d0*/  ISETP.GE.AND P3, PT, R15, RZ, PT ;  /* 0x000000ff0f00720c */ /* 0x000fe20003f66270 */
[----:B------:R-:W-:Y:S02]  /*56e0*/  @!P5 IMAD.IADD R225, R225, 0x1, -R0 ;  /* 0x00000001e1e1d824 */ /* 0x000fe400078e0a00 */
[----:B------:R-:W-:Y:S02]  /*56f0*/  IMAD.MOV R6, RZ, RZ, -R6 ;  /* 0x000000ffff067224 */ /* 0x000fe400078e0a06 */
[----:B------:R-:W-:Y:S01]  /*5700*/  @!P1 IMAD.MOV R34, RZ, RZ, -R34 ;  /* 0x000000ffff229224 */ /* 0x000fe200078e0a22 */
[----:B------:R-:W-:Y:S01]  /*5710*/  ISETP.GE.AND P1, PT, R9, RZ, PT ;  /* 0x000000ff0900720c */ /* 0x000fe20003f26270 */
[----:B------:R-:W-:Y:S01]  /*5720*/  @!P4 IMAD.MOV R217, RZ, RZ, -R217 ;  /* 0x000000ffffd9c224 */ /* 0x000fe200078e0ad9 */
[----:B------:R-:W-:Y:S01]  /*5730*/  ISETP.GT.U32.AND P4, PT, R0, R225, PT ;  /* 0x000000e10000720c */ /* 0x000fe20003f84070 */
[----:B------:R-:W-:Y:S01]  /*5740*/  @!P0 IMAD.IADD R223, R223, 0x1, -R0 ;  /* 0x00000001dfdf8824 */ /* 0x000fe200078e0a00 */
[----:B------:R-:W-:Y:S01]  /*5750*/  LOP3.LUT R9, R4, 0x1d0, RZ, 0xfc, !PT ;  /* 0x000001d004097812 */ /* 0x000fe200078efcff */
[----:B------:R-:W-:Y:S01]  /*5760*/  IMAD R227, R0, R6, R227 ;  /* 0x0000000600e37224 */ /* 0x000fe200078e02e3 */
[----:B------:R-:W-:Y:S01]  /*5770*/  ISETP.GE.AND P0, PT, R12, RZ, PT ;  /* 0x000000ff0c00720c */ /* 0x000fe20003f06270 */
[----:B------:R-:W-:Y:S01]  /*5780*/  IMAD.HI.U32 R6, R5, R229, RZ ;  /* 0x000000e505067227 */ /* 0x000fe200078e00ff */
[----:B------:R-:W-:-:S02]  /*5790*/  ISETP.GT.U32.AND P5, PT, R0, R223, PT ;  /* 0x000000df0000720c */ /* 0x000fc40003fa4070 */
[----:B------:R-:W-:Y:S01]  /*57a0*/  IABS R231, R9 ;  /* 0x0000000900e77213 */ /* 0x000fe20000000000 */
[----:B------:R-:W-:Y:S01]  /*57b0*/  IMAD.MOV R6, RZ, RZ, -R6 ;  /* 0x000000ffff067224 */ /* 0x000fe200078e0a06 */
[----:B------:R-:W-:Y:S01]  /*57c0*/  LOP3.LUT R12, R4, 0x1e8, RZ, 0xfc, !PT ;  /* 0x000001e8040c7812 */ /* 0x000fe200078efcff */
[----:B------:R-:W-:Y:S01]  /*57d0*/  @!P2 IMAD.IADD R219, R219, 0x1, -R0 ;  /* 0x00000001dbdba824 */ /* 0x000fe200078e0a00 */
[----:B------:R-:W-:Y:S01]  /*57e0*/  ISETP.GE.AND P2, PT, R10, RZ, PT ;  /* 0x000000ff0a00720c */ /* 0x000fe20003f46270 */
[----:B------:R-:W-:Y:S01]  /*57f0*/  IMAD R229, R0, R6, R229 ;  /* 0x0000000600e57224 */ /* 0x000fe200078e02e5 */
[----:B------:R-:W-:Y:S01]  /*5800*/  LOP3.LUT R10, R4, 0x1d8, RZ, 0xfc, !PT ;  /* 0x000001d8040a7812 */ /* 0x000fe200078efcff */
[----:B------:R-:W-:-:S03]  /*5810*/  IMAD.HI.U32 R6, R5, R231, RZ ;  /* 0x000000e705067227 */ /* 0x000fc600078e00ff */
[----:B------:R-:W-:Y:S01]  /*5820*/  IABS R17, R10 ;  /* 0x0000000a00117213 */ /* 0x000fe20000000000 */
[--C-:B------:R-:W-:Y:S02]  /*5830*/  @!P6 IMAD.IADD R23, R23, 0x1, -R0.reuse ;  /* 0x000000011717e824 */ /* 0x100fe400078e0a00 */
[----:B------:R-:W-:Y:S01]  /*5840*/  @!P4 IMAD.IADD R225, R225, 0x1, -R0 ;  /* 0x00000001e1e1c824 */ /* 0x000fe200078e0a00 */
[C---:B------:R-:W-:Y:S01]  /*5850*/  ISETP.GT.U32.AND P4, PT, R0.reuse, R229, PT ;  /* 0x000000e50000720c */ /* 0x040fe20003f84070 */
[----:B------:R-:W-:Y:S01]  /*5860*/  IMAD.MOV R6, RZ, RZ, -R6 ;  /* 0x000000ffff067224 */ /* 0x000fe200078e0a06 */
[C---:B------:R-:W-:Y:S01]  /*5870*/  ISETP.GT.U32.AND P6, PT, R0.reuse, R23, PT ;  /* 0x000000170000720c */ /* 0x040fe20003fc4070 */
[----:B------:R-:W-:Y:S01]  /*5880*/  @!P5 IMAD.IADD R223, R223, 0x1, -R0 ;  /* 0x00000001dfdfd824 */ /* 0x000fe200078e0a00 */
[----:B------:R-:W-:Y:S01]  /*5890*/  ISETP.GE.AND P5, PT, R9, RZ, PT ;  /* 0x000000ff0900720c */ /* 0x000fe20003fa6270 */
[----:B------:R-:W-:Y:S02]  /*58a0*/  IMAD R231, R0, R6, R231 ;  /* 0x0000000600e77224 */ /* 0x000fe400078e02e7 */
[----:B------:R-:W-:Y:S01]  /*58b0*/  @!P3 IMAD.MOV R219, RZ, RZ, -R219 ;  /* 0x000000ffffdbb224 */ /* 0x000fe200078e0adb */
[----:B------:R-:W-:Y:S01]  /*58c0*/  ISETP.GE.AND P3, PT, R8, RZ, PT ;  /* 0x000000ff0800720c */ /* 0x000fe20003f66270 */
[----:B------:R-:W-:Y:S01]  /*58d0*/  @!P2 IMAD.MOV R223, RZ, RZ, -R223 ;  /* 0x000000ffffdfa224 */ /* 0x000fe200078e0adf */
[----:B------:R-:W-:-:S02]  /*58e0*/  ISETP.GT.U32.AND P2, PT, R0, R231, PT ;  /* 0x000000e70000720c */ /* 0x000fc40003f44070 */
[----:B------:R-:W-:Y:S01]  /*58f0*/  LOP3.LUT R8, R4, 0x1d4, RZ, 0xfc, !PT ;  /* 0x000001d404087812 */ /* 0x000fe200078efcff */
[--C-:B------:R-:W-:Y:S02]  /*5900*/  @!P4 IMAD.IADD R229, R229, 0x1, -R0.reuse ;  /* 0x00000001e5e5c824 */ /* 0x100fe400078e0a00 */
[----:B------:R-:W-:Y:S01]  /*5910*/  @!P6 IMAD.IADD R23, R23, 0x1, -R0 ;  /* 0x000000011717e824 */ /* 0x000fe200078e0a00 */
[----:B------:R-:W-:Y:S02]  /*5920*/  IABS R235, R8 ;  /* 0x0000000800eb7213 */ /* 0x000fe40000000000 */
[----:B------:R-:W-:Y:S01]  /*5930*/  ISETP.GE.AND P6, PT, R11, RZ, PT ;  /* 0x000000ff0b00720c */ /* 0x000fe20003fc6270 */
[----:B------:R-:W-:Y:S01]  /*5940*/  @!P1 IMAD.MOV R23, RZ, RZ, -R23 ;  /* 0x000000ffff179224 */ /* 0x000fe200078e0a17 */
[C---:B------:R-:W-:Y:S01]  /*5950*/  ISETP.GT.U32.AND P4, PT, R0.reuse, R229, PT ;  /* 0x000000e50000720c */ /* 0x040fe20003f84070 */
[----:B------:R-:W-:Y:S01]  /*5960*/  IMAD.HI.U32 R6, R5, R235, RZ ;  /* 0x000000eb05067227 */ /* 0x000fe200078e00ff */
[----:B------:R-:W-:-:S02]  /*5970*/  ISETP.GT.U32.AND P1, PT, R0, R227, PT ;  /* 0x000000e30000720c */ /* 0x000fc40003f24070 */
[----:B------:R-:W-:Y:S01]  /*5980*/  LOP3.LUT R11, R4, 0x1dc, RZ, 0xfc, !PT ;  /* 0x000001dc040b7812 */ /* 0x000fe200078efcff */
[----:B------:R-:W-:Y:S02]  /*5990*/  @!P2 IMAD.IADD R231, R231, 0x1, -R0 ;  /* 0x00000001e7e7a824 */ /* 0x000fe400078e0a00 */
[----:B------:R-:W-:Y:S01]  /*59a0*/  IMAD.MOV R9, RZ, RZ, -R6 ;  /* 0x000000ffff097224 */ /* 0x000fe200078e0a06 */
[----:B------:R-:W-:Y:S01]  /*59b0*/  IABS R239, R11 ;  /* 0x0000000b00ef7213 */ /* 0x000fe20000000000 */
[----:B------:R-:W-:Y:S01]  /*59c0*/  IMAD.HI.U32 R6, R5, R17, RZ ;  /* 0x0000001105067227 */ /* 0x000fe200078e00ff */
[----:B------:R-:W-:-:S03]  /*59d0*/  ISETP.GT.U32.AND P2, PT, R0, R231, PT ;  /* 0x000000e70000720c */ /* 0x000fc60003f44070 */
[----:B------:R-:W-:Y:S02]  /*59e0*/  IMAD R235, R0, R9, R235 ;  /* 0x0000000900eb7224 */ /* 0x000fe400078e02eb */
[----:B------:R-:W-:Y:S01]  /*59f0*/  @!P6 IMAD.MOV R225, RZ, RZ, -R225 ;  /* 0x000000ffffe1e224 */ /* 0x000fe200078e0ae1 */
[----:B------:R-:W-:Y:S01]  /*5a00*/  ISETP.GE.AND P6, PT, R8, RZ, PT ;  /* 0x000000ff0800720c */ /* 0x000fe20003fc6270 */
[----:B------:R-:W-:Y:S01]  /*5a10*/  @!P4 IMAD.IADD R229, R229, 0x1, -R0 ;  /* 0x00000001e5e5c824 */ /* 0x000fe200078e0a00 */
[----:B------:R-:W-:Y:S01]  /*5a20*/  ISETP.GT.U32.AND P4, PT, R0, R235, PT ;  /* 0x000000eb0000720c */ /* 0x000fe20003f84070 */
[----:B------:R-:W-:-:S04]  /*5a30*/  IMAD.HI.U32 R8, R5, R239, RZ ;  /* 0x000000ef05087227 */ /* 0x000fc800078e00ff */
[----:B------:R-:W-:Y:S02]  /*5a40*/  @!P1 IMAD.IADD R227, R227, 0x1, -R0 ;  /* 0x00000001e3e39824 */ /* 0x000fe400078e0a00 */
[----:B------:R-:W-:Y:S02]  /*5a50*/  IMAD.MOV R6, RZ, RZ, -R6 ;  /* 0x000000ffff067224 */ /* 0x000fe400078e0a06 */
[----:B------:R-:W-:Y:S01]  /*5a60*/  IMAD.MOV R8, RZ, RZ, -R8 ;  /* 0x000000ffff087224 */ /* 0x000fe200078e0a08 */
[C---:B------:R-:W-:Y:S01]  /*5a70*/  ISETP.GT.U32.AND P1, PT, R0.reuse, R227, PT ;  /* 0x000000e30000720c */ /* 0x040fe20003f24070 */
[----:B------:R-:W-:Y:S01]  /*5a80*/  IMAD R17, R0, R6, R17 ;  /* 0x0000000600117224 */ /* 0x000fe200078e0211 */
[----:B------:R-:W-:Y:S01]  /*5a90*/  LOP3.LUT R6, R4, 0x1e0, RZ, 0xfc, !PT ;  /* 0x000001e004067812 */ /* 0x000fe200078efcff */
[C---:B------:R-:W-:Y:S02]  /*5aa0*/  IMAD R239, R0.reuse, R8, R239 ;  /* 0x0000000800ef7224 */ /* 0x040fe400078e02ef */
[--C-:B------:R-:W-:Y:S01]  /*5ab0*/  @!P2 IMAD.IADD R231, R231, 0x1, -R0.reuse ;  /* 0x00000001e7e7a824 */ /* 0x100fe200078e0a00 */
[C---:B------:R-:W-:Y:S01]  /*5ac0*/  ISETP.GT.U32.AND P2, PT, R0.reuse, R17, PT ;  /* 0x000000110000720c */ /* 0x040fe20003f44070 */
[--C-:B------:R-:W-:Y:S01]  /*5ad0*/  @!P4 IMAD.IADD R235, R235, 0x1, -R0.reuse ;  /* 0x00000001ebebc824 */ /* 0x100fe200078e0a00 */
[----:B------:R-:W-:Y:S01]  /*5ae0*/  IABS R15, R6 ;  /* 0x00000006000f7213 */ /* 0x000fe20000000000 */
[----:B------:R-:W-:Y:S01]  /*5af0*/  @!P5 IMAD.MOV R231, RZ, RZ, -R231 ;  /* 0x000000ffffe7d224 */ /* 0x000fe200078e0ae7 */
[C---:B------:R-:W-:Y:S01]  /*5b00*/  ISETP.GT.U32.AND P5, PT, R0.reuse, R239, PT ;  /* 0x000000ef0000720c */ /* 0x040fe20003fa4070 */
[----:B------:R-:W-:Y:S01]  /*5b10*/  @!P3 IMAD.MOV R229, RZ, RZ, -R229 ;  /* 0x000000ffffe5b224 */ /* 0x000fe200078e0ae5 */
[----:B------:R-:W-:Y:S01]  /*5b20*/  ISETP.GT.U32.AND P4, PT, R0, R235, PT ;  /* 0x000000eb0000720c */ /* 0x000fe20003f84070 */
[----:B------:R-:W-:Y:S01]  /*5b30*/  @!P1 IMAD.IADD R227, R227, 0x1, -R0 ;  /* 0x00000001e3e39824 */ /* 0x000fe200078e0a00 */
[----:B------:R-:W-:-:S02]  /*5b40*/  ISETP.GE.AND P1, PT, R10, RZ, PT ;  /* 0x000000ff0a00720c */ /* 0x000fc40003f26270 */
[----:B------:R-:W-:Y:S01]  /*5b50*/  LOP3.LUT R10, R4, 0x1e4, RZ, 0xfc, !PT ;  /* 0x000001e4040a7812 */ /* 0x000fe200078efcff */
[----:B------:R-:W-:Y:S01]  /*5b60*/  @!P0 IMAD.MOV R227, RZ, RZ, -R227 ;  /* 0x000000ffffe38224 */ /* 0x000fe200078e0ae3 */
[----:B------:R-:W-:Y:S01]  /*5b70*/  ISETP.GE.AND P3, PT, R6, RZ, PT ;  /* 0x000000ff0600720c */ /* 0x000fe20003f66270 */
[----:B------:R-:W-:Y:S01]  /*5b80*/  IMAD.HI.U32 R6, R5, R15, RZ ;  /* 0x0000000f05067227 */ /* 0x000fe200078e00ff */
[----:B------:R-:W-:Y:S02]  /*5b90*/  ISETP.GE.AND P0, PT, R11, RZ, PT ;  /* 0x000000ff0b00720c */ /* 0x000fe40003f06270 */
[----:B------:R-:W-:Y:S01]  /*5ba0*/  IABS R221, R10 ;  /* 0x0000000a00dd7213 */ /* 0x000fe20000000000 */
[--C-:B------:R-:W-:Y:S01]  /*5bb0*/  @!P2 IMAD.IADD R17, R17, 0x1, -R0.reuse ;  /* 0x000000011111a824 */ /* 0x100fe200078e0a00 */
[----:B------:R-:W-:Y:S01]  /*5bc0*/  IABS R11, R12 ;  /* 0x0000000c000b7213 */ /* 0x000fe20000000000 */
[----:B------:R-:W-:Y:S02]  /*5bd0*/  @!P5 IMAD.IADD R239, R239, 0x1, -R0 ;  /* 0x00000001efefd824 */ /* 0x000fe400078e0a00 */
[----:B------:R-:W-:Y:S01]  /*5be0*/  IMAD.MOV R6, RZ, RZ, -R6 ;  /* 0x000000ffff067224 */ /* 0x000fe200078e0a06 */
[C---:B------:R-:W-:Y:S01]  /*5bf0*/  ISETP.GT.U32.AND P2, PT, R0.reuse, R17, PT ;  /* 0x000000110000720c */ /* 0x040fe20003f44070 */
[----:B------:R-:W-:Y:S01]  /*5c00*/  IMAD.HI.U32 R8, R5, R221, RZ ;  /* 0x000000dd05087227 */ /* 0x000fe200078e00ff */
[----:B------:R-:W-:-:S03]  /*5c10*/  ISETP.GT.U32.AND P5, PT, R0, R239, PT ;  /* 0x000000ef0000720c */ /* 0x000fc60003fa4070 */
[----:B------:R-:W-:-:S04]  /*5c20*/  IMAD.HI.U32 R9, R5, R11, RZ ;  /* 0x0000000b05097227 */ /* 0x000fc800078e00ff */
[----:B------:R-:W-:Y:S01]  /*5c30*/  @!P4 IMAD.IADD R235, R235, 0x1, -R0 ;  /* 0x00000001ebebc824 */ /* 0x000fe200078e0a00 */
[----:B------:R-:W-:Y:S01]  /*5c40*/  ISETP.GE.AND P4, PT, R10, RZ, PT ;  /* 0x000000ff0a00720c */ /* 0x000fe20003f86270 */
[----:B------:R-:W-:Y:S01]  /*5c50*/  IMAD R15, R0, R6, R15 ;  /* 0x00000006000f7224 */ /* 0x000fe200078e020f */
[----:B------:R-:W-:Y:S01]  /*5c60*/  LOP3.LUT R10, R4, 0x1ec, RZ, 0xfc, !PT ;  /* 0x000001ec040a7812 */ /* 0x000fe200078efcff */
[----:B------:R-:W-:Y:S02]  /*5c70*/  IMAD.MOV R8, RZ, RZ, -R8 ;  /* 0x000000ffff087224 */ /* 0x000fe400078e0a08 */
[----:B------:R-:W-:Y:S02]  /*5c80*/  IMAD.MOV R9, RZ, RZ, -R9 ;  /* 0x000000ffff097224 */ /* 0x000fe400078e0a09 */
[----:B------:R-:W-:Y:S01]  /*5c90*/  @!P6 IMAD.MOV R235, RZ, RZ, -R235 ;  /* 0x000000ffffebe224 */ /* 0x000fe200078e0aeb */
[C---:B------:R-:W-:Y:S01]  /*5ca0*/  ISETP.GT.U32.AND P6, PT, R0.reuse, R15, PT ;  /* 0x0000000f0000720c */ /* 0x040fe20003fc4070 */
[----:B------:R-:W-:Y:S01]  /*5cb0*/  IMAD R221, R0, R8, R221 ;  /* 0x0000000800dd7224 */ /* 0x000fe200078e02dd */
[----:B------:R-:W-:Y:S01]  /*5cc0*/  LOP3.LUT R8, R4, 0x1f8, RZ, 0xfc, !PT ;  /* 0x000001f804087812 */ /* 0x000fe200078efcff */
[C---:B------:R-:W-:Y:S01]  /*5cd0*/  IMAD R11, R0.reuse, R9, R11 ;  /* 0x00000009000b7224 */ /* 0x040fe200078e020b */
[----:B------:R-:W-:Y:S01]  /*5ce0*/  IABS R9, R10 ;  /* 0x0000000a00097213 */ /* 0x000fe20000000000 */
[--C-:B------:R-:W-:Y:S01]  /*5cf0*/  @!P2 IMAD.IADD R17, R17, 0x1, -R0.reuse ;  /* 0x000000011111a824 */ /* 0x100fe200078e0a00 */
[C---:B------:R-:W-:Y:S01]  /*5d00*/  ISETP.GT.U32.AND P2, PT, R0.reuse, R221, PT ;  /* 0x000000dd0000720c */ /* 0x040fe20003f44070 */
[----:B------:R-:W-:Y:S01]  /*5d10*/  @!P5 IMAD.IADD R239, R239, 0x1, -R0 ;  /* 0x00000001efefd824 */ /* 0x000fe200078e0a00 */
[----:B------:R-:W-:Y:S01]  /*5d20*/  ISETP.GT.U32.AND P5, PT, R0, R11, PT ;  /* 0x0000000b0000720c */ /* 0x000fe20003fa4070 */
[----:B------:R-:W-:Y:S01]  /*5d30*/  IMAD.HI.U32 R4, R5, R9, RZ ;  /* 0x0000000905047227 */ /* 0x000fe200078e00ff */
[----:B------:R-:W-:-:S03]  /*5d40*/  IABS R241, R8 ;  /* 0x0000000800f17213 */ /* 0x000fc60000000000 */
[----:B------:R-:W-:Y:S02]  /*5d50*/  IMAD.MOV R4, RZ, RZ, -R4 ;  /* 0x000000ffff047224 */ /* 0x000fe400078e0a04 */
[----:B------:R-:W-:Y:S02]  /*5d60*/  @!P6 IMAD.IADD R15, R15, 0x1, -R0 ;  /* 0x000000010f0fe824 */ /* 0x000fe400078e0a00 */
[C---:B------:R-:W-:Y:S02]  /*5d70*/  IMAD R9, R0.reuse, R4, R9 ;  /* 0x0000000400097224 */ /* 0x040fe400078e0209 */
[----:B------:R-:W-:Y:S01]  /*5d80*/  IMAD.HI.U32 R4, R5, R233, RZ ;  /* 0x000000e905047227 */ /* 0x000fe200078e00ff */
[----:B------:R-:W-:-:S03]  /*5d90*/  ISETP.GT.U32.AND P6, PT, R0, R15, PT ;  /* 0x0000000f0000720c */ /* 0x000fc60003fc4070 */
[--C-:B------:R-:W-:Y:S01]  /*5da0*/  @!P2 IMAD.IADD R221, R221, 0x1, -R0.reuse ;  /* 0x00000001dddda824 */ /* 0x100fe200078e0a00 */
[C---:B------:R-:W-:Y:S01]  /*5db0*/  ISETP.GT.U32.AND P2, PT, R0.reuse, R9, PT ;  /* 0x000000090000720c */ /* 0x040fe20003f44070 */
[----:B------:R-:W-:Y:S02]  /*5dc0*/  @!P5 IMAD.IADD R11, R11, 0x1, -R0 ;  /* 0x000000010b0bd824 */ /* 0x000fe400078e0a00 */
[----:B------:R-:W-:Y:S02]  /*5dd0*/  IMAD.MOV R4, RZ, RZ, -R4 ;  /* 0x000000ffff047224 */ /* 0x000fe400078e0a04 */
[----:B------:R-:W-:Y:S01]  /*5de0*/  @!P1 IMAD.MOV R17, RZ, RZ, -R17 ;  /* 0x000000ffff119224 */ /* 0x000fe200078e0a11 */
[C---:B------:R-:W-:Y:S01]  /*5df0*/  ISETP.GT.U32.AND P1, PT, R0.reuse, R221, PT ;  /* 0x000000dd0000720c */ /* 0x040fe20003f24070 */
[----:B------:R-:W-:Y:S01]  /*5e00*/  IMAD.HI.U32 R6, R5, R237, RZ ;  /* 0x000000ed05067227 */ /* 0x000fe200078e00ff */
[----:B------:R-:W-:-:S03]  /*5e10*/  ISETP.GT.U32.AND P5, PT, R0, R11, PT ;  /* 0x0000000b0000720c */ /* 0x000fc60003fa4070 */
[----:B------:R-:W-:Y:S01]  /*5e20*/  IMAD R233, R0, R4, R233 ;  /* 0x0000000400e97224 */ /* 0x000fe200078e02e9 */
[----:B------:R-:W-:Y:S01]  /*5e30*/  IADD3 R4, R20, -0x1, RZ ;  /* 0xffffffff14047810 */ /* 0x000fe20007ffe0ff */
[----:B------:R-:W-:-:S04]  /*5e40*/  IMAD.HI.U32 R5, R5, R241, RZ ;  /* 0x000000f105057227 */ /* 0x000fc800078e00ff */
[----:B------:R-:W-:Y:S02]  /*5e50*/  IMAD.MOV R6, RZ, RZ, -R6 ;  /* 0x000000ffff067224 */ /* 0x000fe400078e0a06 */
[--C-:B------:R-:W-:Y:S01]  /*5e60*/  @!P6 IMAD.IADD R15, R15, 0x1, -R0.reuse ;  /* 0x000000010f0fe824 */ /* 0x100fe200078e0a00 */
[C---:B------:R-:W-:Y:S01]  /*5e70*/  ISETP.GT.U32.AND P6, PT, R0.reuse, R233, PT ;  /* 0x000000e90000720c */ /* 0x040fe20003fc4070 */
[----:B------:R-:W-:Y:S02]  /*5e80*/  IMAD.MOV R5, RZ, RZ, -R5 ;  /* 0x000000ffff057224 */ /* 0x000fe400078e0a05 */
[--C-:B------:R-:W-:Y:S02]  /*5e90*/  @!P2 IMAD.IADD R9, R9, 0x1, -R0.reuse ;  /* 0x000000010909a824 */ /* 0x100fe400078e0a00 */
[C---:B------:R-:W-:Y:S01]  /*5ea0*/  IMAD R237, R0.reuse, R6, R237 ;  /* 0x0000000600ed7224 */ /* 0x040fe200078e02ed */
[----:B------:R-:W-:Y:S01]  /*5eb0*/  LOP3.LUT R6, RZ, c[0x0][0x17c], RZ, 0x33, !PT ;  /* 0x00005f00ff067a12 */ /* 0x000fe200078e33ff */
[C---:B------:R-:W-:Y:S01]  /*5ec0*/  IMAD R241, R0.reuse, R5, R241 ;  /* 0x0000000500f17224 */ /* 0x040fe200078e02f1 */
[C---:B------:R-:W-:Y:S01]  /*5ed0*/  ISETP.GT.U32.AND P2, PT, R0.reuse, R9, PT ;  /* 0x000000090000720c */ /* 0x040fe20003f44070 */
[--C-:B------:R-:W-:Y:S01]  /*5ee0*/  @!P1 IMAD.IADD R221, R221, 0x1, -R0.reuse ;  /* 0x00000001dddd9824 */ /* 0x100fe200078e0a00 */
[C---:B------:R-:W-:Y:S01]  /*5ef0*/  ISETP.GT.U32.AND P1, PT, R0.reuse, R237, PT ;  /* 0x000000ed0000720c */ /* 0x040fe20003f24070 */
[--C-:B------:R-:W-:Y:S01]  /*5f00*/  @!P5 IMAD.IADD R11, R11, 0x1, -R0.reuse ;  /* 0x000000010b0bd824 */ /* 0x100fe200078e0a00 */
[----:B------:R-:W-:Y:S01]  /*5f10*/  ISETP.GT.U32.AND P5, PT, R0, R241, PT ;  /* 0x000000f10000720c */ /* 0x000fe20003fa4070 */
[----:B------:R-:W-:Y:S01]  /*5f20*/  @!P6 IMAD.IADD R233, R233, 0x1, -R0 ;  /* 0x00000001e9e9e824 */ /* 0x000fe200078e0a00 */
[----:B------:R-:W-:Y:S01]  /*5f30*/  IADD3 R5, R20, -0x9, RZ ;  /* 0xfffffff714057810 */ /* 0x000fe20007ffe0ff */
[----:B------:R-:W-:-:S02]  /*5f40*/  @!P4 IMAD.MOV R221, RZ, RZ, -R221 ;  /* 0x000000ffffddc224 */ /* 0x000fc400078e0add */
[----:B------:R-:W-:Y:S01]  /*5f50*/  @!P3 IMAD.MOV R15, RZ, RZ, -R15 ;  /* 0x000000ffff0fb224 */ /* 0x000fe200078e0a0f */
[----:B------:R-:W-:Y:S01]  /*5f60*/  ISETP.GT.U32.AND P6, PT, R0, R233, PT ;  /* 0x000000e90000720c */ /* 0x000fe20003fc4070 */
[----:B------:R-:W-:Y:S01]  /*5f70*/  @!P0 IMAD.MOV R239, RZ, RZ, -R239 ;  /* 0x000000ffffef8224 */ /* 0x000fe200078e0aef */
[----:B------:R-:W-:Y:S01]  /*5f80*/  ISETP.GE.AND P3, PT, R12, RZ, PT ;  /* 0x000000ff0c00720c */ /* 0x000fe20003f66270 */
[--C-:B------:R-:W-:Y:S01]  /*5f90*/  @!P2 IMAD.IADD R9, R9, 0x1, -R0.reuse ;  /* 0x000000010909a824 */ /* 0x100fe200078e0a00 */
[----:B------:R-:W-:Y:S01]  /*5fa0*/  ISETP.GE.AND P2, PT, R10, RZ, PT ;  /* 0x000000ff0a00720c */ /* 0x000fe20003f46270 */
[--C-:B------:R-:W-:Y:S01]  /*5fb0*/  @!P1 IMAD.IADD R237, R237, 0x1, -R0.reuse ;  /* 0x00000001eded9824 */ /* 0x100fe200078e0a00 */
[----:B------:R-:W-:Y:S01]  /*5fc0*/  ISETP.GE.AND P1, PT, R14, RZ, PT ;  /* 0x000000ff0e00720c */ /* 0x000fe20003f26270 */
[----:B------:R-:W-:Y:S01]  /*5fd0*/  @!P5 IMAD.IADD R241, R241, 0x1, -R0 ;  /* 0x00000001f1f1d824 */ /* 0x000fe200078e0a00 */
[----:B------:R-:W-:Y:S02]  /*5fe0*/  ISETP.GE.U32.AND P0, PT, R4, 0x7fffffe0, PT ;  /* 0x7fffffe00400780c */ /* 0x000fe40003f06070 */
[----:B------:R-:W-:-:S02]  /*5ff0*/  ISETP.GT.U32.AND P5, PT, R0, R237, PT ;  /* 0x000000ed0000720c */ /* 0x000fc40003fa4070 */
[----:B------:R-:W-:Y:S01]  /*6000*/  ISETP.GT.U32.AND P4, PT, R0, R241, PT ;  /* 0x000000f10000720c */ /* 0x000fe20003f84070 */
[--C-:B------:R-:W-:Y:S01]  /*6010*/  @!P6 IMAD.IADD R233, R233, 0x1, -R0.reuse ;  /* 0x00000001e9e9e824 */ /* 0x100fe200078e0a00 */
[----:B------:R-:W-:Y:S01]  /*6020*/  IADD3 R4, R20, -0x5, RZ ;  /* 0xfffffffb14047810 */ /* 0x000fe20007ffe0ff */
[----:B------:R-:W-:Y:S01]  /*6030*/  @!P3 IMAD.MOV R11, RZ, RZ, -R11 ;  /* 0x000000ffff0bb224 */ /* 0x000fe200078e0a0b */
[----:B------:R-:W-:Y:S01]  /*6040*/  ISETP.GE.U32.AND P3, PT, R5, 0x7fffffd8, PT ;  /* 0x7fffffd80500780c */ /* 0x000fe20003f66070 */
[----:B------:R-:W-:Y:S01]  /*6050*/  @!P2 IMAD.MOV R9, RZ, RZ, -R9 ;  /* 0x000000ffff09a224 */ /* 0x000fe200078e0a09 */
[----:B------:R-:W-:Y:S01]  /*6060*/  ISETP.GE.AND P2, PT, R16, RZ, PT ;  /* 0x000000ff1000720c */ /* 0x000fe20003f46270 */
[----:B------:R-:W-:Y:S01]  /*6070*/  @!P1 IMAD.MOV R233, RZ, RZ, -R233 ;  /* 0x000000ffffe99224 */ /* 0x000fe200078e0ae9 */
[----:B------:R-:W-:Y:S02]  /*6080*/  ISETP.GE.AND P1, PT, R8, RZ, PT ;  /* 0x000000ff0800720c */ /* 0x000fe40003f26270 */
[----:B------:R-:W-:Y:S01]  /*6090*/  ISETP.GE.U32.AND P6, PT, R4, 0x7fffffdc, PT ;  /* 0x7fffffdc0400780c */ /* 0x000fe20003fc6070 */
[--C-:B------:R-:W-:Y:S01]  /*60a0*/  @!P5 IMAD.IADD R237, R237, 0x1, -R0.reuse ;  /* 0x00000001ededd824 */ /* 0x100fe200078e0a00 */
[----:B------:R-:W-:Y:S01]  /*60b0*/  IADD3 R4, R20, -0xd, RZ ;  /* 0xfffffff314047810 */ /* 0x000fe20007ffe0ff */
[----:B------:R-:W-:Y:S01]  /*60c0*/  @!P4 IMAD.IADD R241, R241, 0x1, -R0 ;  /* 0x00000001f1f1c824 */ /* 0x000fe200078e0a00 */
[----:B------:R-:W-:-:S02]  /*60d0*/  ISETP.NE.AND P4, PT, RZ, c[0x0][0x17c], PT ;  /* 0x00005f00ff007a0c */ /* 0x000fc40003f85270 */
[----:B------:R-:W-:Y:S02]  /*60e0*/  IADD3 R0, R20, -0x11, RZ ;  /* 0xffffffef14007810 */ /* 0x000fe40007ffe0ff */
[C---:B------:R-:W-:Y:S01]  /*60f0*/  SEL R5, R6.reuse, R13, !P4 ;  /* 0x0000000d06057207 */ /* 0x040fe20006000000 */
[----:B------:R-:W-:Y:S01]  /*6100*/  @!P2 IMAD.MOV R237, RZ, RZ, -R237 ;  /* 0x000000ffffeda224 */ /* 0x000fe200078e0aed */
[C---:B------:R-:W-:Y:S01]  /*6110*/  SEL R8, R6.reuse, R19, !P4 ;  /* 0x0000001306087207 */ /* 0x040fe20006000000 */
[----:B------:R-:W-:Y:S01]  /*6120*/  @!P1 IMAD.MOV R241, RZ, RZ, -R241 ;  /* 0x000000fffff19224 */ /* 0x000fe200078e0af1 */
[C---:B------:R-:W-:Y:S01]  /*6130*/  SEL R13, R6.reuse, R27, !P4 ;  /* 0x0000001b060d7207 */ /* 0x040fe20006000000 */
[----:B------:R-:W-:Y:S01]  /*6140*/  IMAD R5, R5, c[0x0][0x190], RZ ;  /* 0x0000640005057a24 */ /* 0x000fe200078e02ff */
[C---:B------:R-:W-:Y:S02]  /*6150*/  SEL R14, R6.reuse, R29, !P4 ;  /* 0x0000001d060e7207 */ /* 0x040fe40006000000 */
[C---:B------:R-:W-:Y:S01]  /*6160*/  SEL R16, R6.reuse, R33, !P4 ;  /* 0x0000002106107207 */ /* 0x040fe20006000000 */
[----:B------:R-:W-:Y:S01]  /*6170*/  IMAD R13, R13, c[0x0][0x190], RZ ;  /* 0x000064000d0d7a24 */ /* 0x000fe200078e02ff */
[----:B------:R-:W-:-:S02]  /*6180*/  SEL R19, R6, R37, !P4 ;  /* 0x0000002506137207 */ /* 0x000fc40006000000 */
[C---:B------:R-:W-:Y:S02]  /*6190*/  SEL R36, R6.reuse, R71, !P4 ;  /* 0x0000004706247207 */ /* 0x040fe40006000000 */
[C---:B------:R-:W-:Y:S01]  /*61a0*/  SEL R12, R6.reuse, R31, !P4 ;  /* 0x0000001f060c7207 */ /* 0x040fe20006000000 */
[----:B------:R-:W-:Y:S01]  /*61b0*/  IMAD R19, R19, c[0x0][0x190], RZ ;  /* 0x0000640013137a24 */ /* 0x000fe200078e02ff */
[C---:B------:R-:W-:Y:S02]  /*61c0*/  SEL R20, R6.reuse, R39, !P4 ;  /* 0x0000002706147207 */ /* 0x040fe40006000000 */
[C---:B------:R-:W-:Y:S02]  /*61d0*/  SEL R38, R6.reuse, R83, !P4 ;  /* 0x0000005306267207 */ /* 0x040fe40006000000 */
[C---:B------:R-:W-:Y:S02]  /*61e0*/  SEL R33, R6.reuse, R85, !P4 ;  /* 0x0000005506217207 */ /* 0x040fe40006000000 */
[----:B------:R-:W-:-:S02]  /*61f0*/  SEL R37, R6, R87, !P4 ;  /* 0x0000005706257207 */ /* 0x000fc40006000000 */
[C---:B------:R-:W-:Y:S02]  /*6200*/  SEL R29, R6.reuse, R89, !P4 ;  /* 0x00000059061d7207 */ /* 0x040fe40006000000 */
[C---:B------:R-:W-:Y:S02]  /*6210*/  SEL R71, R6.reuse, R91, !P4 ;  /* 0x0000005b06477207 */ /* 0x040fe40006000000 */
[C---:B------:R-:W-:Y:S02]  /*6220*/  SEL R27, R6.reuse, R93, !P4 ;  /* 0x0000005d061b7207 */ /* 0x040fe40006000000 */
[C---:B------:R-:W-:Y:S01]  /*6230*/  SEL R18, R6.reuse, R35, !P4 ;  /* 0x0000002306127207 */ /* 0x040fe20006000000 */
[----:B------:R-:W-:Y:S01]  /*6240*/  IMAD R71, R71, c[0x0][0x190], RZ ;  /* 0x0000640047477a24 */ /* 0x000fe200078e02ff */
[C---:B------:R-:W-:Y:S02]  /*6250*/  SEL R31, R6.reuse, R97, !P4 ;  /* 0x00000061061f7207 */ /* 0x040fe40006000000 */
[----:B------:R-:W-:-:S02]  /*6260*/  SEL R39, R6, R101, !P4 ;  /* 0x0000006506277207 */ /* 0x000fc40006000000 */
[C---:B------:R-:W-:Y:S02]  /*6270*/  SEL R83, R6.reuse, R99, !P4 ;  /* 0x0000006306537207 */ /* 0x040fe40006000000 */
[C---:B------:R-:W-:Y:S02]  /*6280*/  SEL R85, R6.reuse, R105, !P4 ;  /* 0x0000006906557207 */ /* 0x040fe40006000000 */
[C---:B------:R-:W-:Y:S01]  /*6290*/  SEL R87, R6.reuse, R107, !P4 ;  /* 0x0000006b06577207 */ /* 0x040fe20006000000 */
[----:B------:R-:W-:Y:S01]  /*62a0*/  IMAD R83, R83, c[0x0][0x190], RZ ;  /* 0x0000640053537a24 */ /* 0x000fe200078e02ff */
[C---:B------:R-:W-:Y:S01]  /*62b0*/  SEL R89, R6.reuse, R109, !P4 ;  /* 0x0000006d06597207 */ /* 0x040fe20006000000 */
[----:B------:R-:W-:Y:S01]  /*62c0*/  IMAD R85, R85, c[0x0][0x190], RZ ;  /* 0x0000640055557a24 */ /* 0x000fe200078e02ff */
[C---:B------:R-:W-:Y:S01]  /*62d0*/  SEL R91, R6.reuse, R111, !P4 ;  /* 0x0000006f065b7207 */ /* 0x040fe20006000000 */
[----:B------:R-:W-:Y:S01]  /*62e0*/  IMAD R87, R87, c[0x0][0x190], RZ ;  /* 0x0000640057577a24 */ /* 0x000fe200078e02ff */
[C---:B------:R-:W-:Y:S01]  /*62f0*/  SEL R93, R6.reuse, R113, !P4 ;  /* 0x00000071065d7207 */ /* 0x040fe20006000000 */
[----:B------:R-:W-:Y:S01]  /*6300*/  IMAD R89, R89, c[0x0][0x190], RZ ;  /* 0x0000640059597a24 */ /* 0x000fe200078e02ff */
[----:B------:R-:W-:Y:S01]  /*6310*/  SEL R40, R6, R115, !P4 ;  /* 0x0000007306287207 */ /* 0x000fe20006000000 */
[----:B------:R-:W-:Y:S01]  /*6320*/  IMAD R91, R91, c[0x0][0x190], RZ ;  /* 0x000064005b5b7a24 */ /* 0x000fe200078e02ff */
[----:B------:R-:W-:Y:S01]  /*6330*/  ISETP.GE.U32.AND P5, PT, R4, 0x7fffffd4, PT ;  /* 0x7fffffd40400780c */ /* 0x000fe20003fa6070 */
[----:B------:R-:W-:Y:S01]  /*6340*/  IMAD R93, R93, c[0x0][0x190], RZ ;  /* 0x000064005d5d7a24 */ /* 0x000fe200078e02ff */
[----:B------:R-:W-:-:S02]  /*6350*/  ISETP.GE.U32.AND P2, PT, R0, 0x7fffffd0, PT ;  /* 0x7fffffd00000780c */ /* 0x000fc40003f46070 */
        /* <DEDUP_REMOVED lines=8> */
[----:B------:R-:W-:-:S02]  /*63e0*/  SEL R107, R6, R125, !P4 ;  /* 0x0000007d066b7207 */ /* 0x000fc40006000000 */
        /* <DEDUP_REMOVED lines=8> */
[----:B------:R-:W-:Y:S01]  /*6470*/  LEA R0, P1, R248, c[0x0][0x168], 0x2 ;  /* 0x00005a00f8007a11 */ /* 0x000fe200078210ff */
[----:B------:R-:W-:Y:S01]  /*6480*/  IMAD R113, R113, c[0x0][0x190], RZ ;  /* 0x0000640071717a24 */ /* 0x000fe200078e02ff */
[C---:B------:R-:W-:Y:S01]  /*6490*/  SEL R4, R6.reuse, R7, !P4 ;  /* 0x0000000706047207 */ /* 0x040fe20006000000 */
[----:B------:R-:W-:Y:S01]  /*64a0*/  IMAD R115, R115, c[0x0][0x190], RZ ;  /* 0x0000640073737a24 */ /* 0x000fe200078e02ff */
[----:B------:R-:W-:-:S02]  /*64b0*/  SEL R117, R6, R137, !P4 ;  /* 0x0000008906757207 */ /* 0x000fc40006000000 */
        /* <DEDUP_REMOVED lines=82> */
[----:B------:R-:W-:Y:S01]  /*69e0*/  SEL R22, R6, R43, !P4 ;  /* 0x0000002b06167207 */ /* 0x000fe20006000000 */
[----:B------:R-:W-:Y:S01]  /*69f0*/  IMAD R43, R18, c[0x0][0x190], RZ ;  /* 0x00006400122b7a24 */ /* 0x000fe200078e02ff */
[----:B------:R-:W-:Y:S01]  /*6a00*/  SEL R24, R6, R45, !P4 ;  /* 0x0000002d06187207 */ /* 0x000fe20006000000 */
[----:B------:R-:W-:Y:S01]  /*6a10*/  IMAD R45, R20, c[0x0][0x190], RZ ;  /* 0x00006400142d7a24 */ /* 0x000fe200078e02ff */
[C---:B------:R-:W-:Y:S01]  /*6a20*/  SEL R25, R6.reuse, R47, !P4 ;  /* 0x0000002f06197207 */ /* 0x040fe20006000000 */
[----:B------:R-:W-:Y:S01]  /*6a30*/  IMAD R21, R21, c[0x0][0x190], RZ ;  /* 0x0000640015157a24 */ /* 0x000fe200078e02ff */
[----:B------:R-:W-:Y:S01]  /*6a40*/  SEL R49, R6, R49, !P4 ;  /* 0x0000003106317207 */ /* 0x000fe20006000000 */
        /* <DEDUP_REMOVED lines=90> */
[----:B------:R-:W-:Y:S01]  /*6ff0*/  LEA.HI.X.SX32 R248, R248, c[0x0][0x16c], 0x2, P1 ;  /* 0x00005b00f8f87a11 */ /* 0x000fe200008f16ff */
[----:B------:R-:W-:Y:S01]  /*7000*/  IMAD R209, R209, c[0x0][0x190], RZ ;  /* 0x00006400d1d17a24 */ /* 0x000fe200078e02ff */
[----:B------:R-:W-:Y:S01]  /*7010*/  LEA R244, P1, R5, R0, 0x2 ;  /* 0x0000000005f47211 */ /* 0x000fe200078210ff */
[----:B------:R-:W-:Y:S01]  /*7020*/  IMAD R211, R211, c[0x0][0x190], RZ ;  /* 0x00006400d3d37a24 */ /* 0x000fe200078e02ff */
[----:B------:R-:W-:Y:S01]  /*7030*/  LEA R4, P4, R3, c[0x0][0x160], 0x2 ;  /* 0x0000580003047a11 */ /* 0x000fe200078810ff */
[----:B------:R-:W-:Y:S01]  /*7040*/  IMAD R213, R213, c[0x0][0x190], RZ ;  /* 0x00006400d5d57a24 */ /* 0x000fe200078e02ff */
[----:B------:R-:W-:Y:S01]  /*7050*/  LEA.HI.X.SX32 R245, R5, R248, 0x2, P1 ;  /* 0x000000f805f57211 */ /* 0x000fe200008f16ff */
[----:B------:R-:W-:Y:S01]  /*7060*/  IMAD R215, R215, c[0x0][0x190], RZ ;  /* 0x00006400d7d77a24 */ /* 0x000fe200078e02ff */
[C---:B------:R-:W-:Y:S01]  /*7070*/  LEA R2, P1, R6.reuse, c[0x0][0x160], 0x2 ;  /* 0x0000580006027a11 */ /* 0x040fe200078210ff */
[----:B------:R-:W-:Y:S01]  /*7080*/  IMAD R217, R217, c[0x0][0x190], RZ ;  /* 0x00006400d9d97a24 */ /* 0x000fe200078e02ff */
[----:B------:R-:W-:Y:S01]  /*7090*/  LEA.HI.X.SX32 R5, R3, c[0x0][0x164], 0x2, P4 ;  /* 0x0000590003057a11 */ /* 0x000fe200020f16ff */
[----:B------:R1:W-:Y:S01]  /*70a0*/  STL.64 [R1+0x210], R244 ;  /* 0x000210f401007387 */ /* 0x0003e20000100a00 */
[-C--:B------:R-:W-:Y:S01]  /*70b0*/  LEA R24, P4, R9, R0.reuse, 0x2 ;  /* 0x0000000009187211 */ /* 0x080fe200078810ff */
[----:B------:R-:W-:Y:S01]  /*70c0*/  IMAD R219, R219, c[0x0][0x190], RZ ;  /* 0x00006400dbdb7a24 */ /* 0x000fe200078e02ff */
[----:B------:R-:W-:Y:S01]  /*70d0*/  LEA.HI.X.SX32 R3, R6, c[0x0][0x164], 0x2, P1 ;  /* 0x0000590006037a11 */ /* 0x000fe200008f16ff */
[----:B------:R-:W-:Y:S01]  /*70e0*/  IMAD R224, R224, c[0x0][0x190], RZ ;  /* 0x00006400e0e07a24 */ /* 0x000fe200078e02ff */
[----:B------:R-:W-:Y:S01]  /*70f0*/  LEA R250, P1, R7, R0, 0x2 ;  /* 0x0000000007fa7211 */ /* 0x000fe200078210ff */
[----:B------:R-:W-:Y:S01]  /*7100*/  IMAD R223, R223, c[0x0][0x190], RZ ;  /* 0x00006400dfdf7a24 */ /* 0x000fe200078e02ff */
[----:B------:R-:W-:Y:S01]  /*7110*/  LEA.HI.X.SX32 R25, R9, R248, 0x2, P4 ;  /* 0x000000f809197211 */ /* 0x000fe200020f16ff */
[----:B------:R-:W-:Y:S01]  /*7120*/  IMAD R225, R225, c[0x0][0x190], RZ ;  /* 0x00006400e1e17a24 */ /* 0x000fe200078e02ff */
[----:B------:R-:W-:Y:S01]  /*7130*/  LEA R246, P4, R11, R0, 0x2 ;  /* 0x000000000bf67211 */ /* 0x000fe200078810ff */
[----:B------:R-:W-:Y:S01]  /*7140*/  IMAD R227, R227, c[0x0][0x190], RZ ;  /* 0x00006400e3e37a24 */ /* 0x000fe200078e02ff */
[----:B------:R-:W-:Y:S01]  /*7150*/  LEA.HI.X.SX32 R251, R7, R248, 0x2, P1 ;  /* 0x000000f807fb7211 */ /* 0x000fe200008f16ff */
[----:B------:R-:W-:Y:S01]  /*7160*/  STL.64 [R1], R24 ;  /* 0x0000001801007387 */ /* 0x000fe20000100a00 */
[----:B-1----:R-:W-:Y:S01]  /*7170*/  LEA R244, P1, R15, R0, 0x2 ;  /* 0x000000000ff47211 */ /* 0x002fe200078210ff */
[----:B------:R-:W-:Y:S01]  /*7180*/  IMAD R229, R229, c[0x0][0x190], RZ ;  /* 0x00006400e5e57a24 */ /* 0x000fe200078e02ff */
[----:B------:R-:W-:Y:S01]  /*7190*/  LEA.HI.X.SX32 R247, R11, R248, 0x2, P4 ;  /* 0x000000f80bf77211 */ /* 0x000fe200020f16ff */
[----:B------:R1:W-:Y:S01]  /*71a0*/  STL.64 [R1+0x1f80], R250 ;  /* 0x001f80fa01007387 */ /* 0x0003e20000100a00 */
[----:B------:R-:W-:Y:S01]  /*71b0*/  LEA R6, P4, R17, R0, 0x2 ;  /* 0x0000000011067211 */ /* 0x000fe200078810ff */
[----:B------:R-:W-:Y:S01]  /*71c0*/  IMAD R231, R231, c[0x0][0x190], RZ ;  /* 0x00006400e7e77a24 */ /* 0x000fe200078e02ff */
[----:B------:R-:W-:Y:S01]  /*71d0*/  LEA.HI.X.SX32 R245, R15, R248, 0x2, P1 ;  /* 0x000000f80ff57211 */ /* 0x000fe200008f16ff */
[----:B------:R2:W-:Y:S01]  /*71e0*/  STL [R1+0x1f88], R247 ;  /* 0x001f88f701007387 */ /* 0x0005e20000100800 */
[----:B------:R-:W-:Y:S01]  /*71f0*/  LEA R8, P1, R13, R0, 0x2 ;  /* 0x000000000d087211 */ /* 0x000fe200078210ff */
[----:B------:R-:W-:Y:S01]  /*7200*/  IMAD R235, R235, c[0x0][0x190], RZ ;  /* 0x00006400ebeb7a24 */ /* 0x000fe200078e02ff */
[----:B------:R-:W-:Y:S01]  /*7210*/  LEA.HI.X.SX32 R7, R17, R248, 0x2, P4 ;  /* 0x000000f811077211 */ /* 0x000fe200020f16ff */
[----:B------:R-:W-:Y:S01]  /*7220*/  IMAD R238, R238, c[0x0][0x190], RZ ;  /* 0x00006400eeee7a24 */ /* 0x000fe200078e02ff */
[----:B------:R-:W-:Y:S01]  /*7230*/  LEA R10, P4, R23, R0, 0x2 ;  /* 0x00000000170a7211 */ /* 0x000fe200078810ff */
[----:B------:R-:W-:Y:S01]  /*7240*/  IMAD R239, R239, c[0x0][0x190], RZ ;  /* 0x00006400efef7a24 */ /* 0x000fe200078e02ff */
[----:B------:R-:W-:Y:S01]  /*7250*/  LEA.HI.X.SX32 R9, R13, R248, 0x2, P1 ;  /* 0x000000f80d097211 */ /* 0x000fe200008f16ff */
[----:B-1----:R-:W-:Y:S01]  /*7260*/  IMAD R250, R232, c[0x0][0x190], RZ ;  /* 0x00006400e8fa7a24 */ /* 0x002fe200078e02ff */
[----:B------:R-:W-:Y:S01]  /*7270*/  LEA R12, P1, R41, R0, 0x2 ;  /* 0x00000000290c7211 */ /* 0x000fe200078210ff */
[----:B--2---:R-:W-:Y:S01]  /*7280*/  IMAD R247, R221, c[0x0][0x190], RZ ;  /* 0x00006400ddf77a24 */ /* 0x004fe200078e02ff */
[----:B------:R-:W-:Y:S01]  /*7290*/  LEA.HI.X.SX32 R11, R23, R248, 0x2, P4 ;  /* 0x000000f8170b7211 */ /* 0x000fe200020f16ff */
[----:B------:R-:W-:Y:S01]  /*72a0*/  IMAD R242, R242, c[0x0][0x190], RZ ;  /* 0x00006400f2f27a24 */ /* 0x000fe200078e02ff */
[----:B------:R-:W-:Y:S01]  /*72b0*/  LEA R14, P4, R43, R0, 0x2 ;  /* 0x000000002b0e7211 */ /* 0x000fe200078810ff */
[----:B------:R-:W-:Y:S01]  /*72c0*/  IMAD R251, R233, c[0x0][0x190], RZ ;  /* 0x00006400e9fb7a24 */ /* 0x000fe200078e02ff */
[----:B------:R-:W-:Y:S01]  /*72d0*/  LEA.HI.X.SX32 R13, R41, R248, 0x2, P1 ;  /* 0x000000f8290d7211 */ /* 0x000fe200008f16ff */
[----:B------:R-:W-:Y:S01]  /*72e0*/  IMAD R252, R237, c[0x0][0x190], RZ ;  /* 0x00006400edfc7a24 */ /* 0x000fe200078e02ff */
[----:B------:R-:W-:Y:S01]  /*72f0*/  LEA R16, P1, R19, R0, 0x2 ;  /* 0x0000000013107211 */ /* 0x000fe200078210ff */
[----:B------:R-:W-:Y:S01]  /*7300*/  STL.64 [R1+0x1f90], R244 ;  /* 0x001f90f401007387 */ /* 0x000fe20000100a00 */
[----:B------:R-:W-:-:S02]  /*7310*/  LEA.HI.X.SX32 R15, R43, R248, 0x2, P4 ;  /* 0x000000f82b0f7211 */ /* 0x000fc400020f16ff */
[----:B------:R-:W-:Y:S01]  /*7320*/  LEA R18, P4, R45, R0, 0x2 ;  /* 0x000000002d127211 */ /* 0x000fe200078810ff */
[----:B------:R1:W-:Y:S01]  /*7330*/  STL.64 [R1+0x1f98], R6 ;  /* 0x001f980601007387 */ /* 0x0003e20000100a00 */
[----:B------:R-:W-:Y:S02]  /*7340*/  LEA.HI.X.SX32 R17, R19, R248, 0x2, P1 ;  /* 0x000000f813117211 */ /* 0x000fe400008f16ff */
[----:B------:R-:W-:Y:S01]  /*7350*/  LEA R20, P1, R21, R0, 0x2 ;  /* 0x0000000015147211 */ /* 0x000fe200078210ff */
[----:B------:R2:W-:Y:S01]  /*7360*/  STL.64 [R1+0x1f78], R8 ;  /* 0x001f780801007387 */ /* 0x0005e20000100a00 */
[----:B------:R-:W-:Y:S02]  /*7370*/  LEA.HI.X.SX32 R19, R45, R248, 0x2, P4 ;  /* 0x000000f82d137211 */ /* 0x000fe400020f16ff */
[----:B------:R-:W-:Y:S01]  /*7380*/  LEA R22, P4, R47, R0, 0x2 ;  /* 0x000000002f167211 */ /* 0x000fe200078810ff */
[----:B------:R3:W-:Y:S01]  /*7390*/  STL.64 [R1+0x1fa0], R10 ;  /* 0x001fa00a01007387 */ /* 0x0007e20000100a00 */
[----:B------:R-:W-:-:S02]  /*73a0*/  LEA.HI.X.SX32 R21, R21, R248, 0x2, P1 ;  /* 0x000000f815157211 */ /* 0x000fc400008f16ff */
[----:B------:R-:W-:Y:S01]  /*73b0*/  LEA R24, P1, R243, R0, 0x2 ;  /* 0x00000000f3187211 */ /* 0x000fe200078210ff */
[----:B------:R-:W-:Y:S01]  /*73c0*/  STL.64 [R1+0x1fa8], R12 ;  /* 0x001fa80c01007387 */ /* 0x000fe20000100a00 */
[----:B------:R-:W-:Y:S01]  /*73d0*/  LEA.HI.X.SX32 R23, R47, R248, 0x2, P4 ;  /* 0x000000f82f177211 */ /* 0x000fe200020f16ff */
[----:B-1----:R-:W-:Y:S01]  /*73e0*/  IMAD.MOV.U32 R7, RZ, RZ, c[0x0][0x180] ;  /* 0x00006000ff077624 */ /* 0x002fe200078e00ff */
[----:B------:R-:W-:Y:S01]  /*73f0*/  LEA R26, P4, R249, R0, 0x2 ;  /* 0x00000000f91a7211 */ /* 0x000fe200078810ff */
[----:B------:R-:W-:Y:S01]  /*7400*/  STL.64 [R1+0x1fb0], R14 ;  /* 0x001fb00e01007387 */ /* 0x000fe20000100a00 */
[----:B------:R-:W-:Y:S01]  /*7410*/  LEA.HI.X.SX32 R25, R243, R248, 0x2, P1 ;  /* 0x000000f8f3197211 */ /* 0x000fe200008f16ff */
[----:B------:R-:W-:Y:S01]  /*7420*/  IMAD R243, R228, c[0x0][0x190], RZ ;  /* 0x00006400e4f37a24 */ /* 0x000fe200078e02ff */
[----:B------:R-:W-:Y:S01]  /*7430*/  LEA R28, P1, R32, R0, 0x2 ;  /* 0x00000000201c7211 */ /* 0x000fe200078210ff */
[----:B------:R1:W-:Y:S01]  /*7440*/  STL.64 [R1+0x1f70], R16 ;  /* 0x001f701001007387 */ /* 0x0003e20000100a00 */
[----:B------:R-:W-:Y:S01]  /*7450*/  LEA.HI.X.SX32 R27, R249, R248, 0x2, P4 ;  /* 0x000000f8f91b7211 */ /* 0x000fe200020f16ff */
[----:B------:R-:W-:Y:S01]  /*7460*/  IMAD R249, R241, c[0x0][0x190], RZ ;  /* 0x00006400f1f97a24 */ /* 0x000fe200078e02ff */
[----:B------:R-:W-:Y:S01]  /*7470*/  LEA R30, P4, R34, R0, 0x2 ;  /* 0x00000000221e7211 */ /* 0x000fe200078810ff */
[----:B------:R-:W-:Y:S01]  /*7480*/  STL [R1+0x1f68], R21 ;  /* 0x001f681501007387 */ /* 0x000fe20000100800 */
[----:B------:R-:W-:-:S02]  /*7490*/  LEA.HI.X.SX32 R29, R32, R248, 0x2, P1 ;  /* 0x000000f8201d7211 */ /* 0x000fc400008f16ff */
[----:B------:R-:W-:Y:S02]  /*74a0*/  LEA R32, P1, R42, R0, 0x2 ;  /* 0x000000002a207211 */ /* 0x000fe400078210ff */
[----:B------:R-:W-:Y:S02]  /*74b0*/  LEA.HI.X.SX32 R31, R34, R248, 0x2, P4 ;  /* 0x000000f8221f7211 */ /* 0x000fe400020f16ff */
[----:B------:R-:W-:Y:S02]  /*74c0*/  LEA R34, P4, R44, R0, 0x2 ;  /* 0x000000002c227211 */ /* 0x000fe400078810ff */
[----:B------:R-:W-:Y:S02]  /*74d0*/  LEA.HI.X.SX32 R33, R42, R248, 0x2, P1 ;  /* 0x000000f82a217211 */ /* 0x000fe400008f16ff */
[----:B------:R-:W-:Y:S02]  /*74e0*/  LEA R36, P1, R46, R0, 0x2 ;  /* 0x000000002e247211 */ /* 0x000fe400078210ff */
        /* <DEDUP_REMOVED lines=183> */
[C---:B------:R-:W-:Y:S02]  /*8060*/  LEA R220, P1, R224.reuse, R0, 0x2 ;  /* 0x00000000e0dc7211 */ /* 0x040fe400078210ff */
        /* <DEDUP_REMOVED lines=15> */
[C---:B------:R-:W-:Y:S02]  /*8160*/  LEA R236, P1, R239.reuse, R0, 0x2 ;  /* 0x00000000efec7211 */ /* 0x040fe400078210ff */
[----:B------:R-:W-:Y:S02]  /*8170*/  LEA.HI.X.SX32 R235, R238, R248, 0x2, P4 ;  /* 0x000000f8eeeb7211 */ /* 0x000fe400020f16ff */
[C---:B------:R-:W-:Y:S02]  /*8180*/  LEA R238, P4, R242.reuse, R0, 0x2 ;  /* 0x00000000f2ee7211 */ /* 0x040fe400078810ff */
[-C--:B------:R-:W-:Y:S02]  /*8190*/  LEA.HI.X.SX32 R237, R239, R248.reuse, 0x2, P1 ;  /* 0x000000f8efed7211 */ /* 0x080fe400008f16ff */
[----:B------:R-:W-:Y:S02]  /*81a0*/  LEA.HI.X.SX32 R239, R242, R248, 0x2, P4 ;  /* 0x000000f8f2ef7211 */ /* 0x000fe400020f16ff */
[----:B------:R-:W-:-:S02]  /*81b0*/  LEA R242, P4, R243, R0, 0x2 ;  /* 0x00000000f3f27211 */ /* 0x000fc400078810ff */
[----:B------:R-:W-:Y:S02]  /*81c0*/  LEA R240, P1, R247, R0, 0x2 ;  /* 0x00000000f7f07211 */ /* 0x000fe400078210ff */
[----:B------:R-:W-:Y:S02]  /*81d0*/  LEA.HI.X.SX32 R243, R243, R248, 0x2, P4 ;  /* 0x000000f8f3f37211 */ /* 0x000fe400020f16ff */
[----:B--2---:R-:W-:Y:S02]  /*81e0*/  LEA R8, P4, R251, R0, 0x2 ;  /* 0x00000000fb087211 */ /* 0x004fe400078810ff */
[-C--:B------:R-:W-:Y:S02]  /*81f0*/  LEA.HI.X.SX32 R241, R247, R248.reuse, 0x2, P1 ;  /* 0x000000f8f7f17211 */ /* 0x080fe400008f16ff */
[----:B------:R-:W-:Y:S02]  /*8200*/  LEA.HI.X.SX32 R9, R251, R248, 0x2, P4 ;  /* 0x000000f8fb097211 */ /* 0x000fe400020f16ff */
[----:B------:R-:W2:Y:S01]  /*8210*/  S2R R251, SR_TID.X ;  /* 0x0000000000fb7919 */ /* 0x000ea20000002100 */
[----:B---3--:R-:W-:-:S02]  /*8220*/  LEA R10, P1, R250, R0, 0x2 ;  /* 0x00000000fa0a7211 */ /* 0x008fc400078210ff */
[----:B------:R-:W-:Y:S02]  /*8230*/  IADD3 R6, R7, -0x15, RZ ;  /* 0xffffffeb07067810 */ /* 0x000fe40007ffe0ff */
[----:B------:R-:W-:Y:S02]  /*8240*/  LEA.HI.X.SX32 R11, R250, R248, 0x2, P1 ;  /* 0x000000f8fa0b7211 */ /* 0x000fe400008f16ff */
[----:B-1----:R-:W-:-:S03]  /*8250*/  LEA R16, P4, R249, R0, 0x2 ;  /* 0x00000000f9107211 */ /* 0x002fc600078810ff */
[----:B------:R1:W-:Y:S01]  /*8260*/  STL.64 [R1+0x1e8], R10 ;  /* 0x0001e80a01007387 */ /* 0x0003e20000100a00 */
[----:B------:R-:W-:Y:S02]  /*8270*/  LEA.HI.X.SX32 R17, R249, R248, 0x2, P4 ;  /* 0x000000f8f9117211 */ /* 0x000fe400020f16ff */
[----:B------:R-:W-:Y:S01]  /*8280*/  IADD3 R249, R7, -0x16, RZ ;  /* 0xffffffea07f97810 */ /* 0x000fe20007ffe0ff */
[----:B------:R-:W-:Y:S01]  /*8290*/  STL.64 [R1+0x1f8], R8 ;  /* 0x0001f80801007387 */ /* 0x000fe20000100a00 */
[C---:B-1----:R-:W-:Y:S02]  /*82a0*/  LEA R10, P1, R252.reuse, R0, 0x2 ;  /* 0x00000000fc0a7211 */ /* 0x042fe400078210ff */
[----:B--2---:R-:W-:Y:S02]  /*82b0*/  LOP3.LUT R251, R251, 0x7f, RZ, 0xc0, !PT ;  /* 0x0000007ffbfb7812 */ /* 0x004fe400078ec0ff */
[----:B------:R-:W-:Y:S02]  /*82c0*/  IADD3 R0, R7, -0x19, RZ ;  /* 0xffffffe707007810 */ /* 0x000fe40007ffe0ff */
[----:B------:R-:W-:Y:S01]  /*82d0*/  LEA.HI.X.SX32 R11, R252, R248, 0x2, P1 ;  /* 0x000000f8fc0b7211 */ /* 0x000fe200008f16ff */
[----:B------:R-:W-:Y:S01]  /*82e0*/  IMAD.MOV.U32 R252, RZ, RZ, c[0x0][0x188] ;  /* 0x00006200fffc7624 */ /* 0x000fe200078e00ff */
[----:B------:R-:W-:Y:S01]  /*82f0*/  ISETP.GE.U32.AND P1, PT, R6, 0x7fffffcc, PT ;  /* 0x7fffffcc0600780c */ /* 0x000fe20003f26070 */
[----:B------:R-:W-:Y:S01]  /*8300*/  IMAD.SHL.U32 R6, R251, 0x4, RZ ;  /* 0x00000004fb067824 */ /* 0x000fe200078e00ff */
[----:B------:R-:W-:Y:S01]  /*8310*/  ISETP.GE.U32.AND P4, PT, R0, 0x7fffffc8, PT ;  /* 0x7fffffc80000780c */ /* 0x000fe20003f86070 */
[C---:B------:R-:W-:Y:S01]  /*8320*/  IMAD.SHL.U32 R0, R252.reuse, 0x4, RZ ;  /* 0x00000004fc007824 */ /* 0x040fe200078e00ff */
[----:B------:R-:W-:Y:S01]  /*8330*/  IADD3 R248, R7, -0x1d, RZ ;  /* 0xffffffe307f87810 */ /* 0x000fe20007ffe0ff */
[----:B------:R1:W-:Y:S01]  /*8340*/  STL.64 [R1+0x208], R10 ;  /* 0x0002080a01007387 */ /* 0x0003e20000100a00 */
[----:B------:R-:W-:Y:S01]  /*8350*/  IMAD.WIDE R250, R252, 0x4, R4 ;  /* 0x00000004fcfa7825 */ /* 0x000fe200078e0204 */
[----:B------:R-:W-:-:S02]  /*8360*/  LOP3.LUT R247, R6, 0x60, RZ, 0x3c, !PT ;  /* 0x0000006006f77812 */ /* 0x000fc400078e3cff */
[----:B------:R2:W-:Y:S01]  /*8370*/  LDGSTS.E [R6+0x40000], [R4.64], !P0 ;  /* 0x4000000004067fae */ /* 0x0005e2000c121844 */
[----:B------:R-:W-:-:S03]  /*8380*/  IMAD.WIDE R12, R0, 0x4, R4 ;  /* 0x00000004000c7825 */ /* 0x000fc600078e0204 */
[----:B------:R2:W-:Y:S01]  /*8390*/  LDGSTS.E [R6+0x40200], [R2.64], !P0 ;  /* 0x4020000002067fae */ /* 0x0005e2000c121844 */
[----:B------:R-:W-:Y:S02]  /*83a0*/  ISETP.GE.U32.AND P0, PT, R248, 0x7fffffc4, PT ;  /* 0x7fffffc4f800780c */ /* 0x000fe40003f06070 */
[----:B------:R-:W-:Y:S01]  /*83b0*/  IADD3 R248, R7, -0x2, RZ ;  /* 0xfffffffe07f87810 */ /* 0x000fe20007ffe0ff */
[----:B-1----:R-:W-:Y:S01]  /*83c0*/  IMAD.WIDE R10, R0, 0x4, R2 ;  /* 0x00000004000a7825 */ /* 0x002fe200078e0202 */
[----:B------:R1:W-:Y:S03]  /*83d0*/  LDGSTS.E [R6+0x41000], [R12.64], !P6 ;  /* 0x410000000c067fae */ /* 0x0003e6000f121844 */
[----:B------:R-:W-:Y:S01]  /*83e0*/  IMAD.SHL.U32 R0, R252, 0x8, RZ ;  /* 0x00000008fc007824 */ /* 0x000fe200078e00ff */
[----:B------:R3:W-:Y:S01]  /*83f0*/  LDGSTS.E [R6+0x41200], [R10.64], !P6 ;  /* 0x412000000a067fae */ /* 0x0007e2000f121844 */
[----:B------:R-:W-:Y:S01]  /*8400*/  ISETP.GE.U32.AND P6, PT, R248, 0x7fffffdf, PT ;  /* 0x7fffffdff800780c */ /* 0x000fe20003fc6070 */
[----:B------:R-:W-:-:S02]  /*8410*/  IMAD R248, R252, 0xc, RZ ;  /* 0x0000000cfcf87824 */ /* 0x000fc400078e02ff */
[----:B------:R-:W-:Y:S01]  /*8420*/  STL.64 [R1+0x200], R16 ;  /* 0x0002001001007387 */ /* 0x000fe20000100a00 */
[----:B------:R-:W-:-:S03]  /*8430*/  IMAD.WIDE R244, R0, 0x4, R4 ;  /* 0x0000000400f47825 */ /* 0x000fc600078e0204 */
[----:B------:R1:W-:Y:S01]  /*8440*/  STL.64 [R1+0x1b8], R12 ;  /* 0x0001b80c01007387 */ /* 0x0003e20000100a00 */
[----:B------:R-:W-:Y:S01]  /*8450*/  IMAD.WIDE R14, R0, 0x4, R2 ;  /* 0x00000004000e7825 */ /* 0x000fe200078e0202 */
[----:B------:R-:W-:Y:S02]  /*8460*/  IADD3 R0, R7, -0x6, RZ ;  /* 0xfffffffa07007810 */ /* 0x000fe40007ffe0ff */
[----:B------:R3:W-:Y:S04]  /*8470*/  STL.64 [R1+0x1b0], R10 ;  /* 0x0001b00a01007387 */ /* 0x0007e80000100a00 */
[----:B------:R4:W-:Y:S01]  /*8480*/  LDGSTS.E [R6+0x42000], [R244.64], !P3 ;  /* 0x42000000f4067fae */ /* 0x0009e2000d921844 */
[----:B-1----:R-:W-:-:S03]  /*8490*/  IMAD.WIDE R12, R248, 0x4, R4 ;  /* 0x00000004f80c7825 */ /* 0x002fc600078e0204 */
[----:B------:R1:W-:Y:S01]  /*84a0*/  LDGSTS.E [R6+0x42200], [R14.64], !P3 ;  /* 0x422000000e067fae */ /* 0x0003e2000d921844 */
[----:B------:R-:W-:Y:S01]  /*84b0*/  ISETP.GE.U32.AND P3, PT, R0, 0x7fffffdb, PT ;  /* 0x7fffffdb0000780c */ /* 0x000fe20003f66070 */
[----:B---3--:R-:W-:Y:S01]  /*84c0*/  IMAD.WIDE R10, R248, 0x4, R2 ;  /* 0x00000004f80a7825 */ /* 0x008fe200078e0202 */
[----:B------:R-:W-:Y:S01]  /*84d0*/  IADD3 R248, R7, -0xa, RZ ;  /* 0xfffffff607f87810 */ /* 0x000fe20007ffe0ff */
[----:B------:R3:W-:Y:S02]  /*84e0*/  LDGSTS.E [R6+0x43000], [R12.64], !P5 ;  /* 0x430000000c067fae */ /* 0x0007e4000e921844 */
[----:B------:R-:W-:Y:S02]  /*84f0*/  IMAD.SHL.U32 R0, R252, 0x10, RZ ;  /* 0x00000010fc007824 */ /* 0x000fe400078e00ff */
[----:B------:R1:W-:Y:S01]  /*8500*/  LDGSTS.E [R6+0x43200], [R10.64], !P5 ;  /* 0x432000000a067fae */ /* 0x0003e2000e921844 */
[----:B------:R-:W-:Y:S01]  /*8510*/  ISETP.GE.U32.AND P5, PT, R248, 0x7fffffd7, PT ;  /* 0x7fffffd7f800780c */ /* 0x000fe20003fa6070 */
[----:B------:R-:W-:-:S02]  /*8520*/  IMAD R248, R252, 0x14, RZ ;  /* 0x00000014fcf87824 */ /* 0x000fc400078e02ff */
[----:B------:R4:W-:Y:S04]  /*8530*/  STL.64 [R1+0x178], R244 ;  /* 0x000178f401007387 */ /* 0x0009e80000100a00 */
[----:B------:R1:W-:Y:S04]  /*8540*/  STL.64 [R1+0x170], R14 ;  /* 0x0001700e01007387 */ /* 0x0003e80000100a00 */
[----:B------:R3:W-:Y:S01]  /*8550*/  STL.64 [R1+0x138], R12 ;  /* 0x0001380c01007387 */ /* 0x0007e20000100a00 */
[----:B----4-:R-:W-:-:S03]  /*8560*/  IMAD.WIDE R244, R0, 0x4, R4 ;  /* 0x0000000400f47825 */ /* 0x010fc600078e0204 */
[----:B------:R4:W-:Y:S01]  /*8570*/  STL.64 [R1+0x130], R10 ;  /* 0x0001300a01007387 */ /* 0x0009e20000100a00 */
[----:B-1----:R-:W-:Y:S01]  /*8580*/  IMAD.WIDE R14, R0, 0x4, R2 ;  /* 0x00000004000e7825 */ /* 0x002fe200078e0202 */
[----:B------:R-:W-:Y:S02]  /*8590*/  IADD3 R0, R7, -0xe, RZ ;  /* 0xfffffff207007810 */ /* 0x000fe40007ffe0ff */
[----:B------:R1:W-:Y:S01]  /*85a0*/  LDGSTS.E [R6+0x44000], [R244.64], !P2 ;  /* 0x44000000f4067fae */ /* 0x0003e2000d121844 */
[----:B---3--:R-:W-:-:S03]  /*85b0*/  IMAD.WIDE R12, R248, 0x4, R4 ;  /* 0x00000004f80c7825 */ /* 0x008fc600078e0204 */
[----:B------:R3:W-:Y:S01]  /*85c0*/  LDGSTS.E [R6+0x44200], [R14.64], !P2 ;  /* 0x442000000e067fae */ /* 0x0007e2000d121844 */
[----:B------:R-:W-:Y:S01]  /*85d0*/  ISETP.GE.U32.AND P2, PT, R0, 0x7fffffd3, PT ;  /* 0x7fffffd30000780c */ /* 0x000fe20003f46070 */
[----:B------:R-:W-:Y:S02]  /*85e0*/  IMAD R0, R252, 0x18, RZ ;  /* 0x00000018fc007824 */ /* 0x000fe400078e02ff */
[----:B----4-:R-:W-:Y:S01]  /*85f0*/  IMAD.WIDE R10, R248, 0x4, R2 ;  /* 0x00000004f80a7825 */ /* 0x010fe200078e0202 */
[----:B------:R-:W-:Y:S01]  /*8600*/  IADD3 R248, R7, -0x12, RZ ;  /* 0xffffffee07f87810 */ /* 0x000fe20007ffe0ff */
[----:B------:R4:W-:Y:S04]  /*8610*/  LDGSTS.E [R6+0x45000], [R12.64], !P1 ;  /* 0x450000000c067fae */ /* 0x0009e8000c921844 */
[----:B------:R1:W-:Y:S01]  /*8620*/  LDGSTS.E [R6+0x45200], [R10.64], !P1 ;  /* 0x452000000a067fae */ /* 0x0003e2000c921844 */
[----:B------:R-:W-:Y:S01]  /*8630*/  ISETP.GE.U32.AND P1, PT, R248, 0x7fffffcf, PT ;  /* 0x7fffffcff800780c */ /* 0x000fe20003f26070 */
[----:B------:R-:W-:-:S02]  /*8640*/  IMAD R248, R252, 0x1c, RZ ;  /* 0x0000001cfcf87824 */ /* 0x000fc400078e02ff */
[----:B------:R1:W-:Y:S04]  /*8650*/  STL.64 [R1+0xf8], R244 ;  /* 0x0000f8f401007387 */ /* 0x0003e80000100a00 */
[----:B------:R3:W-:Y:S04]  /*8660*/  STL.64 [R1+0xf0], R14 ;  /* 0x0000f00e01007387 */ /* 0x0007e80000100a00 */
[----:B------:R4:W-:Y:S01]  /*8670*/  STL.64 [R1+0xb8], R12 ;  /* 0x0000b80c01007387 */ /* 0x0009e20000100a00 */
[----:B-1----:R-:W-:-:S03]  /*8680*/  IMAD.WIDE R244, R0, 0x4, R4 ;  /* 0x0000000400f47825 */ /* 0x002fc600078e0204 */
[----:B------:R1:W-:Y:S01]  /*8690*/  STL.64 [R1+0xb0], R10 ;  /* 0x0000b00a01007387 */ /* 0x0003e20000100a00 */
[----:B---3--:R-:W-:Y:S01]  /*86a0*/  IMAD.WIDE R14, R0, 0x4, R2 ;  /* 0x00000004000e7825 */ /* 0x008fe200078e0202 */
[----:B------:R-:W-:Y:S02]  /*86b0*/  IADD3 R0, R7, -0x1a, RZ ;  /* 0xffffffe607007810 */ /* 0x000fe40007ffe0ff */
[----:B------:R3:W-:Y:S01]  /*86c0*/  STL.64 [R1+0x78], R244 ;  /* 0x000078f401007387 */ /* 0x0007e20000100a00 */
[----:B----4-:R-:W-:-:S03]  /*86d0*/  IMAD.WIDE R12, R248, 0x4, R4 ;  /* 0x00000004f80c7825 */ /* 0x010fc600078e0204 */
[----:B------:R3:W-:Y:S01]  /*86e0*/  LDGSTS.E [R6+0x46000], [R244.64], !P4 ;  /* 0x46000000f4067fae */ /* 0x0007e2000e121844 */
[----:B-1----:R-:W-:-:S03]  /*86f0*/  IMAD.WIDE R10, R248, 0x4, R2 ;  /* 0x00000004f80a7825 */ /* 0x002fc600078e0202 */
[----:B------:R1:W-:Y:S01]  /*8700*/  STL.64 [R1+0x70], R14 ;  /* 0x0000700e01007387 */ /* 0x0003e20000100a00 */
[----:B------:R-:W-:-:S03]  /*8710*/  IADD3 R248, R7, -0x1e, RZ ;  /* 0xffffffe207f87810 */ /* 0x000fc60007ffe0ff */
[----:B------:R1:W-:Y:S01]  /*8720*/  LDGSTS.E [R6+0x46200], [R14.64], !P4 ;  /* 0x462000000e067fae */ /* 0x0003e2000e121844 */
[----:B------:R-:W-:Y:S02]  /*8730*/  ISETP.GE.U32.AND P4, PT, R249, 0x7fffffcb, PT ;  /* 0x7fffffcbf900780c */ /* 0x000fe40003f86070 */
[----:B------:R-:W-:Y:S01]  /*8740*/  IADD3 R249, R7, -0x18, RZ ;  /* 0xffffffe807f97810 */ /* 0x000fe20007ffe0ff */
[----:B------:R4:W-:Y:S01]  /*8750*/  STL.64 [R1+0x38], R12 ;  /* 0x0000380c01007387 */ /* 0x0009e20000100a00 */
[----:B---3--:R-:W-:-:S03]  /*8760*/  IMAD.WIDE R244, R252, 0x4, R2 ;  /* 0x00000004fcf47825 */ /* 0x008fc600078e0202 */
[----:B------:R4:W-:Y:S04]  /*8770*/  LDGSTS.E [R6+0x47000], [R12.64], !P0 ;  /* 0x470000000c067fae */ /* 0x0009e8000c121844 */
[----:B------:R3:W-:Y:S04]  /*8780*/  STL.64 [R1+0x30], R10 ;  /* 0x0000300a01007387 */ /* 0x0007e80000100a00 */
[----:B------:R3:W-:Y:S01]  /*8790*/  LDGSTS.E [R6+0x47200], [R10.64], !P0 ;  /* 0x472000000a067fae */ /* 0x0007e2000c121844 */
[----:B------:R-:W-:Y:S01]  /*87a0*/  ISETP.GE.U32.AND P0, PT, R0, 0x7fffffc7, PT ;  /* 0x7fffffc70000780c */ /* 0x000fe20003f06070 */
[----:B------:R-:W-:-:S02]  /*87b0*/  IMAD R0, R252, 0x5, RZ ;  /* 0x00000005fc007824 */ /* 0x000fc400078e02ff */
[----:B------:R2:W-:Y:S02]  /*87c0*/  STL.64 [R1+0x1f0], R250 ;  /* 0x0001f0fa01007387 */ /* 0x0005e40000100a00 */
[C---:B-1----:R-:W-:Y:S02]  /*87d0*/  IMAD.WIDE R14, R0.reuse, 0x4, R4 ;  /* 0x00000004000e7825 */ /* 0x042fe400078e0204 */
[----:B------:R1:W-:Y:S02]  /*87e0*/  STL.64 [R1+0x1e0], R244 ;  /* 0x0001e0f401007387 */ /* 0x0003e40000100a00 */
[----:B----4-:R-:W-:Y:S01]  /*87f0*/  IMAD.WIDE R12, R0, 0x4, R2 ;  /* 0x00000004000c7825 */ /* 0x010fe200078e0202 */
[----:B---3--:R-:W-:Y:S01]  /*8800*/  LOP3.LUT R10, R6, 0x20, RZ, 0x3c, !PT ;  /* 0x00000020060a7812 */ /* 0x008fe200078e3cff */
[----:B------:R3:W-:Y:S02]  /*8810*/  STL.64 [R1+0x1a8], R14 ;  /* 0x0001a80e01007387 */ /* 0x0007e40000100a00 */
[----:B------:R-:W-:-:S02]  /*8820*/  IMAD R0, R252, 0x9, RZ ;  /* 0x00000009fc007824 */ /* 0x000fc400078e02ff */
[----:B------:R2:W-:Y:S04]  /*8830*/  LDGSTS.E [R10+0x40400], [R250.64], !P6 ;  /* 0x40400000fa0a7fae */ /* 0x0005e8000f121844 */
[----:B------:R1:W-:Y:S01]  /*8840*/  LDGSTS.E [R10+0x40600], [R244.64], !P6 ;  /* 0x40600000f40a7fae */ /* 0x0003e2000f121844 */
[----:B------:R-:W-:Y:S02]  /*8850*/  ISETP.GE.U32.AND P6, PT, R248, 0x7fffffc3, PT ;  /* 0x7fffffc3f800780c */ /* 0x000fe40003fc6070 */
[----:B------:R-:W-:Y:S01]  /*8860*/  IADD3 R248, R7, -0x3, RZ ;  /* 0xfffffffd07f87810 */ /* 0x000fe20007ffe0ff */
[----:B------:R3:W-:Y:S04]  /*8870*/  LDGSTS.E [R10+0x41400], [R14.64], !P3 ;  /* 0x414000000e0a7fae */ /* 0x0007e8000d921844 */
[----:B------:R4:W-:Y:S01]  /*8880*/  LDGSTS.E [R10+0x41600], [R12.64], !P3 ;  /* 0x416000000c0a7fae */ /* 0x0009e2000d921844 */
[----:B------:R-:W-:Y:S01]  /*8890*/  ISETP.GE.U32.AND P3, PT, R248, 0x7fffffde, PT ;  /* 0x7fffffdef800780c */ /* 0x000fe20003f66070 */
[----:B--2---:R-:W-:-:S02]  /*88a0*/  IMAD.WIDE R250, R0, 0x4, R4 ;  /* 0x0000000400fa7825 */ /* 0x004fc400078e0204 */
[----:B------:R4:W-:Y:S02]  /*88b0*/  STL.64 [R1+0x1a0], R12 ;  /* 0x0001a00c01007387 */ /* 0x0009e40000100a00 */
[----:B------:R-:W-:Y:S02]  /*88c0*/  IMAD R248, R252, 0xd, RZ ;  /* 0x0000000dfcf87824 */ /* 0x000fe400078e02ff */
[----:B-1----:R-:W-:Y:S01]  /*88d0*/  IMAD.WIDE R244, R0, 0x4, R2 ;  /* 0x0000000400f47825 */ /* 0x002fe200078e0202 */
[C---:B------:R-:W-:Y:S01]  /*88e0*/  IADD3 R0, R7.reuse, -0x7, RZ ;  /* 0xfffffff907007810 */ /* 0x040fe20007ffe0ff */
[----:B------:R1:W-:Y:S02]  /*88f0*/  LDGSTS.E [R10+0x42400], [R250.64], !P5 ;  /* 0x42400000fa0a7fae */ /* 0x0003e4000e921844 */
[----:B---3--:R-:W-:Y:S02]  /*8900*/  IMAD.WIDE R14, R248, 0x4, R4 ;  /* 0x00000004f80e7825 */ /* 0x008fe400078e0204 */
[----:B------:R2:W-:Y:S01]  /*8910*/  LDGSTS.E [R10+0x42600], [R244.64], !P5 ;  /* 0x42600000f40a7fae */ /* 0x0005e2000e921844 */
[----:B------:R-:W-:Y:S01]  /*8920*/  ISETP.GE.U32.AND P5, PT, R0, 0x7fffffda, PT ;  /* 0x7fffffda0000780c */ /* 0x000fe20003fa6070 */
[----:B----4-:R-:W-:Y:S01]  /*8930*/  IMAD.WIDE R12, R248, 0x4, R2 ;  /* 0x00000004f80c7825 */ /* 0x010fe200078e0202 */
[----:B------:R-:W-:Y:S01]  /*8940*/  IADD3 R248, R7, -0xb, RZ ;  /* 0xfffffff507f87810 */ /* 0x000fe20007ffe0ff */
[----:B------:R3:W-:Y:S02]  /*8950*/  LDGSTS.E [R10+0x43400], [R14.64], !P2 ;  /* 0x434000000e0a7fae */ /* 0x0007e4000d121844 */
[----:B------:R-:W-:-:S02]  /*8960*/  IMAD R0, R252, 0x11, RZ ;  /* 0x00000011fc007824 */ /* 0x000fc400078e02ff */
[----:B------:R1:W-:Y:S04]  /*8970*/  STL.64 [R1+0x168], R250 ;  /* 0x000168fa01007387 */ /* 0x0003e80000100a00 */
[----:B------:R4:W-:Y:S01]  /*8980*/  LDGSTS.E [R10+0x43600], [R12.64], !P2 ;  /* 0x436000000c0a7fae */ /* 0x0009e2000d121844 */
[----:B------:R-:W-:Y:S01]  /*8990*/  ISETP.GE.U32.AND P2, PT, R248, 0x7fffffd6, PT ;  /* 0x7fffffd6f800780c */ /* 0x000fe20003f46070 */
[----:B------:R-:W-:Y:S02]  /*89a0*/  IMAD R248, R252, 0x15, RZ ;  /* 0x00000015fcf87824 */ /* 0x000fe400078e02ff */
[----:B------:R2:W-:Y:S01]  /*89b0*/  STL.64 [R1+0x160], R244 ;  /* 0x000160f401007387 */ /* 0x0005e20000100a00 */
[----:B-1----:R-:W-:-:S03]  /*89c0*/  IMAD.WIDE R250, R0, 0x4, R4 ;  /* 0x0000000400fa7825 */ /* 0x002fc600078e0204 */
[----:B------:R3:W-:Y:S04]  /*89d0*/  STL.64 [R1+0x128], R14 ;  /* 0x0001280e01007387 */ /* 0x0007e80000100a00 */
[----:B------:R4:W-:Y:S01]  /*89e0*/  STL.64 [R1+0x120], R12 ;  /* 0x0001200c01007387 */ /* 0x0009e20000100a00 */
[----:B--2---:R-:W-:Y:S01]  /*89f0*/  IMAD.WIDE R244, R0, 0x4, R2 ;  /* 0x0000000400f47825 */ /* 0x004fe200078e0202 */
[----:B------:R-:W-:Y:S02]  /*8a00*/  IADD3 R0, R7, -0xf, RZ ;  /* 0xfffffff107007810 */ /* 0x000fe40007ffe0ff */
[----:B------:R1:W-:Y:S01]  /*8a10*/  LDGSTS.E [R10+0x44400], [R250.64], !P1 ;  /* 0x44400000fa0a7fae */ /* 0x0003e2000c921844 */
[----:B---3--:R-:W-:-:S03]  /*8a20*/  IMAD.WIDE R14, R248, 0x4, R4 ;  /* 0x00000004f80e7825 */ /* 0x008fc600078e0204 */
[----:B------:R2:W-:Y:S01]  /*8a30*/  LDGSTS.E [R10+0x44600], [R244.64], !P1 ;  /* 0x44600000f40a7fae */ /* 0x0005e2000c921844 */
[----:B------:R-:W-:Y:S01]  /*8a40*/  ISETP.GE.U32.AND P1, PT, R0, 0x7fffffd2, PT ;  /* 0x7fffffd20000780c */ /* 0x000fe20003f26070 */
[----:B----4-:R-:W-:Y:S01]  /*8a50*/  IMAD.WIDE R12, R248, 0x4, R2 ;  /* 0x00000004f80c7825 */ /* 0x010fe200078e0202 */
[----:B------:R-:W-:Y:S01]  /*8a60*/  IADD3 R248, R7, -0x13, RZ ;  /* 0xffffffed07f87810 */ /* 0x000fe20007ffe0ff */
[----:B------:R3:W-:Y:S02]  /*8a70*/  LDGSTS.E [R10+0x45400], [R14.64], !P4 ;  /* 0x454000000e0a7fae */ /* 0x0007e4000e121844 */
[----:B------:R-:W-:Y:S02]  /*8a80*/  IMAD R0, R252, 0x19, RZ ;  /* 0x00000019fc007824 */ /* 0x000fe400078e02ff */
[----:B------:R1:W-:Y:S04]  /*8a90*/  STL.64 [R1+0xe8], R250 ;  /* 0x0000e8fa01007387 */ /* 0x0003e80000100a00 */
[----:B------:R4:W-:Y:S01]  /*8aa0*/  LDGSTS.E [R10+0x45600], [R12.64], !P4 ;  /* 0x456000000c0a7fae */ /* 0x0009e2000e121844 */
[----:B------:R-:W-:Y:S01]  /*8ab0*/  ISETP.GE.U32.AND P4, PT, R248, 0x7fffffce, PT ;  /* 0x7fffffcef800780c */ /* 0x000fe20003f86070 */
[----:B------:R-:W-:-:S02]  /*8ac0*/  IMAD R248, R252, 0x1d, RZ ;  /* 0x0000001dfcf87824 */ /* 0x000fc400078e02ff */
        /* <DEDUP_REMOVED lines=10> */
[----:B----4-:R-:W-:Y:S02]  /*8b70*/  IMAD.WIDE R12, R248, 0x4, R2 ;  /* 0x00000004f80c7825 */ /* 0x010fe400078e0202 */
[----:B------:R2:W-:Y:S01]  /*8b80*/  LDGSTS.E [R10+0x47400], [R14.64], !P6 ;  /* 0x474000000e0a7fae */ /* 0x0005e2000f121844 */
[----:B------:R-:W-:Y:S01]  /*8b90*/  IADD3 R248, R7, -0x1b, RZ ;  /* 0xffffffe507f87810 */ /* 0x000fe20007ffe0ff */
[----:B------:R-:W-:Y:S02]  /*8ba0*/  IMAD.SHL.U32 R0, R252, 0x2, RZ ;  /* 0x00000002fc007824 */ /* 0x000fe400078e00ff */
[----:B------:R1:W-:Y:S04]  /*8bb0*/  STL.64 [R1+0x68], R250 ;  /* 0x000068fa01007387 */ /* 0x0003e80000100a00 */
[----:B------:R2:W-:Y:S01]  /*8bc0*/  LDGSTS.E [R10+0x47600], [R12.64], !P6 ;  /* 0x476000000c0a7fae */ /* 0x0005e2000f121844 */
[----:B------:R-:W-:Y:S01]  /*8bd0*/  ISETP.GE.U32.AND P6, PT, R248, 0x7fffffc6, PT ;  /* 0x7fffffc6f800780c */ /* 0x000fe20003fc6070 */
[----:B------:R-:W-:-:S02]  /*8be0*/  IMAD R248, R252, 0x6, RZ ;  /* 0x00000006fcf87824 */ /* 0x000fc400078e02ff */
[----:B------:R3:W-:Y:S01]  /*8bf0*/  STL.64 [R1+0x60], R244 ;  /* 0x000060f401007387 */ /* 0x0007e20000100a00 */
[----:B-1----:R-:W-:-:S03]  /*8c00*/  IMAD.WIDE R250, R0, 0x4, R4 ;  /* 0x0000000400fa7825 */ /* 0x002fc600078e0204 */
[----:B------:R1:W-:Y:S01]  /*8c10*/  STL.64 [R1+0x28], R14 ;  /* 0x0000280e01007387 */ /* 0x0003e20000100a00 */
[----:B--2---:R-:W-:-:S03]  /*8c20*/  LOP3.LUT R10, R6, 0x40, RZ, 0x3c, !PT ;  /* 0x00000040060a7812 */ /* 0x004fc600078e3cff */
[----:B------:R2:W-:Y:S01]  /*8c30*/  STL.64 [R1+0x20], R12 ;  /* 0x0000200c01007387 */ /* 0x0005e20000100a00 */
[----:B---3--:R-:W-:Y:S01]  /*8c40*/  IMAD.WIDE R244, R0, 0x4, R2 ;  /* 0x0000000400f47825 */ /* 0x008fe200078e0202 */
[----:B------:R-:W-:Y:S02]  /*8c50*/  IADD3 R0, R7, -0x1f, RZ ;  /* 0xffffffe107007810 */ /* 0x000fe40007ffe0ff */
[----:B------:R3:W-:Y:S01]  /*8c60*/  LDGSTS.E [R10+0x40800], [R250.64], !P3 ;  /* 0x40800000fa0a7fae */ /* 0x0007e2000d921844 */
[----:B-1----:R-:W-:-:S03]  /*8c70*/  IMAD.WIDE R14, R248, 0x4, R4 ;  /* 0x00000004f80e7825 */ /* 0x002fc600078e0204 */
[----:B------:R1:W-:Y:S01]  /*8c80*/  LDGSTS.E [R10+0x40a00], [R244.64], !P3 ;  /* 0x40a00000f40a7fae */ /* 0x0003e2000d921844 */
[----:B------:R-:W-:Y:S01]  /*8c90*/  ISETP.GE.U32.AND P3, PT, R0, 0x7fffffc2, PT ;  /* 0x7fffffc20000780c */ /* 0x000fe20003f66070 */
[----:B------:R-:W-:Y:S02]  /*8ca0*/  IMAD R0, R252, 0xa, RZ ;  /* 0x0000000afc007824 */ /* 0x000fe400078e02ff */
[----:B------:R3:W-:Y:S01]  /*8cb0*/  STL.64 [R1+0x1d8], R250 ;  /* 0x0001d8fa01007387 */ /* 0x0007e20000100a00 */
[----:B--2---:R-:W-:Y:S01]  /*8cc0*/  IMAD.WIDE R12, R248, 0x4, R2 ;  /* 0x00000004f80c7825 */ /* 0x004fe200078e0202 */
[----:B------:R-:W-:Y:S02]  /*8cd0*/  IADD3 R248, R7, -0x4, RZ ;  /* 0xfffffffc07f87810 */ /* 0x000fe40007ffe0ff */
[----:B------:R1:W-:Y:S04]  /*8ce0*/  STL.64 [R1+0x1d0], R244 ;  /* 0x0001d0f401007387 */ /* 0x0003e80000100a00 */
[----:B------:R2:W-:Y:S01]  /*8cf0*/  LDGSTS.E [R10+0x41800], [R14.64], !P5 ;  /* 0x418000000e0a7fae */ /* 0x0005e2000e921844 */
[----:B---3--:R-:W-:-:S03]  /*8d00*/  IMAD.WIDE R250, R0, 0x4, R4 ;  /* 0x0000000400fa7825 */ /* 0x008fc600078e0204 */
[----:B------:R3:W-:Y:S01]  /*8d10*/  LDGSTS.E [R10+0x41a00], [R12.64], !P5 ;  /* 0x41a000000c0a7fae */ /* 0x0007e2000e921844 */
[----:B------:R-:W-:Y:S01]  /*8d20*/  ISETP.GE.U32.AND P5, PT, R248, 0x7fffffdd, PT ;  /* 0x7fffffddf800780c */ /* 0x000fe20003fa6070 */
[----:B-1----:R-:W-:Y:S01]  /*8d30*/  IMAD.WIDE R244, R0, 0x4, R2 ;  /* 0x0000000400f47825 */ /* 0x002fe200078e0202 */
[----:B------:R-:W-:Y:S01]  /*8d40*/  IADD3 R0, R7, -0x8, RZ ;  /* 0xfffffff807007810 */ /* 0x000fe20007ffe0ff */
[----:B------:R1:W-:Y:S02]  /*8d50*/  LDGSTS.E [R10+0x42800], [R250.64], !P2 ;  /* 0x42800000fa0a7fae */ /* 0x0003e4000d121844 */
[----:B------:R-:W-:Y:S02]  /*8d60*/  IMAD R248, R252, 0xe, RZ ;  /* 0x0000000efcf87824 */ /* 0x000fe400078e02ff */
[----:B------:R4:W-:Y:S01]  /*8d70*/  LDGSTS.E [R10+0x42a00], [R244.64], !P2 ;  /* 0x42a00000f40a7fae */ /* 0x0009e2000d121844 */
[----:B------:R-:W-:Y:S01]  /*8d80*/  ISETP.GE.U32.AND P2, PT, R0, 0x7fffffd9, PT ;  /* 0x7fffffd90000780c */ /* 0x000fe20003f46070 */
[----:B------:R-:W-:-:S02]  /*8d90*/  IMAD R0, R252, 0x12, RZ ;  /* 0x00000012fc007824 */ /* 0x000fc400078e02ff */
[----:B------:R2:W-:Y:S04]  /*8da0*/  STL.64 [R1+0x198], R14 ;  /* 0x0001980e01007387 */ /* 0x0005e80000100a00 */
[----:B------:R3:W-:Y:S04]  /*8db0*/  STL.64 [R1+0x190], R12 ;  /* 0x0001900c01007387 */ /* 0x0007e80000100a00 */
[----:B------:R1:W-:Y:S01]  /*8dc0*/  STL.64 [R1+0x158], R250 ;  /* 0x000158fa01007387 */ /* 0x0003e20000100a00 */
[----:B--2---:R-:W-:-:S03]  /*8dd0*/  IMAD.WIDE R14, R248, 0x4, R4 ;  /* 0x00000004f80e7825 */ /* 0x004fc600078e0204 */
        /* <DEDUP_REMOVED lines=19> */
[----:B-1----:R-:W-:-:S03]  /*8f10*/  IMAD.WIDE R12, R248, 0x4, R2 ;  /* 0x00000004f80c7825 */ /* 0x002fc600078e0202 */
[----:B------:R1:W-:Y:S01]  /*8f20*/  STL.64 [R1+0x98], R14 ;  /* 0x0000980e01007387 */ /* 0x0003e20000100a00 */
[C---:B------:R-:W-:Y:S01]  /*8f30*/  IADD3 R248, R7.reuse, -0x14, RZ ;  /* 0xffffffec07f87810 */ /* 0x040fe20007ffe0ff */
[C---:B---3--:R-:W-:Y:S02]  /*8f40*/  IMAD.WIDE R250, R0.reuse, 0x4, R4 ;  /* 0x0000000400fa7825 */ /* 0x048fe400078e0204 */
[----:B------:R1:W-:Y:S02]  /*8f50*/  LDGSTS.E [R10+0x45800], [R14.64], !P0 ;  /* 0x458000000e0a7fae */ /* 0x0003e4000c121844 */
[----:B----4-:R-:W-:Y:S02]  /*8f60*/  IMAD.WIDE R244, R0, 0x4, R2 ;  /* 0x0000000400f47825 */ /* 0x010fe400078e0202 */
[----:B------:R2:W-:Y:S01]  /*8f70*/  STL.64 [R1+0x90], R12 ;  /* 0x0000900c01007387 */ /* 0x0005e20000100a00 */
[----:B------:R-:W-:-:S03]  /*8f80*/  IADD3 R0, R7, -0x1c, RZ ;  /* 0xffffffe407007810 */ /* 0x000fc60007ffe0ff */
[----:B------:R2:W-:Y:S01]  /*8f90*/  LDGSTS.E [R10+0x45a00], [R12.64], !P0 ;  /* 0x45a000000c0a7fae */ /* 0x0005e2000c121844 */
[----:B------:R-:W-:Y:S01]  /*8fa0*/  ISETP.GE.U32.AND P0, PT, R248, 0x7fffffcd, PT ;  /* 0x7fffffcdf800780c */ /* 0x000fe20003f06070 */
[----:B------:R-:W-:Y:S02]  /*8fb0*/  IMAD R248, R252, 0x1e, RZ ;  /* 0x0000001efcf87824 */ /* 0x000fe400078e02ff */
[----:B------:R-:W-:Y:S02]  /*8fc0*/  STL.64 [R1+0x58], R250 ;  /* 0x000058fa01007387 */ /* 0x000fe40000100a00 */
[C---:B-1----:R-:W-:Y:S02]  /*8fd0*/  IMAD.WIDE R14, R248.reuse, 0x4, R4 ;  /* 0x00000004f80e7825 */ /* 0x042fe400078e0204 */
[----:B------:R1:W-:Y:S04]  /*8fe0*/  LDGSTS.E [R10+0x46800], [R250.64], !P6 ;  /* 0x46800000fa0a7fae */ /* 0x0003e8000f121844 */
[----:B------:R3:W-:Y:S01]  /*8ff0*/  STL.64 [R1+0x50], R244 ;  /* 0x000050f401007387 */ /* 0x0007e20000100a00 */
[----:B--2---:R-:W-:-:S03]  /*9000*/  IMAD.WIDE R12, R248, 0x4, R2 ;  /* 0x00000004f80c7825 */ /* 0x004fc600078e0202 */
[----:B------:R3:W-:Y:S01]  /*9010*/  LDGSTS.E [R10+0x46a00], [R244.64], !P6 ;  /* 0x46a00000f40a7fae */ /* 0x0007e2000f121844 */
[C---:B------:R-:W-:Y:S01]  /*9020*/  IMAD R248, R252.reuse, 0x7, RZ ;  /* 0x00000007fcf87824 */ /* 0x040fe200078e02ff */
[----:B------:R-:W-:Y:S01]  /*9030*/  ISETP.GE.U32.AND P6, PT, R249, 0x7fffffc9, PT ;  /* 0x7fffffc9f900780c */ /* 0x000fe20003fc6070 */
[----:B------:R-:W-:Y:S01]  /*9040*/  IMAD R249, R252, 0xb, RZ ;  /* 0x0000000bfcf97824 */ /* 0x000fe200078e02ff */
[----:B------:R2:W-:Y:S04]  /*9050*/  LDGSTS.E [R10+0x47800], [R14.64], !P3 ;  /* 0x478000000e0a7fae */ /* 0x0005e8000d921844 */
[----:B------:R2:W-:Y:S01]  /*9060*/  LDGSTS.E [R10+0x47a00], [R12.64], !P3 ;  /* 0x47a000000c0a7fae */ /* 0x0005e2000d921844 */
[----:B------:R-:W-:Y:S01]  /*9070*/  ISETP.GE.U32.AND P3, PT, R0, 0x7fffffc5, PT ;  /* 0x7fffffc50000780c */ /* 0x000fe20003f66070 */
[----:B------:R-:W-:-:S02]  /*9080*/  IMAD R0, R252, 0x3, RZ ;  /* 0x00000003fc007824 */ /* 0x000fc400078e02ff */
[----:B---3--:R-:W3:Y:S02]  /*9090*/  S2R R244, SR_TID.X ;  /* 0x0000000000f47919 */ /* 0x008ee40000002100 */
[----:B-1----:R-:W-:Y:S02]  /*90a0*/  IMAD.WIDE R250, R0, 0x4, R4 ;  /* 0x0000000400fa7825 */ /* 0x002fe400078e0204 */
[----:B------:R1:W-:Y:S04]  /*90b0*/  STL.64 [R1+0x18], R14 ;  /* 0x0000180e01007387 */ /* 0x0003e80000100a00 */
[----:B------:R4:W-:Y:S01]  /*90c0*/  STL.64 [R1+0x10], R12 ;  /* 0x0000100c01007387 */ /* 0x0009e20000100a00 */
[----:B--2---:R-:W-:-:S03]  /*90d0*/  IMAD.WIDE R10, R248, 0x4, R2 ;  /* 0x00000004f80a7825 */ /* 0x004fc600078e0202 */
[----:B------:R2:W-:Y:S01]  /*90e0*/  LDGSTS.E [R247+0x40c00], [R250.64], !P5 ;  /* 0x40c00000faf77fae */ /* 0x0005e2000e921844 */
[----:B-1----:R-:W-:Y:S01]  /*90f0*/  IMAD.WIDE R14, R0, 0x4, R2 ;  /* 0x00000004000e7825 */ /* 0x002fe200078e0202 */
[C---:B------:R-:W-:Y:S02]  /*9100*/  IADD3 R0, R7.reuse, -0x20, RZ ;  /* 0xffffffe007007810 */ /* 0x040fe40007ffe0ff */
[----:B------:R2:W-:Y:S01]  /*9110*/  STL.64 [R1+0x1c8], R250 ;  /* 0x0001c8fa01007387 */ /* 0x0005e20000100a00 */
[----:B----4-:R-:W-:Y:S01]  /*9120*/  IMAD.WIDE R12, R248, 0x4, R4 ;  /* 0x00000004f80c7825 */ /* 0x010fe200078e0204 */
[----:B------:R-:W-:Y:S02]  /*9130*/  IADD3 R248, R7, -0x21, RZ ;  /* 0xffffffdf07f87810 */ /* 0x000fe40007ffe0ff */
[----:B------:R1:W-:Y:S01]  /*9140*/  LDGSTS.E [R247+0x40e00], [R14.64], !P5 ;  /* 0x40e000000ef77fae */ /* 0x0003e2000e921844 */
[----:B------:R-:W-:Y:S02]  /*9150*/  ISETP.GE.U32.AND P5, PT, R0, 0x7fffffc1, PT ;  /* 0x7fffffc10000780c */ /* 0x000fe40003fa6070 */
[----:B---3--:R-:W-:Y:S01]  /*9160*/  LOP3.LUT R245, R244, 0x1f, RZ, 0xc0, !PT ;  /* 0x0000001ff4f57812 */ /* 0x008fe200078ec0ff */
[----:B------:R3:W-:Y:S04]  /*9170*/  LDGSTS.E [R247+0x41c00], [R12.64], !P2 ;  /* 0x41c000000cf77fae */ /* 0x0007e8000d121844 */
[----:B------:R4:W-:Y:S01]  /*9180*/  LDGSTS.E [R247+0x41e00], [R10.64], !P2 ;  /* 0x41e000000af77fae */ /* 0x0009e2000d121844 */
[----:B------:R-:W-:Y:S01]  /*9190*/  ISETP.GE.AND P2, PT, R245, R0, PT ;  /* 0x00000000f500720c */ /* 0x000fe20003f46270 */
[----:B------:R-:W-:-:S02]  /*91a0*/  IMAD R0, R252, 0xf, RZ ;  /* 0x0000000ffc007824 */ /* 0x000fc400078e02ff */
[----:B------:R1:W-:Y:S01]  /*91b0*/  STL.64 [R1+0x1c0], R14 ;  /* 0x0001c00e01007387 */ /* 0x0003e20000100a00 */
[----:B--2---:R-:W-:-:S03]  /*91c0*/  IMAD.WIDE R250, R249, 0x4, R2 ;  /* 0x00000004f9fa7825 */ /* 0x004fc600078e0202 */
[----:B------:R3:W-:Y:S04]  /*91d0*/  STL.64 [R1+0x188], R12 ;  /* 0x0001880c01007387 */ /* 0x0007e80000100a00 */
[----:B------:R4:W-:Y:S01]  /*91e0*/  STL.64 [R1+0x180], R10 ;  /* 0x0001800a01007387 */ /* 0x0009e20000100a00 */
[----:B-1----:R-:W-:-:S04]  /*91f0*/  IMAD.WIDE R14, R249, 0x4, R4 ;  /* 0x00000004f90e7825 */ /* 0x002fc800078e0204 */
[C---:B---3--:R-:W-:Y:S01]  /*9200*/  IMAD.WIDE R12, R0.reuse, 0x4, R4 ;  /* 0x00000004000c7825 */ /* 0x048fe200078e0204 */
[----:B------:R1:W-:Y:S03]  /*9210*/  LDGSTS.E [R247+0x42c00], [R14.64], !P1 ;  /* 0x42c000000ef77fae */ /* 0x0003e6000c921844 */
[----:B----4-:R-:W-:Y:S01]  /*9220*/  IMAD.WIDE R10, R0, 0x4, R2 ;  /* 0x00000004000a7825 */ /* 0x010fe200078e0202 */
[----:B------:R1:W-:Y:S03]  /*9230*/  STL.64 [R1+0x148], R14 ;  /* 0x0001480e01007387 */ /* 0x0003e60000100a00 */
[----:B------:R-:W-:Y:S01]  /*9240*/  IMAD R0, R252, 0x13, RZ ;  /* 0x00000013fc007824 */ /* 0x000fe200078e02ff */
[----:B------:R2:W-:Y:S01]  /*9250*/  LDGSTS.E [R247+0x42e00], [R250.64], !P1 ;  /* 0x42e00000faf77fae */ /* 0x0005e2000c921844 */
[----:B------:R-:W-:-:S02]  /*9260*/  ISETP.GE.U32.AND P1, PT, R248, 0x7fffffc0, PT ;  /* 0x7fffffc0f800780c */ /* 0x000fc40003f26070 */
[----:B------:R-:W-:Y:S01]  /*9270*/  IADD3 R248, R7, -0x25, RZ ;  /* 0xffffffdb07f87810 */ /* 0x000fe20007ffe0ff */
[----:B------:R-:W-:Y:S04]  /*9280*/  STL.64 [R1+0x140], R250 ;  /* 0x000140fa01007387 */ /* 0x000fe80000100a00 */
[----:B-1----:R-:W3:Y:S01]  /*9290*/  LDL.LU.64 R14, [R1+0x1fb0] ;  /* 0x001fb000010e7983 */ /* 0x002ee20000300a00 */
[----:B------:R-:W-:-:S03]  /*92a0*/  IMAD.MOV.U32 R249, RZ, RZ, 0x1f ;  /* 0x0000001ffff97424 */ /* 0x000fc600078e00ff */
[----:B------:R1:W-:Y:S04]  /*92b0*/  STL.64 [R1+0x108], R12 ;  /* 0x0001080c01007387 */ /* 0x0003e80000100a00 */
[----:B------:R1:W-:Y:S04]  /*92c0*/  LDGSTS.E [R247+0x43c00], [R12.64], !P4 ;  /* 0x43c000000cf77fae */ /* 0x0003e8000e121844 */
[----:B------:R4:W-:Y:S04]  /*92d0*/  STL.64 [R1+0x100], R10 ;  /* 0x0001000a01007387 */ /* 0x0009e80000100a00 */
[----:B------:R4:W-:Y:S01]  /*92e0*/  LDGSTS.E [R247+0x43e00], [R10.64], !P4 ;  /* 0x43e000000af77fae */ /* 0x0009e2000e121844 */
[----:B------:R-:W-:-:S02]  /*92f0*/  ISETP.GE.U32.AND P4, PT, R248, 0x7fffffbc, PT ;  /* 0x7fffffbcf800780c */ /* 0x000fc40003f86070 */
[----:B------:R-:W-:Y:S01]  /*9300*/  IADD3 R248, R7, -0x29, RZ ;  /* 0xffffffd707f87810 */ /* 0x000fe20007ffe0ff */
[----:B-1----:R-:W-:-:S05]  /*9310*/  IMAD.WIDE R12, R0, 0x4, R4 ;  /* 0x00000004000c7825 */ /* 0x002fca00078e0204 */
[----:B------:R1:W-:Y:S01]  /*9320*/  LDGSTS.E [R247+0x44c00], [R12.64], !P0 ;  /* 0x44c000000cf77fae */ /* 0x0003e2000c121844 */
[----:B----4-:R-:W-:-:S03]  /*9330*/  IMAD.WIDE R10, R0, 0x4, R2 ;  /* 0x00000004000a7825 */ /* 0x010fc600078e0202 */
[----:B------:R1:W-:Y:S01]  /*9340*/  STL.64 [R1+0xc8], R12 ;  /* 0x0000c80c01007387 */ /* 0x0003e20000100a00 */
[----:B------:R-:W-:-:S03]  /*9350*/  IMAD R0, R252, 0x17, RZ ;  /* 0x00000017fc007824 */ /* 0x000fc600078e02ff */
[----:B------:R4:W-:Y:S01]  /*9360*/  LDGSTS.E [R247+0x44e00], [R10.64], !P0 ;  /* 0x44e000000af77fae */ /* 0x0009e2000c121844 */
[----:B------:R-:W-:Y:S01]  /*9370*/  ISETP.GE.U32.AND P0, PT, R248, 0x7fffffb8, PT ;  /* 0x7fffffb8f800780c */ /* 0x000fe20003f06070 */
[----:B------:R-:W-:Y:S02]  /*9380*/  IMAD R248, R252, 0x1b, RZ ;  /* 0x0000001bfcf87824 */ /* 0x000fe400078e02ff */
[----:B------:R4:W-:Y:S01]  /*9390*/  STL.64 [R1+0xc0], R10 ;  /* 0x0000c00a01007387 */ /* 0x0009e20000100a00 */
[----:B-1----:R-:W-:-:S03]  /*93a0*/  IMAD.WIDE R12, R0, 0x4, R4 ;  /* 0x00000004000c7825 */ /* 0x002fc600078e0204 */
[----:B--2---:R-:W2:Y:S01]  /*93b0*/  LDL.64 R250, [R1] ;  /* 0x0000000001fa7983 */ /* 0x004ea20000100a00 */
[----:B------:R-:W-:-:S03]  /*93c0*/  IADD3 R21, R249, c[0x0][0x180], RZ ;  /* 0x00006000f9157a10 */ /* 0x000fc60007ffe0ff */
[----:B------:R1:W-:Y:S01]  /*93d0*/  STL.64 [R1+0x88], R12 ;  /* 0x0000880c01007387 */ /* 0x0003e20000100a00 */
[----:B----4-:R-:W-:Y:S01]  /*93e0*/  IMAD.WIDE R10, R0, 0x4, R2 ;  /* 0x00000004000a7825 */ /* 0x010fe200078e0202 */
[----:B------:R-:W-:Y:S02]  /*93f0*/  IADD3 R0, R7, -0x2d, RZ ;  /* 0xffffffd307007810 */ /* 0x000fe40007ffe0ff */
[----:B------:R1:W-:Y:S01]  /*9400*/  LDGSTS.E [R247+0x45c00], [R12.64], !P6 ;  /* 0x45c000000cf77fae */ /* 0x0003e2000f121844 */
[----:B------:R-:W-:-:S03]  /*9410*/  IMAD.WIDE R6, R248, 0x4, R4 ;  /* 0x00000004f8067825 */ /* 0x000fc600078e0204 */
[----:B------:R4:W-:Y:S01]  /*9420*/  STL.64 [R1+0x80], R10 ;  /* 0x0000800a01007387 */ /* 0x0009e20000100a00 */
[----:B------:R-:W-:-:S03]  /*9430*/  IMAD.WIDE R248, R248, 0x4, R2 ;  /* 0x00000004f8f87825 */ /* 0x000fc600078e0202 */
[----:B------:R4:W-:Y:S01]  /*9440*/  LDGSTS.E [R247+0x45e00], [R10.64], !P6 ;  /* 0x45e000000af77fae */ /* 0x0009e2000f121844 */
[----:B------:R-:W-:-:S03]  /*9450*/  ISETP.GT.AND P6, PT, R21, 0x1f, PT ;  /* 0x0000001f1500780c */ /* 0x000fc60003fc4270 */
[----:B-1----:R-:W3:Y:S04]  /*9460*/  LDL.LU.64 R12, [R1+0x1fa8] ;  /* 0x001fa800010c7983 */ /* 0x002ee80000300a00 */
[----:B------:R1:W-:Y:S04]  /*9470*/  LDGSTS.E [R247+0x46c00], [R6.64], !P3 ;  /* 0x46c0000006f77fae */ /* 0x0003e8000d921844 */
[----:B----4-:R-:W4:Y:S04]  /*9480*/  LDL.LU.64 R10, [R1+0x1fa0] ;  /* 0x001fa000010a7983 */ /* 0x010f280000300a00 */
[----:B------:R1:W-:Y:S04]  /*9490*/  STL.64 [R1+0x48], R6 ;  /* 0x0000480601007387 */ /* 0x0003e80000100a00 */
[----:B------:R1:W-:Y:S04]  /*94a0*/  STL.64 [R1+0x40], R248 ;  /* 0x000040f801007387 */ /* 0x0003e80000100a00 */
[----:B------:R1:W-:Y:S01]  /*94b0*/  LDGSTS.E [R247+0x46e00], [R248.64], !P3 ;  /* 0x46e00000f8f77fae */ /* 0x0003e2000d921844 */
[----:B------:R-:W-:-:S02]  /*94c0*/  ISETP.GE.U32.AND P3, PT, R0, 0x7fffffb4, PT ;  /* 0x7fffffb40000780c */ /* 0x000fc40003f66070 */
[----:B------:R-:W-:Y:S01]  /*94d0*/  SEL R0, RZ, 0x4, !P6 ;  /* 0x00000004ff007807 */ /* 0x000fe20007000000 */
[----:B-1----:R-:W3:Y:S01]  /*94e0*/  LDL.LU.64 R6, [R1+0x1f98] ;  /* 0x001f980001067983 */ /* 0x002ee20000300a00 */
[----:B------:R-:W-:Y:S02]  /*94f0*/  LOP3.LUT R21, R244, 0x60, RZ, 0xc0, !PT ;  /* 0x00000060f4157812 */ /* 0x000fe400078ec0ff */
[----:B------:R-:W-:Y:S02]  /*9500*/  ISETP.GE.AND P6, PT, R245, c[0x0][0x180], PT ;  /* 0x00006000f5007a0c */ /* 0x000fe40003fc6270 */
[----:B------:R-:W-:Y:S02]  /*9510*/  SHF.R.U32.HI R21, RZ, 0x1, R21 ;  /* 0x00000001ff157819 */ /* 0x000fe40000011615 */
[----:B------:R-:W-:Y:S01]  /*9520*/  SEL R0, R0, RZ, !P6 ;  /* 0x000000ff00007207 */ /* 0x000fe20007000000 */
[----:B------:R-:W-:Y:S02]  /*9530*/  IMAD R248, R252, 0x1f, RZ ;  /* 0x0000001ffcf87824 */ /* 0x000fe400078e02ff */
[----:B------:R-:W-:-:S02]  /*9540*/  IMAD.MOV.U32 R252, RZ, RZ, c[0x0][0x180] ;  /* 0x00006000fffc7624 */ /* 0x000fc400078e00ff */
[----:B------:R-:W-:Y:S01]  /*9550*/  IMAD.WIDE R244, R248, 0x4, R4 ;  /* 0x00000004f8f47825 */ /* 0x000fe200078e0204 */
[----:B------:R-:W-:Y:S02]  /*9560*/  ISETP.NE.U32.AND P6, PT, R0, RZ, PT ;  /* 0x000000ff0000720c */ /* 0x000fe40003fc5070 */
[----:B------:R-:W-:Y:S01]  /*9570*/  IADD3 R252, R252, -0x31, RZ ;  /* 0xffffffcffcfc7810 */ /* 0x000fe20007ffe0ff */
[----:B------:R-:W-:Y:S01]  /*9580*/  IMAD.WIDE R248, R248, 0x4, R2 ;  /* 0x00000004f8f87825 */ /* 0x000fe200078e0202 */
[----:B------:R1:W-:Y:S04]  /*9590*/  STL.64 [R1+0x8], R244 ;  /* 0x000008f401007387 */ /* 0x0003e80000100a00 */
[----:B------:R1:W-:Y:S04]  /*95a0*/  LDGSTS.E [R247+0x47c00], [R244.64], !P5 ;  /* 0x47c00000f4f77fae */ /* 0x0003e8000e921844 */
[----:B------:R1:W-:Y:S04]  /*95b0*/  LDGSTS.E [R247+0x47e00], [R248.64], !P5 ;  /* 0x47e00000f8f77fae */ /* 0x0003e8000e921844 */
[----:B------:R-:W0:Y:S04]  /*95c0*/  LDGDEPBAR ;  /* 0x00000000000079af */ /* 0x000e280000000000 */
[----:B-1----:R-:W3:Y:S04]  /*95d0*/  LDL.LU.64 R244, [R1+0x1f90] ;  /* 0x001f900001f47983 */ /* 0x002ee80000300a00 */
[----:B------:R-:W3:Y:S01]  /*95e0*/  LDL.LU R247, [R1+0x1f88] ;  /* 0x001f880001f77983 */ /* 0x000ee20000300800 */
[----:B------:R-:W-:Y:S01]  /*95f0*/  ISETP.GE.U32.AND P5, PT, R252, 0x7fffffb0, PT ;  /* 0x7fffffb0fc00780c */ /* 0x000fe20003fa6070 */
[----:B------:R-:W-:Y:S01]  /*9600*/  IMAD.MOV.U32 R252, RZ, RZ, 0x1f ;  /* 0x0000001ffffc7424 */ /* 0x000fe200078e00ff */
[----:B------:R-:W-:Y:S01]  /*9610*/  SEL R0, RZ, 0x4, P2 ;  /* 0x00000004ff007807 */ /* 0x000fe20001000000 */
[----:B------:R1:W-:Y:S03]  /*9620*/  STL.64 [R1+0x1f10], R248 ;  /* 0x001f10f801007387 */ /* 0x0003e60000100a00 */
[----:B------:R-:W-:-:S04]  /*9630*/  IADD3 R252, R252, c[0x0][0x180], RZ ;  /* 0x00006000fcfc7a10 */ /* 0x000fc80007ffe0ff */
[----:B------:R-:W-:Y:S01]  /*9640*/  ISETP.GT.AND P2, PT, R252, 0x3f, PT ;  /* 0x0000003ffc00780c */ /* 0x000fe20003f44270 */
[----:B-1----:R-:W1:Y:S02]  /*9650*/  S2R R249, SR_TID.X ;  /* 0x0000000000f97919 */ /* 0x002e640000002100 */
[----:B-1----:R-:W-:-:S05]  /*9660*/  LOP3.LUT R248, R249, 0x7f, RZ, 0xc0, !PT ;  /* 0x0000007ff9f87812 */ /* 0x002fca00078ec0ff */
[----:B------:R-:W-:-:S05]  /*9670*/  IMAD.SHL.U32 R249, R248, 0x4, RZ ;  /* 0x00000004f8f97824 */ /* 0x000fca00078e00ff */
[----:B------:R-:W-:-:S04]  /*9680*/  LOP3.LUT R21, R249, R21, RZ, 0x3c, !PT ;  /* 0x00000015f9157212 */ /* 0x000fc800078e3cff */
[----:B------:R-:W-:Y:S01]  /*9690*/  LOP3.LUT R252, R21, 0x40, RZ, 0x3c, !PT ;  /* 0x0000004015fc7812 */ /* 0x000fe200078e3cff */
[----:B--2---:R1:W-:Y:S04]  /*96a0*/  LDGSTS.E [R21], [R250.64], P6 ;  /* 0x00000000fa157fae */ /* 0x0043e8000b121844 */
[----:B-1----:R-:W2:Y:S04]  /*96b0*/  LDL.LU.64 R250, [R1+0x1f80] ;  /* 0x001f800001fa7983 */ /* 0x002ea80000300a00 */
[----:B---3--:R1:W-:Y:S04]  /*96c0*/  LDGSTS.E [R21+0x400], [R246.64], P6 ;  /* 0x00400000f6157fae */ /* 0x0083e8000b121844 */
[----:B------:R1:W-:Y:S04]  /*96d0*/  LDGSTS.E [R21+0x800], [R6.64], P6 ;  /* 0x0080000006157fae */ /* 0x0003e8000b121844 */
[----:B----4-:R1:W-:Y:S04]  /*96e0*/  LDGSTS.E [R21+0xc00], [R10.64], P6 ;  /* 0x00c000000a157fae */ /* 0x0103e8000b121844 */
[----:B------:R1:W-:Y:S04]  /*96f0*/  LDGSTS.E [R21+0x1000], [R14.64], P6 ;  /* 0x010000000e157fae */ /* 0x0003e8000b121844 */
        /* <DEDUP_REMOVED lines=45> */
[----:B------:R-:W-:Y:S04]  /*99d0*/  STL.64 [R1+0x1ef8], R246 ;  /* 0x001ef8f601007387 */ /* 0x000fe80000100a00 */
[----:B------:R1:W-:Y:S04]  /*99e0*/  LDGSTS.E [R21+0xc800], [R198.64], P6 ;  /* 0x0c800000c6157fae */ /* 0x0003e8000b121844 */
[----:B------:R3:W-:Y:S04]  /*99f0*/  STL.64 [R1+0x1f00], R6 ;  /* 0x001f000601007387 */ /* 0x0007e80000100a00 */
[----:B------:R1:W-:Y:S04]  /*9a00*/  LDGSTS.E [R21+0xcc00], [R202.64], P6 ;  /* 0x0cc00000ca157fae */ /* 0x0003e8000b121844 */
[----:B------:R-:W-:Y:S04]  /*9a10*/  STL.64 [R1+0x1f08], R10 ;  /* 0x001f080a01007387 */ /* 0x000fe80000100a00 */
        /* <DEDUP_REMOVED lines=9> */
[----:B------:R-:W-:Y:S04]  /*9ab0*/  STL.64 [R1+0x1f38], R30 ;  /* 0x001f381e01007387 */ /* 0x000fe80000100a00 */
[----:B------:R1:W-:Y:S04]  /*9ac0*/  LDGSTS.E [R21+0xe400], [R226.64], P6 ;  /* 0x0e400000e2157fae */ /* 0x0003e8000b121844 */
[----:B------:R-:W-:Y:S04]  /*9ad0*/  STL.64 [R1+0x1f40], R34 ;  /* 0x001f402201007387 */ /* 0x000fe80000100a00 */
[----:B------:R1:W-:Y:S04]  /*9ae0*/  LDGSTS.E [R21+0xe800], [R230.64], P6 ;  /* 0x0e800000e6157fae */ /* 0x0003e8000b121844 */
[----:B------:R-:W-:Y:S04]  /*9af0*/  STL [R1+0x1f48], R39 ;  /* 0x001f482701007387 */ /* 0x000fe80000100800 */
[----:B------:R1:W-:Y:S04]  /*9b00*/  LDGSTS.E [R21+0xec00], [R234.64], P6 ;  /* 0x0ec00000ea157fae */ /* 0x0003e8000b121844 */
[----:B------:R1:W-:Y:S04]  /*9b10*/  STL.64 [R1+0x1f50], R42 ;  /* 0x001f502a01007387 */ /* 0x0003e80000100a00 */
[----:B------:R1:W-:Y:S04]  /*9b20*/  LDGSTS.E [R21+0xf000], [R238.64], P6 ;  /* 0x0f000000ee157fae */ /* 0x0003e8000b121844 */
[----:B------:R-:W-:Y:S04]  /*9b30*/  STL.64 [R1+0x1f58], R46 ;  /* 0x001f582e01007387 */ /* 0x000fe80000100a00 */
[----:B------:R1:W-:Y:S04]  /*9b40*/  LDGSTS.E [R21+0xf400], [R242.64], P6 ;  /* 0x0f400000f2157fae */ /* 0x0003e8000b121844 */
[----:B------:R1:W-:Y:S04]  /*9b50*/  STL.64 [R1+0x1f60], R50 ;  /* 0x001f603201007387 */ /* 0x0003e80000100a00 */
[----:B------:R1:W-:Y:S04]  /*9b60*/  LDGSTS.E [R21+0xf800], [R8.64], P6 ;  /* 0x0f80000008157fae */ /* 0x0003e8000b121844 */
[----:B------:R3:W-:Y:S04]  /*9b70*/  LDGSTS.E [R21+0xfc00], [R16.64], P6 ;  /* 0x0fc0000010157fae */ /* 0x0007e8000b121844 */
[----:B--2---:R2:W-:Y:S04]  /*9b80*/  LDGSTS.E [R252+0x200], [R250.64], P6 ;  /* 0x00200000fafc7fae */ /* 0x0045e8000b121844 */
[----:B-1----:R-:W2:Y:S04]  /*9b90*/  LDL.LU.64 R8, [R1+0x1f78] ;  /* 0x001f780001087983 */ /* 0x002ea80000300a00 */
[----:B---3--:R-:W3:Y:S04]  /*9ba0*/  LDL.LU.64 R16, [R1+0x1f70] ;  /* 0x001f700001107983 */ /* 0x008ee80000300a00 */
[----:B------:R-:W3:Y:S04]  /*9bb0*/  LDL.LU R21, [R1+0x1f68] ;  /* 0x001f680001157983 */ /* 0x000ee80000300800 */
[----:B------:R-:W3:Y:S04]  /*9bc0*/  LDL.64 R6, [R1+0x1e8] ;  /* 0x0001e80001067983 */ /* 0x000ee80000100a00 */
[----:B----4-:R-:W4:Y:S04]  /*9bd0*/  LDL.64 R18, [R1+0x208] ;  /* 0x0002080001127983 */ /* 0x010f280000100a00 */
[----:B------:R-:W4:Y:S04]  /*9be0*/  LDL.64 R14, [R1+0x210] ;  /* 0x00021000010e7983 */ /* 0x000f280000100a00 */
[----:B------:R-:W4:Y:S04]  /*9bf0*/  LDL.LU.64 R246, [R1+0x1b8] ;  /* 0x0001b80001f67983 */ /* 0x000f280000300a00 */
[----:B------:R1:W-:Y:S04]  /*9c00*/  LDGSTS.E [R252+0x600], [R244.64], P6 ;  /* 0x00600000f4fc7fae */ /* 0x0003e8000b121844 */
[----:B------:R-:W4:Y:S01]  /*9c10*/  LDL.LU.64 R42, [R1+0x1b0] ;  /* 0x0001b000012a7983 */ /* 0x000f220000300a00 */
[----:B------:R-:W-:-:S05]  /*9c20*/  IMAD.MOV.U32 R11, RZ, RZ, c[0x0][0x180] ;  /* 0x00006000ff0b7624 */ /* 0x000fca00078e00ff */
[----:B------:R-:W-:Y:S01]  /*9c30*/  IADD3 R11, R11, -0x35, RZ ;  /* 0xffffffcb0b0b7810 */ /* 0x000fe20007ffe0ff */
[----:B--2---:R1:W-:Y:S04]  /*9c40*/  LDGSTS.E [R252+0xa00], [R8.64], P6 ;  /* 0x00a0000008fc7fae */ /* 0x0043e8000b121844 */
[----:B------:R1:W-:Y:S04]  /*9c50*/  LDGSTS.E [R252+0xe00], [R12.64], P6 ;  /* 0x00e000000cfc7fae */ /* 0x0003e8000b121844 */
[----:B---3--:R1:W-:Y:S04]  /*9c60*/  LDGSTS.E [R252+0x1200], [R16.64], P6 ;  /* 0x0120000010fc7fae */ /* 0x0083e8000b121844 */
        /* <DEDUP_REMOVED lines=57> */
[----:B----4-:R1:W-:Y:S04]  /*a000*/  LDGSTS.E [R252+0xfa00], [R18.64], P6 ;  /* 0x0fa0000012fc7fae */ /* 0x0103e8000b121844 */
[----:B------:R1:W-:Y:S04]  /*a010*/  LDGSTS.E [R252+0xfe00], [R14.64], P6 ;  /* 0x0fe000000efc7fae */ /* 0x0003e8000b121844 */
[----:B--2---:R-:W2:Y:S01]  /*a020*/  LDL.LU.64 R6, [R1+0x178] ;  /* 0x0001780001067983 */ /* 0x004ea20000300a00 */
[----:B------:R-:W-:-:S03]  /*a030*/  ISETP.GE.U32.AND P6, PT, R11, 0x7fffffac, PT ;  /* 0x7fffffac0b00780c */ /* 0x000fc60003fc6070 */
[----:B------:R-:W3:Y:S04]  /*a040*/  LDL.LU.64 R26, [R1+0x170] ;  /* 0x00017000011a7983 */ /* 0x000ee80000300a00 */
[----:B------:R-:W4:Y:S01]  /*a050*/  LDL.LU.64 R10, [R1+0x138] ;  /* 0x00013800010a7983 */ /* 0x000f220000300a00 */
[----:B-1----:R-:W-:-:S03]  /*a060*/  IMAD.MOV.U32 R252, RZ, RZ, c[0x0][0x188] ;  /* 0x00006200fffc7624 */ /* 0x002fc600078e00ff */
[----:B------:R-:W4:Y:S01]  /*a070*/  LDL.LU.64 R50, [R1+0x130] ;  /* 0x0001300001327983 */ /* 0x000f220000300a00 */
[----:B------:R-:W-:-:S03]  /*a080*/  IMAD.SHL.U32 R19, R252, 0x20, RZ ;  /* 0x00000020fc137824 */ /* 0x000fc600078e00ff */
[----:B------:R-:W4:Y:S01]  /*a090*/  LDL.LU.64 R22, [R1+0xf8] ;  /* 0x0000f80001167983 */ /* 0x000f220000300a00 */
[----:B------:R-:W-:-:S03]  /*a0a0*/  IMAD.WIDE R34, R19, 0x4, R246 ;  /* 0x0000000413227825 */ /* 0x000fc600078e02f6 */
[----:B------:R-:W4:Y:S04]  /*a0b0*/  LDL.LU.64 R246, [R1+0xf0] ;  /* 0x0000f00001f67983 */ /* 0x000f280000300a00 */
[----:B------:R-:W0:Y:S01]  /*a0c0*/  LDGDEPBAR ;  /* 0x00000000000079af */ /* 0x000e220000000000 */
[----:B------:R-:W-:-:S03]  /*a0d0*/  IMAD.WIDE R30, R19, 0x4, R4 ;  /* 0x00000004131e7825 */ /* 0x000fc600078e0204 */
[----:B------:R-:W-:Y:S01]  /*a0e0*/  BAR.SYNC.DEFER_BLOCKING 0x0 ;  /* 0x0000000000007b1d */ /* 0x000fe20000010000 */
[----:B------:R-:W-:-:S05]  /*a0f0*/  IMAD.WIDE R4, R19, 0x4, R42 ;  /* 0x0000000413047825 */ /* 0x000fca00078e022a */
[----:B------:R1:W-:Y:S04]  /*a100*/  STL.64 [R1+0x3f0], R30 ;  /* 0x0003f01e01007387 */ /* 0x0003e80000100a00 */
[----:B------:R3:W-:Y:S04]  /*a110*/  STL.64 [R1+0x3f8], R34 ;  /* 0x0003f82201007387 */ /* 0x0007e80000100a00 */
[----:B------:R-:W-:Y:S01]  /*a120*/  STL.64 [R1+0x3b8], R4 ;  /* 0x0003b80401007387 */ /* 0x000fe20000100a00 */
[----:B------:R-:W-:Y:S02]  /*a130*/  IMAD.MOV.U32 R15, RZ, RZ, c[0x0][0x180] ;  /* 0x00006000ff0f7624 */ /* 0x000fe400078e00ff */
[----:B------:R-:W-:Y:S01]  /*a140*/  IMAD.MOV.U32 R39, RZ, RZ, c[0x0][0x180] ;  /* 0x00006000ff277624 */ /* 0x000fe200078e00ff */
[----:B------:R-:W-:Y:S01]  /*a150*/  @!PT LDS RZ, [RZ] ;  /* 0x00000000fffff984 */ /* 0x000fe20000000800 */
[----:B------:R-:W-:Y:S01]  /*a160*/  @!PT LDS RZ, [RZ] ;  /* 0x00000000fffff984 */ /* 0x000fe20000000800 */
[----:B------:R-:W-:Y:S01]  /*a170*/  @!PT LDS RZ, [RZ] ;  /* 0x00000000fffff984 */ /* 0x000fe20000000800 */
[----:B------:R1:W-:Y:S01]  /*a180*/  LDGSTS.E [R249+0x48000], [R30.64], !P1 ;  /* 0x480000001ef97fae */ /* 0x0003e2000c921844 */
[----:B------:R-:W-:Y:S01]  /*a190*/  IMAD.WIDE R2, R19, 0x4, R2 ;  /* 0x0000000413027825 */ /* 0x000fe200078e0202 */
[----:B------:R-:W-:-:S02]  /*a1a0*/  IADD3 R15, R15, -0x39, RZ ;  /* 0xffffffc70f0f7810 */ /* 0x000fc40007ffe0ff */
[----:B------:R-:W-:Y:S02]  /*a1b0*/  IADD3 R14, R39, -0x22, RZ ;  /* 0xffffffde270e7810 */ /* 0x000fe40007ffe0ff */
[----:B------:R2:W-:Y:S01]  /*a1c0*/  LDGSTS.E [R249+0x48200], [R2.64], !P1 ;  /* 0x4820000002f97fae */ /* 0x0005e2000c921844 */
[----:B------:R-:W-:-:S03]  /*a1d0*/  SEL R0, R0, RZ, P2 ;  /* 0x000000ff00007207 */ /* 0x000fc60001000000 */
[----:B------:R3:W-:Y:S04]  /*a1e0*/  LDGSTS.E [R249+0x49000], [R34.64], !P4 ;  /* 0x4900000022f97fae */ /* 0x0007e8000e121844 */
[----:B-1----:R-:W4:Y:S04]  /*a1f0*/  LDL.LU.64 R30, [R1+0xb8] ;  /* 0x0000b800011e7983 */ /* 0x002f280000300a00 */
[----:B------:R-:W4:Y:S01]  /*a200*/  LDL.LU.64 R42, [R1+0xb0] ;  /* 0x0000b000012a7983 */ /* 0x000f220000300a00 */
[----:B------:R-:W-:-:S03]  /*a210*/  ISETP.GE.U32.AND P2, PT, R15, 0x7fffffa8, PT ;  /* 0x7fffffa80f00780c */ /* 0x000fc60003f46070 */
[----:B------:R1:W-:Y:S04]  /*a220*/  STL.64 [R1+0x1ec8], R2 ;  /* 0x001ec80201007387 */ /* 0x0003e80000100a00 */
[----:B------:R1:W-:Y:S01]  /*a230*/  LDGSTS.E [R249+0x49200], [R4.64], !P4 ;  /* 0x4920000004f97fae */ /* 0x0003e2000e121844 */
[----:B------:R-:W-:Y:S01]  /*a240*/  ISETP.GE.U32.AND P4, PT, R14, 0x7fffffbf, PT ;  /* 0x7fffffbf0e00780c */ /* 0x000fe20003f86070 */
[C---:B--2---:R-:W-:Y:S02]  /*a250*/  IMAD.WIDE R46, R19.reuse, 0x4, R6 ;  /* 0x00000004132e7825 */ /* 0x044fe400078e0206 */
[----:B------:R-:W2:Y:S04]  /*a260*/  LDL.LU.64 R6, [R1+0x78] ;  /* 0x0000780001067983 */ /* 0x000ea80000300a00 */
[----:B------:R-:W2:Y:S01]  /*a270*/  LDL.LU.64 R14, [R1+0x70] ;  /* 0x00007000010e7983 */ /* 0x000ea20000300a00 */
[----:B---3--:R-:W-:-:S03]  /*a280*/  IMAD.WIDE R34, R19, 0x4, R26 ;  /* 0x0000000413227825 */ /* 0x008fc600078e021a */
[----:B------:R3:W-:Y:S01]  /*a290*/  STL.64 [R1+0x380], R46 ;  /* 0x0003802e01007387 */ /* 0x0007e20000100a00 */
[----:B----4-:R-:W-:-:S03]  /*a2a0*/  IMAD.WIDE R26, R19, 0x4, R10 ;  /* 0x00000004131a7825 */ /* 0x010fc600078e020a */
[----:B------:R-:W4:Y:S04]  /*a2b0*/  LDL.LU.64 R10, [R1+0x38] ;  /* 0x00003800010a7983 */ /* 0x000f280000300a00 */
[----:B------:R3:W-:Y:S04]  /*a2c0*/  STL.64 [R1+0x378], R34 ;  /* 0x0003782201007387 */ /* 0x0007e80000100a00 */
[----:B------:R3:W-:Y:S04]  /*a2d0*/  LDGSTS.E [R249+0x4a000], [R46.64], !P0 ;  /* 0x4a0000002ef97fae */ /* 0x0007e8000c121844 */
[----:B------:R3:W-:Y:S01]  /*a2e0*/  STL.64 [R1+0x340], R26 ;  /* 0x0003401a01007387 */ /* 0x0007e20000100a00 */
[----:B-1----:R-:W-:-:S03]  /*a2f0*/  IMAD.WIDE R2, R19, 0x4, R50 ;  /* 0x0000000413027825 */ /* 0x002fc600078e0232 */
[----:B------:R1:W-:Y:S04]  /*a300*/  LDGSTS.E [R249+0x4a200], [R34.64], !P0 ;  /* 0x4a20000022f97fae */ /* 0x0003e8000c121844 */
[----:B---3--:R-:W3:Y:S04]  /*a310*/  LDL.LU.64 R46, [R1+0x30] ;  /* 0x00003000012e7983 */ /* 0x008ee80000300a00 */
[----:B------:R1:W-:Y:S04]  /*a320*/  STL.64 [R1+0x338], R2 ;  /* 0x0003380201007387 */ /* 0x0003e80000100a00 */
[----:B------:R1:W-:Y:S02]  /*a330*/  LDGSTS.E [R249+0x4b000], [R26.64], !P3 ;  /* 0x4b0000001af97fae */ /* 0x0003e4000d921844 */
[----:B-1----:R-:W-:-:S02]  /*a340*/  IMAD.WIDE R34, R19, 0x4, R22 ;  /* 0x0000000413227825 */ /* 0x002fc400078e0216 */
[----:B------:R1:W-:Y:S02]  /*a350*/  LDGSTS.E [R249+0x4b200], [R2.64], !P3 ;  /* 0x4b20000002f97fae */ /* 0x0003e4000d921844 */
[C---:B------:R-:W-:Y:S02]  /*a360*/  IMAD.WIDE R22, R19.reuse, 0x4, R246 ;  /* 0x0000000413167825 */ /* 0x040fe400078e02f6 */
[----:B------:R1:W-:Y:S04]  /*a370*/  LDGSTS.E [R249+0x4c000], [R34.64], !P5 ;  /* 0x4c00000022f97fae */ /* 0x0003e8000e921844 */
[----:B------:R-:W3:Y:S04]  /*a380*/  LDL.LU.64 R26, [R1+0x1f0] ;  /* 0x0001f000011a7983 */ /* 0x000ee80000300a00 */
[----:B------:R-:W3:Y:S04]  /*a390*/  LDL.LU.64 R246, [R1+0x1e0] ;  /* 0x0001e00001f67983 */ /* 0x000ee80000300a00 */
[----:B------:R-:W-:Y:S01]  /*a3a0*/  STL.64 [R1+0x300], R34 ;  /* 0x0003002201007387 */ /* 0x000fe20000100a00 */
[----:B------:R-:W-:-:S03]  /*a3b0*/  IMAD.WIDE R30, R19, 0x4, R30 ;  /* 0x00000004131e7825 */ /* 0x000fc600078e021e */
[----:B------:R1:W-:Y:S02]  /*a3c0*/  STL.64 [R1+0x2f8], R22 ;  /* 0x0002f81601007387 */ /* 0x0003e40000100a00 */
[----:B-1----:R-:W-:Y:S02]  /*a3d0*/  IMAD.WIDE R2, R19, 0x4, R42 ;  /* 0x0000000413027825 */ /* 0x002fe400078e022a */
[----:B------:R1:W-:Y:S04]  /*a3e0*/  LDGSTS.E [R249+0x4c200], [R22.64], !P5 ;  /* 0x4c20000016f97fae */ /* 0x0003e8000e921844 */
[----:B------:R4:W-:Y:S04]  /*a3f0*/  STL.64 [R1+0x2c0], R30 ;  /* 0x0002c01e01007387 */ /* 0x0009e80000100a00 */
[----:B------:R4:W-:Y:S04]  /*a400*/  LDGSTS.E [R249+0x4d000], [R30.64], !P6 ;  /* 0x4d0000001ef97fae */ /* 0x0009e8000f121844 */
[----:B-1----:R-:W3:Y:S04]  /*a410*/  LDL.LU.64 R22, [R1+0x1a8] ;  /* 0x0001a80001167983 */ /* 0x002ee80000300a00 */
[----:B------:R3:W-:Y:S04]  /*a420*/  STL.64 [R1+0x2b8], R2 ;  /* 0x0002b80201007387 */ /* 0x0007e80000100a00 */
[----:B------:R-:W3:Y:S01]  /*a430*/  LDL.LU.64 R34, [R1+0x1a0] ;  /* 0x0001a00001227983 */ /* 0x000ee20000300a00 */
[----:B------:R-:W-:-:S03]  /*a440*/  IADD3 R252, R39, -0x3d, RZ ;  /* 0xffffffc327fc7810 */ /* 0x000fc60007ffe0ff */
[----:B------:R3:W-:Y:S01]  /*a450*/  LDGSTS.E [R249+0x4d200], [R2.64], !P6 ;  /* 0x4d20000002f97fae */ /* 0x0007e2000f121844 */
[----:B------:R-:W-:Y:S01]  /*a460*/  ISETP.GE.U32.AND P1, PT, R252, 0x7fffffa4, PT ;  /* 0x7fffffa4fc00780c */ /* 0x000fe20003f26070 */
[C---:B--2---:R-:W-:Y:S02]  /*a470*/  IMAD.WIDE R42, R19.reuse, 0x4, R14 ;  /* 0x00000004132a7825 */ /* 0x044fe400078e020e */
[----:B------:R-:W2:Y:S02]  /*a480*/  LDL.LU.64 R14, [R1+0x168] ;  /* 0x00016800010e7983 */ /* 0x000ea40000300a00 */
[----:B------:R-:W-:-:S04]  /*a490*/  IMAD.WIDE R6, R19, 0x4, R6 ;  /* 0x0000000413067825 */ /* 0x000fc800078e0206 */
[C---:B----4-:R-:W-:Y:S01]  /*a4a0*/  IMAD.WIDE R30, R19.reuse, 0x4, R10 ;  /* 0x00000004131e7825 */ /* 0x050fe200078e020a */
[----:B------:R1:W-:Y:S04]  /*a4b0*/  STL.64 [R1+0x288], R6 ;  /* 0x0002880601007387 */ /* 0x0003e80000100a00 */
[----:B------:R-:W-:Y:S04]  /*a4c0*/  STL.64 [R1+0x280], R42 ;  /* 0x0002802a01007387 */ /* 0x000fe80000100a00 */
[----:B------:R-:W4:Y:S04]  /*a4d0*/  LDL.LU.64 R10, [R1+0x160] ;  /* 0x00016000010a7983 */ /* 0x000f280000300a00 */
[----:B------:R1:W-:Y:S04]  /*a4e0*/  LDGSTS.E [R249+0x4e000], [R6.64], !P2 ;  /* 0x4e00000006f97fae */ /* 0x0003e8000d121844 */
[----:B------:R3:W-:Y:S02]  /*a4f0*/  STL.64 [R1+0x258], R30 ;  /* 0x0002581e01007387 */ /* 0x0007e40000100a00 */
[----:B---3--:R-:W-:-:S02]  /*a500*/  IMAD.WIDE R2, R19, 0x4, R46 ;  /* 0x0000000413027825 */ /* 0x008fc400078e022e */
[----:B------:R3:W-:Y:S04]  /*a510*/  LDGSTS.E [R249+0x4e200], [R42.64], !P2 ;  /* 0x4e2000002af97fae */ /* 0x0007e8000d121844 */
[----:B-1----:R-:W4:Y:S04]  /*a520*/  LDL.LU.64 R6, [R1+0x128] ;  /* 0x0001280001067983 */ /* 0x002f280000300a00 */
[----:B------:R1:W-:Y:S04]  /*a530*/  STL.64 [R1+0x250], R2 ;  /* 0x0002500201007387 */ /* 0x0003e80000100a00 */
[----:B------:R-:W4:Y:S04]  /*a540*/  LDL.LU.64 R50, [R1+0x120] ;  /* 0x0001200001327983 */ /* 0x000f280000300a00 */
[----:B------:R1:W-:Y:S01]  /*a550*/  LDGSTS.E [R249+0x4f000], [R30.64], !P1 ;  /* 0x4f0000001ef97fae */ /* 0x0003e2000c921844 */
[----:B------:R-:W-:Y:S01]  /*a560*/  IADD3 R5, R39, -0x26, RZ ;  /* 0xffffffda27057810 */ /* 0x000fe20007ffe0ff */
[----:B------:R-:W-:-:S02]  /*a570*/  IMAD.WIDE R46, R19, 0x4, R26 ;  /* 0x00000004132e7825 */ /* 0x000fc400078e021a */
[----:B------:R3:W-:Y:S02]  /*a580*/  LDGSTS.E [R249+0x4f200], [R2.64], !P1 ;  /* 0x4f20000002f97fae */ /* 0x0007e4000c921844 */
[----:B-1----:R-:W-:Y:S02]  /*a590*/  IMAD.WIDE R30, R19, 0x4, R246 ;  /* 0x00000004131e7825 */ /* 0x002fe400078e02f6 */
[----:B------:R-:W4:Y:S01]  /*a5a0*/  LDL.LU.64 R246, [R1+0xe8] ;  /* 0x0000e80001f67983 */ /* 0x000f220000300a00 */
[----:B------:R-:W-:Y:S01]  /*a5b0*/  ISETP.GE.U32.AND P0, PT, R5, 0x7fffffbb, PT ;  /* 0x7fffffbb0500780c */ /* 0x000fe20003f06070 */
[----:B------:R-:W-:Y:S02]  /*a5c0*/  IMAD.SHL.U32 R248, R248, 0x4, RZ ;  /* 0x00000004f8f87824 */ /* 0x000fe400078e00ff */
[----:B------:R-:W-:Y:S04]  /*a5d0*/  STL.64 [R1+0x3e8], R46 ;  /* 0x0003e82e01007387 */ /* 0x000fe80000100a00 */
[----:B------:R-:W4:Y:S01]  /*a5e0*/  LDL.LU.64 R26, [R1+0xe0] ;  /* 0x0000e000011a7983 */ /* 0x000f220000300a00 */
[----:B------:R-:W-:-:S03]  /*a5f0*/  LOP3.LUT R248, R248, 0x20, RZ, 0x3c, !PT ;  /* 0x00000020f8f87812 */ /* 0x000fc600078e3cff */
[----:B------:R-:W-:Y:S04]  /*a600*/  STL.64 [R1+0x3e0], R30 ;  /* 0x0003e01e01007387 */ /* 0x000fe80000100a00 */
[----:B------:R2:W-:Y:S01]  /*a610*/  LDGSTS.E [R248+0x48400], [R46.64], !P4 ;  /* 0x484000002ef87fae */ /* 0x0005e2000e121844 */
[----:B------:R-:W-:-:S03]  /*a620*/  IMAD.WIDE R22, R19, 0x4, R22 ;  /* 0x0000000413167825 */ /* 0x000fc600078e0216 */
[----:B------:R4:W-:Y:S01]  /*a630*/  LDGSTS.E [R248+0x48600], [R30.64], !P4 ;  /* 0x486000001ef87fae */ /* 0x0009e2000e121844 */
[----:B------:R-:W-:-:S03]  /*a640*/  IADD3 R4, R39, -0x2a, RZ ;  /* 0xffffffd627047810 */ /* 0x000fc60007ffe0ff */
[----:B------:R1:W-:Y:S01]  /*a650*/  LDGSTS.E [R248+0x49400], [R22.64], !P0 ;  /* 0x4940000016f87fae */ /* 0x0003e2000c121844 */
[----:B---3--:R-:W-:-:S03]  /*a660*/  IMAD.WIDE R2, R19, 0x4, R34 ;  /* 0x0000000413027825 */ /* 0x008fc600078e0222 */
[----:B------:R-:W3:Y:S04]  /*a670*/  LDL.LU.64 R34, [R1+0xa8] ;  /* 0x0000a80001227983 */ /* 0x000ee80000300a00 */
[----:B------:R-:W3:Y:S04]  /*a680*/  LDL.LU.64 R42, [R1+0xa0] ;  /* 0x0000a000012a7983 */ /* 0x000ee80000300a00 */
[----:B------:R1:W-:Y:S04]  /*a690*/  STL.64 [R1+0x3b0], R22 ;  /* 0x0003b01601007387 */ /* 0x0003e80000100a00 */
[----:B------:R-:W-:Y:S01]  /*a6a0*/  STL.64 [R1+0x3a8], R2 ;  /* 0x0003a80201007387 */ /* 0x000fe20000100a00 */
[----:B------:R-:W-:-:S02]  /*a6b0*/  ISETP.GE.U32.AND P3, PT, R4, 0x7fffffb7, PT ;  /* 0x7fffffb70400780c */ /* 0x000fc40003f66070 */
[----:B------:R-:W-:Y:S01]  /*a6c0*/  IADD3 R5, R39, -0x2e, RZ ;  /* 0xffffffd227057810 */ /* 0x000fe20007ffe0ff */
[----:B------:R2:W-:Y:S04]  /*a6d0*/  LDGSTS.E [R248+0x49600], [R2.64], !P0 ;  /* 0x4960000002f87fae */ /* 0x0005e8000c121844 */
[----:B-1----:R-:W3:Y:S01]  /*a6e0*/  LDL.LU.64 R22, [R1+0x68] ;  /* 0x0000680001167983 */ /* 0x002ee20000300a00 */
[----:B------:R-:W-:Y:S01]  /*a6f0*/  ISETP.GE.U32.AND P5, PT, R5, 0x7fffffb3, PT ;  /* 0x7fffffb30500780c */ /* 0x000fe20003fa6070 */
[C---:B--2---:R-:W-:Y:S02]  /*a700*/  IMAD.WIDE R46, R19.reuse, 0x4, R14 ;  /* 0x00000004132e7825 */ /* 0x044fe400078e020e */
[----:B------:R-:W2:Y:S04]  /*a710*/  LDL.LU.64 R14, [R1+0x60] ;  /* 0x00006000010e7983 */ /* 0x000ea80000300a00 */
[----:B------:R1:W-:Y:S04]  /*a720*/  STL.64 [R1+0x370], R46 ;  /* 0x0003702e01007387 */ /* 0x0003e80000100a00 */
[----:B------:R1:W-:Y:S01]  /*a730*/  LDGSTS.E [R248+0x4a400], [R46.64], !P3 ;  /* 0x4a4000002ef87fae */ /* 0x0003e2000d921844 */
[----:B----4-:R-:W-:-:S03]  /*a740*/  IMAD.WIDE R30, R19, 0x4, R10 ;  /* 0x00000004131e7825 */ /* 0x010fc600078e020a */
[----:B------:R-:W4:Y:S04]  /*a750*/  LDL.LU.64 R10, [R1+0x28] ;  /* 0x00002800010a7983 */ /* 0x000f280000300a00 */
[----:B------:R-:W-:Y:S04]  /*a760*/  STL.64 [R1+0x368], R30 ;  /* 0x0003681e01007387 */ /* 0x000fe80000100a00 */
[----:B------:R1:W-:Y:S01]  /*a770*/  LDGSTS.E [R248+0x4a600], [R30.64], !P3 ;  /* 0x4a6000001ef87fae */ /* 0x0003e2000d921844 */
[----:B------:R-:W-:-:S05]  /*a780*/  IMAD.WIDE R6, R19, 0x4, R6 ;  /* 0x0000000413067825 */ /* 0x000fca00078e0206 */
[----:B------:R1:W-:Y:S04]  /*a790*/  STL.64 [R1+0x330], R6 ;  /* 0x0003300601007387 */ /* 0x0003e80000100a00 */
[----:B-1----:R-:W4:Y:S01]  /*a7a0*/  LDL.LU.64 R46, [R1+0x20] ;  /* 0x00002000012e7983 */ /* 0x002f220000300a00 */
[----:B------:R-:W-:-:S03]  /*a7b0*/  IMAD.WIDE R2, R19, 0x4, R50 ;  /* 0x0000000413027825 */ /* 0x000fc600078e0232 */
[----:B------:R1:W-:Y:S04]  /*a7c0*/  LDGSTS.E [R248+0x4b400], [R6.64], !P5 ;  /* 0x4b40000006f87fae */ /* 0x0003e8000e921844 */
[----:B------:R3:W-:Y:S01]  /*a7d0*/  STL.64 [R1+0x328], R2 ;  /* 0x0003280201007387 */ /* 0x0007e20000100a00 */
[C---:B------:R-:W-:Y:S02]  /*a7e0*/  IADD3 R4, R39.reuse, -0x32, RZ ;  /* 0xffffffce27047810 */ /* 0x040fe40007ffe0ff */
[----:B------:R-:W-:Y:S01]  /*a7f0*/  IADD3 R5, R39, -0x36, RZ ;  /* 0xffffffca27057810 */ /* 0x000fe20007ffe0ff */
[----:B------:R3:W-:Y:S04]  /*a800*/  LDGSTS.E [R248+0x4b600], [R2.64], !P5 ;  /* 0x4b60000002f87fae */ /* 0x0007e8000e921844 */
[----:B-1----:R-:W4:Y:S01]  /*a810*/  LDL.LU.64 R6, [R1+0x1d8] ;  /* 0x0001d80001067983 */ /* 0x002f220000300a00 */
[----:B------:R-:W-:-:S03]  /*a820*/  IMAD.WIDE R30, R19, 0x4, R246 ;  /* 0x00000004131e7825 */ /* 0x000fc600078e02f6 */
[----:B------:R-:W4:Y:S01]  /*a830*/  LDL.LU.64 R246, [R1+0x1d0] ;  /* 0x0001d00001f67983 */ /* 0x000f220000300a00 */
[----:B------:R-:W-:Y:S02]  /*a840*/  ISETP.GE.U32.AND P6, PT, R4, 0x7fffffaf, PT ;  /* 0x7fffffaf0400780c */ /* 0x000fe40003fc6070 */
[----:B------:R-:W-:Y:S01]  /*a850*/  ISETP.GE.U32.AND P2, PT, R5, 0x7fffffab, PT ;  /* 0x7fffffab0500780c */ /* 0x000fe20003f46070 */
[C---:B------:R-:W-:Y:S01]  /*a860*/  IMAD.WIDE R26, R19.reuse, 0x4, R26 ;  /* 0x00000004131a7825 */ /* 0x040fe200078e021a */
[----:B------:R1:W-:Y:S04]  /*a870*/  STL.64 [R1+0x2f0], R30 ;  /* 0x0002f01e01007387 */ /* 0x0003e80000100a00 */
[----:B------:R1:W-:Y:S05]  /*a880*/  STL.64 [R1+0x2e8], R26 ;  /* 0x0002e81a01007387 */ /* 0x0003ea0000100a00 */
[----:B------:R1:W-:Y:S04]  /*a890*/  LDGSTS.E [R248+0x4c400], [R30.64], !P6 ;  /* 0x4c4000001ef87fae */ /* 0x0003e8000f121844 */
[----:B------:R1:W-:Y:S01]  /*a8a0*/  LDGSTS.E [R248+0x4c600], [R26.64], !P6 ;  /* 0x4c6000001af87fae */ /* 0x0003e2000f121844 */
[----:B---3--:R-:W-:-:S04]  /*a8b0*/  IMAD.WIDE R34, R19, 0x4, R34 ;  /* 0x0000000413227825 */ /* 0x008fc800078e0222 */
[C---:B------:R-:W-:Y:S01]  /*a8c0*/  IMAD.WIDE R2, R19.reuse, 0x4, R42 ;  /* 0x0000000413027825 */ /* 0x040fe200078e022a */
[----:B------:R2:W-:Y:S04]  /*a8d0*/  STL.64 [R1+0x2b0], R34 ;  /* 0x0002b02201007387 */ /* 0x0005e80000100a00 */
[----:B-1----:R-:W4:Y:S04]  /*a8e0*/  LDL.LU.64 R30, [R1+0x198] ;  /* 0x00019800011e7983 */ /* 0x002f280000300a00 */
[----:B------:R1:W-:Y:S04]  /*a8f0*/  STL.64 [R1+0x2a8], R2 ;  /* 0x0002a80201007387 */ /* 0x0003e80000100a00 */
[----:B------:R-:W4:Y:S01]  /*a900*/  LDL.LU.64 R26, [R1+0x190] ;  /* 0x00019000011a7983 */ /* 0x000f220000300a00 */
[----:B------:R-:W-:-:S03]  /*a910*/  IMAD.WIDE R42, R19, 0x4, R22 ;  /* 0x00000004132a7825 */ /* 0x000fc600078e0216 */
[----:B------:R2:W-:Y:S04]  /*a920*/  LDGSTS.E [R248+0x4d400], [R34.64], !P2 ;  /* 0x4d40000022f87fae */ /* 0x0005e8000d121844 */
[----:B------:R-:W4:Y:S01]  /*a930*/  LDL.LU.64 R22, [R1+0x158] ;  /* 0x0001580001167983 */ /* 0x000f220000300a00 */
[----:B------:R-:W-:-:S03]  /*a940*/  IADD3 R4, R39, -0x3a, RZ ;  /* 0xffffffc627047810 */ /* 0x000fc60007ffe0ff */
[----:B------:R1:W-:Y:S01]  /*a950*/  STL.64 [R1+0x278], R42 ;  /* 0x0002782a01007387 */ /* 0x0003e20000100a00 */
[----:B------:R-:W-:Y:S02]  /*a960*/  IADD3 R5, R39, -0x3e, RZ ;  /* 0xffffffc227057810 */ /* 0x000fe40007ffe0ff */
[----:B------:R-:W-:Y:S01]  /*a970*/  ISETP.GE.U32.AND P1, PT, R4, 0x7fffffa7, PT ;  /* 0x7fffffa70400780c */ /* 0x000fe20003f26070 */
[----:B------:R1:W-:Y:S01]  /*a980*/  LDGSTS.E [R248+0x4d600], [R2.64], !P2 ;  /* 0x4d60000002f87fae */ /* 0x0003e2000d121844 */
[----:B------:R-:W-:-:S11]  /*a990*/  ISETP.GE.U32.AND P4, PT, R5, 0x7fffffa3, PT ;  /* 0x7fffffa30500780c */ /* 0x000fd60003f86070 */
[----:B------:R1:W-:Y:S01]  /*a9a0*/  LDGSTS.E [R248+0x4e400], [R42.64], !P1 ;  /* 0x4e4000002af87fae */ /* 0x0003e2000c921844 */
[----:B--2---:R-:W-:-:S05]  /*a9b0*/  IMAD.WIDE R34, R19, 0x4, R14 ;  /* 0x0000000413227825 */ /* 0x004fca00078e020e */
[----:B------:R2:W-:Y:S04]  /*a9c0*/  STL.64 [R1+0x270], R34 ;  /* 0x0002702201007387 */ /* 0x0005e80000100a00 */
[----:B------:R-:W3:Y:S04]  /*a9d0*/  LDL.LU.64 R14, [R1+0x150] ;  /* 0x00015000010e7983 */ /* 0x000ee80000300a00 */
[----:B------:R2:W-:Y:S01]  /*a9e0*/  LDGSTS.E [R248+0x4e600], [R34.64], !P1 ;  /* 0x4e60000022f87fae */ /* 0x0005e2000c921844 */
[----:B----4-:R-:W-:-:S05]  /*a9f0*/  IMAD.WIDE R10, R19, 0x4, R10 ;  /* 0x00000004130a7825 */ /* 0x010fca00078e020a */
[----:B------:R4:W-:Y:S04]  /*aa00*/  STL.64 [R1+0x248], R10 ;  /* 0x0002480a01007387 */ /* 0x0009e80000100a00 */
[----:B------:R4:W-:Y:S01]  /*aa10*/  LDGSTS.E [R248+0x4f400], [R10.64], !P4 ;  /* 0x4f4000000af87fae */ /* 0x0009e2000e121844 */
[----:B-1----:R-:W-:-:S05]  /*aa20*/  IMAD.WIDE R2, R19, 0x4, R46 ;  /* 0x0000000413027825 */ /* 0x002fca00078e022e */
[----:B------:R1:W-:Y:S04]  /*aa30*/  STL.64 [R1+0x240], R2 ;  /* 0x0002400201007387 */ /* 0x0003e80000100a00 */
[----:B------:R-:W3:Y:S04]  /*aa40*/  LDL.LU.64 R42, [R1+0x118] ;  /* 0x00011800012a7983 */ /* 0x000ee80000300a00 */
[----:B--2---:R-:W2:Y:S04]  /*aa50*/  LDL.LU.64 R34, [R1+0x110] ;  /* 0x0001100001227983 */ /* 0x004ea80000300a00 */
[----:B------:R1:W-:Y:S01]  /*aa60*/  LDGSTS.E [R248+0x4f600], [R2.64], !P4 ;  /* 0x4f60000002f87fae */ /* 0x0003e2000e121844 */
[----:B------:R-:W-:-:S03]  /*aa70*/  IMAD.WIDE R46, R19, 0x4, R246 ;  /* 0x00000004132e7825 */ /* 0x000fc600078e02f6 */
[----:B----4-:R-:W4:Y:S01]  /*aa80*/  LDL.LU.64 R10, [R1+0xd8] ;  /* 0x0000d800010a7983 */ /* 0x010f220000300a00 */
[----:B-1----:R-:W-:-:S03]  /*aa90*/  IMAD.WIDE R2, R19, 0x4, R6 ;  /* 0x0000000413027825 */ /* 0x002fc600078e0206 */
[----:B------:R-:W4:Y:S04]  /*aaa0*/  LDL.LU.64 R6, [R1+0xd0] ;  /* 0x0000d00001067983 */ /* 0x000f280000300a00 */
[----:B------:R1:W-:Y:S04]  /*aab0*/  STL.64 [R1+0x3d8], R2 ;  /* 0x0003d80201007387 */ /* 0x0003e80000100a00 */
[----:B------:R-:W-:Y:S04]  /*aac0*/  STL.64 [R1+0x3d0], R46 ;  /* 0x0003d02e01007387 */ /* 0x000fe80000100a00 */
[----:B------:R-:W4:Y:S01]  /*aad0*/  LDL.LU.64 R246, [R1+0x98] ;  /* 0x0000980001f67983 */ /* 0x000f220000300a00 */
[----:B------:R-:W-:-:S02]  /*aae0*/  IADD3 R4, R39, -0x23, RZ ;  /* 0xffffffdd27047810 */ /* 0x000fc40007ffe0ff */
[----:B------:R-:W-:Y:S02]  /*aaf0*/  IADD3 R5, R39, -0x27, RZ ;  /* 0xffffffd927057810 */ /* 0x000fe40007ffe0ff */
[----:B------:R-:W-:Y:S02]  /*ab00*/  ISETP.GE.U32.AND P0, PT, R4, 0x7fffffbe, PT ;  /* 0x7fffffbe0400780c */ /* 0x000fe40003f06070 */
[----:B------:R-:W-:Y:S02]  /*ab10*/  ISETP.GE.U32.AND P3, PT, R5, 0x7fffffba, PT ;  /* 0x7fffffba0500780c */ /* 0x000fe40003f66070 */
[----:B------:R-:W-:Y:S01]  /*ab20*/  LOP3.LUT R249, R249, 0x40, RZ, 0x3c, !PT ;  /* 0x00000040f9f97812 */ /* 0x000fe200078e3cff */
[----:B------:R-:W-:-:S08]  /*ab30*/  IMAD.WIDE R30, R19, 0x4, R30 ;  /* 0x00000004131e7825 */ /* 0x000fd000078e021e */
[----:B------:R1:W-:Y:S01]  /*ab40*/  LDGSTS.E [R249+0x48800], [R2.64], !P0 ;  /* 0x4880000002f97fae */ /* 0x0003e2000c121844 */
[----:B------:R-:W-:-:S03]  /*ab50*/  IMAD.WIDE R26, R19, 0x4, R26 ;  /* 0x00000004131a7825 */ /* 0x000fc600078e021a */
[----:B------:R3:W-:Y:S04]  /*ab60*/  LDGSTS.E [R249+0x48a00], [R46.64], !P0 ;  /* 0x48a000002ef97fae */ /* 0x0007e8000c121844 */
[----:B------:R1:W-:Y:S01]  /*ab70*/  LDGSTS.E [R249+0x49800], [R30.64], !P3 ;  /* 0x498000001ef97fae */ /* 0x0003e2000d921844 */
[----:B------:R-:W-:-:S03]  /*ab80*/  IMAD.WIDE R50, R19, 0x4, R22 ;  /* 0x0000000413327825 */ /* 0x000fc600078e0216 */
[----:B-1----:R-:W4:Y:S04]  /*ab90*/  LDL.LU.64 R2, [R1+0x90] ;  /* 0x0000900001027983 */ /* 0x002f280000300a00 */
[----:B------:R1:W-:Y:S04]  /*aba0*/  STL.64 [R1+0x3a0], R30 ;  /* 0x0003a01e01007387 */ /* 0x0003e80000100a00 */
[----:B------:R3:W-:Y:S04]  /*abb0*/  STL.64 [R1+0x398], R26 ;  /* 0x0003981a01007387 */ /* 0x0007e80000100a00 */
[----:B------:R-:W4:Y:S04]  /*abc0*/  LDL.LU.64 R22, [R1+0x58] ;  /* 0x0000580001167983 */ /* 0x000f280000300a00 */
[----:B-1----:R-:W4:Y:S01]  /*abd0*/  LDL.LU.64 R30, [R1+0x50] ;  /* 0x00005000011e7983 */ /* 0x002f220000300a00 */
[----:B------:R-:W-:-:S03]  /*abe0*/  IADD3 R4, R39, -0x2b, RZ ;  /* 0xffffffd527047810 */ /* 0x000fc60007ffe0ff */
[----:B------:R1:W-:Y:S04]  /*abf0*/  STL.64 [R1+0x360], R50 ;  /* 0x0003603201007387 */ /* 0x0003e80000100a00 */
[----:B------:R1:W-:Y:S01]  /*ac00*/  LDGSTS.E [R249+0x49a00], [R26.64], !P3 ;  /* 0x49a000001af97fae */ /* 0x0003e2000d921844 */
[----:B------:R-:W-:Y:S02]  /*ac10*/  IADD3 R5, R39, -0x2f, RZ ;  /* 0xffffffd127057810 */ /* 0x000fe40007ffe0ff */
[----:B------:R-:W-:Y:S02]  /*ac20*/  ISETP.GE.U32.AND P5, PT, R4, 0x7fffffb6, PT ;  /* 0x7fffffb60400780c */ /* 0x000fe40003fa6070 */
[----:B------:R-:W-:-:S11]  /*ac30*/  ISETP.GE.U32.AND P6, PT, R5, 0x7fffffb2, PT ;  /* 0x7fffffb20500780c */ /* 0x000fd60003fc6070 */
[----:B------:R1:W-:Y:S01]  /*ac40*/  LDGSTS.E [R249+0x4a800], [R50.64], !P5 ;  /* 0x4a80000032f97fae */ /* 0x0003e2000e921844 */
[----:B---3--:R-:W-:-:S03]  /*ac50*/  IMAD.WIDE R46, R19, 0x4, R14 ;  /* 0x00000004132e7825 */ /* 0x008fc600078e020e */
[----:B------:R-:W3:Y:S04]  /*ac60*/  LDL.LU.64 R14, [R1+0x18] ;  /* 0x00001800010e7983 */ /* 0x000ee80000300a00 */
[----:B-1----:R-:W3:Y:S04]  /*ac70*/  LDL.LU.64 R26, [R1+0x10] ;  /* 0x00001000011a7983 */ /* 0x002ee80000300a00 */
[----:B------:R1:W-:Y:S04]  /*ac80*/  STL.64 [R1+0x358], R46 ;  /* 0x0003582e01007387 */ /* 0x0003e80000100a00 */
[----:B------:R-:W3:Y:S04]  /*ac90*/  LDL.LU.64 R50, [R1+0x1f60] ;  /* 0x001f600001327983 */ /* 0x000ee80000300a00 */
[----:B------:R1:W-:Y:S04]  /*aca0*/  LDGSTS.E [R249+0x4aa00], [R46.64], !P5 ;  /* 0x4aa000002ef97fae */ /* 0x0003e8000e921844 */
[----:B-1----:R-:W3:Y:S01]  /*acb0*/  LDL.LU.64 R46, [R1+0x1f58] ;  /* 0x001f5800012e7983 */ /* 0x002ee20000300a00 */
[----:B------:R-:W-:-:S04]  /*acc0*/  IMAD.WIDE R42, R19, 0x4, R42 ;  /* 0x00000004132a7825 */ /* 0x000fc800078e022a */
[C---:B--2---:R-:W-:Y:S01]  /*acd0*/  IMAD.WIDE R34, R19.reuse, 0x4, R34 ;  /* 0x0000000413227825 */ /* 0x044fe200078e0222 */
[----:B------:R4:W-:Y:S04]  /*ace0*/  STL.64 [R1+0x320], R42 ;  /* 0x0003202a01007387 */ /* 0x0009e80000100a00 */
[----:B------:R4:W-:Y:S04]  /*acf0*/  LDGSTS.E [R249+0x4b800], [R42.64], !P6 ;  /* 0x4b8000002af97fae */ /* 0x0009e8000f121844 */
[----:B------:R1:W-:Y:S04]  /*ad00*/  STL.64 [R1+0x318], R34 ;  /* 0x0003182201007387 */ /* 0x0003e80000100a00 */
[----:B------:R1:W-:Y:S01]  /*ad10*/  LDGSTS.E [R249+0x4ba00], [R34.64], !P6 ;  /* 0x4ba0000022f97fae */ /* 0x0003e2000f121844 */
[----:B----4-:R-:W-:-:S05]  /*ad20*/  IMAD.WIDE R42, R19, 0x4, R10 ;  /* 0x00000004132a7825 */ /* 0x010fca00078e020a */
[----:B------:R-:W-:Y:S01]  /*ad30*/  STL.64 [R1+0x2e0], R42 ;  /* 0x0002e02a01007387 */ /* 0x000fe20000100a00 */
[----:B-1----:R-:W-:-:S04]  /*ad40*/  IMAD.WIDE R34, R19, 0x4, R6 ;  /* 0x0000000413227825 */ /* 0x002fc800078e0206 */
[----:B------:R-:W-:Y:S02]  /*ad50*/  IMAD.WIDE R6, R19, 0x4, R246 ;  /* 0x0000000413067825 */ /* 0x000fe400078e02f6 */
[----:B------:R-:W2:Y:S04]  /*ad60*/  LDL.LU.64 R246, [R1+0x1c8] ;  /* 0x0001c80001f67983 */ /* 0x000ea80000300a00 */
[----:B------:R-:W-:Y:S04]  /*ad70*/  STL.64 [R1+0x2d8], R34 ;  /* 0x0002d82201007387 */ /* 0x000fe80000100a00 */
[----:B------:R-:W4:Y:S01]  /*ad80*/  LDL.LU.64 R10, [R1+0x1c0] ;  /* 0x0001c000010a7983 */ /* 0x000f220000300a00 */
[----:B------:R-:W-:-:S02]  /*ad90*/  IADD3 R4, R39, -0x33, RZ ;  /* 0xffffffcd27047810 */ /* 0x000fc40007ffe0ff */
[C---:B------:R-:W-:Y:S02]  /*ada0*/  IADD3 R5, R39.reuse, -0x37, RZ ;  /* 0xffffffc927057810 */ /* 0x040fe40007ffe0ff */
[----:B------:R-:W-:Y:S02]  /*adb0*/  ISETP.GE.U32.AND P2, PT, R4, 0x7fffffae, PT ;  /* 0x7fffffae0400780c */ /* 0x000fe40003f46070 */
[----:B------:R-:W-:Y:S02]  /*adc0*/  IADD3 R4, R39, -0x3b, RZ ;  /* 0xffffffc527047810 */ /* 0x000fe40007ffe0ff */
[----:B------:R-:W-:Y:S02]  /*add0*/  ISETP.GE.U32.AND P1, PT, R5, 0x7fffffaa, PT ;  /* 0x7fffffaa0500780c */ /* 0x000fe40003f26070 */
[----:B------:R-:W-:Y:S02]  /*ade0*/  ISETP.GE.U32.AND P4, PT, R4, 0x7fffffa6, PT ;  /* 0x7fffffa60400780c */ /* 0x000fe40003f86070 */
[----:B------:R-:W-:-:S02]  /*adf0*/  IADD3 R5, R39, -0x3f, RZ ;  /* 0xffffffc127057810 */ /* 0x000fc40007ffe0ff */
[----:B------:R-:W-:Y:S02]  /*ae00*/  IADD3 R4, R39, -0x24, RZ ;  /* 0xffffffdc27047810 */ /* 0x000fe40007ffe0ff */
[----:B------:R-:W-:Y:S01]  /*ae10*/  ISETP.GE.U32.AND P0, PT, R5, 0x7fffffa2, PT ;  /* 0x7fffffa20500780c */ /* 0x000fe20003f06070 */
[----:B------:R1:W-:Y:S01]  /*ae20*/  LDGSTS.E [R249+0x4c800], [R42.64], !P2 ;  /* 0x4c8000002af97fae */ /* 0x0003e2000d121844 */
[----:B------:R-:W-:Y:S02]  /*ae30*/  ISETP.GE.U32.AND P3, PT, R4, 0x7fffffbd, PT ;  /* 0x7fffffbd0400780c */ /* 0x000fe40003f66070 */
[----:B------:R-:W-:Y:S01]  /*ae40*/  IADD3 R5, R39, -0x28, RZ ;  /* 0xffffffd827057810 */ /* 0x000fe20007ffe0ff */
[----:B------:R-:W-:Y:S01]  /*ae50*/  IMAD.WIDE R2, R19, 0x4, R2 ;  /* 0x0000000413027825 */ /* 0x000fe200078e0202 */
[----:B------:R-:W-:Y:S01]  /*ae60*/  IADD3 R4, R39, -0x2c, RZ ;  /* 0xffffffd427047810 */ /* 0x000fe20007ffe0ff */
[----:B------:R1:W-:Y:S01]  /*ae70*/  LDGSTS.E [R249+0x4ca00], [R34.64], !P2 ;  /* 0x4ca0000022f97fae */ /* 0x0003e2000d121844 */
[----:B------:R-:W-:-:S02]  /*ae80*/  ISETP.GE.U32.AND P5, PT, R5, 0x7fffffb9, PT ;  /* 0x7fffffb90500780c */ /* 0x000fc40003fa6070 */
[----:B------:R-:W-:Y:S01]  /*ae90*/  ISETP.GE.U32.AND P6, PT, R4, 0x7fffffb5, PT ;  /* 0x7fffffb50400780c */ /* 0x000fe20003fc6070 */
[----:B------:R1:W-:Y:S01]  /*aea0*/  STL.64 [R1+0x2a0], R6 ;  /* 0x0002a00601007387 */ /* 0x0003e20000100a00 */
[C---:B------:R-:W-:Y:S02]  /*aeb0*/  IADD3 R5, R39.reuse, -0x30, RZ ;  /* 0xffffffd027057810 */ /* 0x040fe40007ffe0ff */
[----:B------:R-:W-:Y:S01]  /*aec0*/  IADD3 R4, R39, -0x34, RZ ;  /* 0xffffffcc27047810 */ /* 0x000fe20007ffe0ff */
[----:B------:R1:W-:Y:S01]  /*aed0*/  LDGSTS.E [R249+0x4d800], [R6.64], !P1 ;  /* 0x4d80000006f97fae */ /* 0x0003e2000c921844 */
[----:B------:R-:W-:Y:S01]  /*aee0*/  IMAD.WIDE R22, R19, 0x4, R22 ;  /* 0x0000000413167825 */ /* 0x000fe200078e0216 */
[----:B------:R-:W-:Y:S02]  /*aef0*/  ISETP.GE.U32.AND P2, PT, R5, 0x7fffffb1, PT ;  /* 0x7fffffb10500780c */ /* 0x000fe40003f46070 */
[----:B------:R1:W-:Y:S04]  /*af00*/  STL.64 [R1+0x298], R2 ;  /* 0x0002980201007387 */ /* 0x0003e80000100a00 */
[----:B------:R1:W-:Y:S01]  /*af10*/  LDGSTS.E [R249+0x4da00], [R2.64], !P1 ;  /* 0x4da0000002f97fae */ /* 0x0003e2000c921844 */
[----:B------:R-:W-:-:S03]  /*af20*/  ISETP.GE.U32.AND P1, PT, R4, 0x7fffffad, PT ;  /* 0x7fffffad0400780c */ /* 0x000fc60003f26070 */
[----:B------:R3:W-:Y:S04]  /*af30*/  LDGSTS.E [R249+0x4e800], [R22.64], !P4 ;  /* 0x4e80000016f97fae */ /* 0x0007e8000e121844 */
[----:B-1----:R-:W4:Y:S01]  /*af40*/  LDL.LU.64 R6, [R1+0x188] ;  /* 0x0001880001067983 */ /* 0x002f220000300a00 */
[----:B------:R-:W-:-:S03]  /*af50*/  IMAD.WIDE R2, R19, 0x4, R30 ;  /* 0x0000000413027825 */ /* 0x000fc600078e021e */
[----:B------:R-:W4:Y:S04]  /*af60*/  LDL.LU.64 R42, [R1+0x180] ;  /* 0x00018000012a7983 */ /* 0x000f280000300a00 */
[----:B------:R1:W-:Y:S04]  /*af70*/  LDGSTS.E [R249+0x4ea00], [R2.64], !P4 ;  /* 0x4ea0000002f97fae */ /* 0x0003e8000e121844 */
[----:B------:R-:W-:Y:S04]  /*af80*/  STL.64 [R1+0x268], R22 ;  /* 0x0002681601007387 */ /* 0x000fe80000100a00 */
[----:B------:R1:W-:Y:S01]  /*af90*/  STL.64 [R1+0x260], R2 ;  /* 0x0002600201007387 */ /* 0x0003e20000100a00 */
[----:B------:R-:W-:-:S04]  /*afa0*/  IADD3 R18, R39, -0x38, RZ ;  /* 0xffffffc827127810 */ /* 0x000fc80007ffe0ff */
[----:B------:R-:W-:Y:S01]  /*afb0*/  ISETP.GE.U32.AND P4, PT, R18, 0x7fffffa9, PT ;  /* 0x7fffffa91200780c */ /* 0x000fe20003f86070 */
[----:B---3--:R-:W-:-:S04]  /*afc0*/  IMAD.WIDE R14, R19, 0x4, R14 ;  /* 0x00000004130e7825 */ /* 0x008fc800078e020e */
[----:B------:R-:W-:Y:S01]  /*afd0*/  IMAD.WIDE R4, R19, 0x4, R26 ;  /* 0x0000000413047825 */ /* 0x000fe200078e021a */
[----:B------:R1:W-:Y:S04]  /*afe0*/  LDGSTS.E [R249+0x4f800], [R14.64], !P0 ;  /* 0x4f8000000ef97fae */ /* 0x0003e8000c121844 */
[----:B------:R1:W-:Y:S04]  /*aff0*/  LDGSTS.E [R249+0x4fa00], [R4.64], !P0 ;  /* 0x4fa0000004f97fae */ /* 0x0003e8000c121844 */
[----:B------:R-:W-:Y:S04]  /*b000*/  STL.64 [R1+0x238], R14 ;  /* 0x0002380e01007387 */ /* 0x000fe80000100a00 */
[----:B------:R-:W3:Y:S04]  /*b010*/  LDL.LU.64 R34, [R1+0x148] ;  /* 0x0001480001227983 */ /* 0x000ee80000300a00 */
[----:B-1----:R-:W1:Y:S04]  /*b020*/  S2R R249, SR_TID.X ;  /* 0x0000000000f97919 */ /* 0x002e680000002100 */
[----:B------:R-:W3:Y:S04]  /*b030*/  LDL.LU.64 R30, [R1+0x140] ;  /* 0x00014000011e7983 */ /* 0x000ee80000300a00 */
[----:B------:R-:W3:Y:S04]  /*b040*/  LDL.LU.64 R26, [R1+0x108] ;  /* 0x00010800011a7983 */ /* 0x000ee80000300a00 */
[----:B------:R-:W3:Y:S04]  /*b050*/  LDL.LU.64 R2, [R1+0x100] ;  /* 0x0001000001027983 */ /* 0x000ee80000300a00 */
[----:B------:R1:W-:Y:S04]  /*b060*/  STL.64 [R1+0x1ed0], R4 ;  /* 0x001ed00401007387 */ /* 0x0003e80000100a00 */
[----:B------:R-:W3:Y:S01]  /*b070*/  LDL.LU.64 R22, [R1+0xc8] ;  /* 0x0000c80001167983 */ /* 0x000ee20000300a00 */
[----:B-1----:R-:W-:-:S03]  /*b080*/  LOP3.LUT R249, R249, 0x7f, RZ, 0xc0, !PT ;  /* 0x0000007ff9f97812 */ /* 0x002fc600078ec0ff */
[----:B------:R-:W3:Y:S01]  /*b090*/  LDL.LU.64 R18, [R1+0xc0] ;  /* 0x0000c00001127983 */ /* 0x000ee20000300a00 */
[----:B------:R-:W-:-:S04]  /*b0a0*/  IMAD.MOV.U32 R4, RZ, RZ, c[0x0][0x188] ;  /* 0x00006200ff047624 */ /* 0x000fc800078e00ff */
[----:B------:R-:W-:Y:S02]  /*b0b0*/  IMAD.SHL.U32 R4, R4, 0x20, RZ ;  /* 0x0000002004047824 */ /* 0x000fe400078e00ff */
[----:B------:R-:W-:Y:S02]  /*b0c0*/  IMAD.SHL.U32 R5, R249, 0x4, RZ ;  /* 0x00000004f9057824 */ /* 0x000fe400078e00ff */
[----:B--2---:R-:W-:-:S05]  /*b0d0*/  IMAD.WIDE R246, R4, 0x4, R246 ;  /* 0x0000000404f67825 */ /* 0x004fca00078e02f6 */
[----:B------:R1:W-:Y:S01]  /*b0e0*/  STL.64 [R1+0x3c8], R246 ;  /* 0x0003c8f601007387 */ /* 0x0003e20000100a00 */
[----:B----4-:R-:W-:-:S03]  /*b0f0*/  IMAD.WIDE R10, R4, 0x4, R10 ;  /* 0x00000004040a7825 */ /* 0x010fc600078e020a */
[----:B------:R-:W2:Y:S04]  /*b100*/  LDL.LU.64 R14, [R1+0x88] ;  /* 0x00008800010e7983 */ /* 0x000ea80000300a00 */
[----:B------:R4:W-:Y:S04]  /*b110*/  STL.64 [R1+0x3c0], R10 ;  /* 0x0003c00a01007387 */ /* 0x0009e80000100a00 */
[----:B------:R-:W2:Y:S01]  /*b120*/  LDL.LU.64 R248, [R1+0x80] ;  /* 0x0000800001f87983 */ /* 0x000ea20000300a00 */
[----:B------:R-:W-:-:S05]  /*b130*/  LOP3.LUT R5, R5, 0x60, RZ, 0x3c, !PT ;  /* 0x0000006005057812 */ /* 0x000fca00078e3cff */
[----:B------:R1:W-:Y:S01]  /*b140*/  LDGSTS.E [R5+0x48c00], [R246.64], !P3 ;  /* 0x48c00000f6057fae */ /* 0x0003e2000d921844 */
[----:B------:R-:W-:-:S03]  /*b150*/  IADD3 R252, R39, -0x3c, RZ ;  /* 0xffffffc427fc7810 */ /* 0x000fc60007ffe0ff */
[----:B------:R4:W-:Y:S04]  /*b160*/  LDGSTS.E [R5+0x48e00], [R10.64], !P3 ;  /* 0x48e000000a057fae */ /* 0x0009e8000d921844 */
[----:B-1----:R-:W1:Y:S01]  /*b170*/  S2R R247, SR_TID.X ;  /* 0x0000000000f77919 */ /* 0x002e620000002100 */
[----:B------:R-:W-:Y:S02]  /*b180*/  ISETP.GE.U32.AND P0, PT, R252, 0x7fffffa5, PT ;  /* 0x7fffffa5fc00780c */ /* 0x000fe40003f06070 */
[----:B------:R-:W-:Y:S01]  /*b190*/  IADD3 R252, R39, -0x40, RZ ;  /* 0xffffffc027fc7810 */ /* 0x000fe20007ffe0ff */
[----:B------:R-:W-:-:S04]  /*b1a0*/  IMAD.WIDE R6, R4, 0x4, R6 ;  /* 0x0000000404067825 */ /* 0x000fc800078e0206 */
[----:B------:R-:W-:Y:S01]  /*b1b0*/  IMAD.WIDE R42, R4, 0x4, R42 ;  /* 0x00000004042a7825 */ /* 0x000fe200078e022a */
[----:B------:R4:W-:Y:S01]  /*b1c0*/  STL.64 [R1+0x390], R6 ;  /* 0x0003900601007387 */ /* 0x0009e20000100a00 */
[----:B-1----:R-:W-:-:S03]  /*b1d0*/  LOP3.LUT R39, R247, 0x1f, RZ, 0xc0, !PT ;  /* 0x0000001ff7277812 */ /* 0x002fc600078ec0ff */
[----:B------:R1:W-:Y:S04]  /*b1e0*/  STL.64 [R1+0x388], R42 ;  /* 0x0003882a01007387 */ /* 0x0003e80000100a00 */
[----:B------:R1:W-:Y:S04]  /*b1f0*/  LDGSTS.E [R5+0x49c00], [R6.64], !P5 ;  /* 0x49c0000006057fae */ /* 0x0003e8000e921844 */
[----:B----4-:R-:W2:Y:S04]  /*b200*/  LDL.LU.64 R10, [R1+0x48] ;  /* 0x00004800010a7983 */ /* 0x010ea80000300a00 */
[----:B------:R1:W-:Y:S01]  /*b210*/  LDGSTS.E [R5+0x49e00], [R42.64], !P5 ;  /* 0x49e000002a057fae */ /* 0x0003e2000e921844 */
[----:B------:R-:W-:-:S03]  /*b220*/  ISETP.GE.AND P5, PT, R39, R252, PT ;  /* 0x000000fc2700720c */ /* 0x000fc60003fa6270 */
[----:B-1----:R-:W2:Y:S04]  /*b230*/  LDL.LU.64 R6, [R1+0x40] ;  /* 0x0000400001067983 */ /* 0x002ea80000300a00 */
[----:B------:R-:W2:Y:S04]  /*b240*/  LDL.LU.64 R246, [R1+0x8] ;  /* 0x0000080001f67983 */ /* 0x000ea80000300a00 */
[----:B------:R-:W2:Y:S04]  /*b250*/  LDL.LU.64 R42, [R1+0x1f50] ;  /* 0x001f5000012a7983 */ /* 0x000ea80000300a00 */
[----:B------:R-:W2:Y:S01]  /*b260*/  LDL.LU R39, [R1+0x1f48] ;  /* 0x001f480001277983 */ /* 0x000ea20000300800 */
[----:B---3--:R-:W-:-:S05]  /*b270*/  IMAD.WIDE R34, R4, 0x4, R34 ;  /* 0x0000000404227825 */ /* 0x008fca00078e0222 */
[----:B------:R1:W-:Y:S01]  /*b280*/  STL.64 [R1+0x350], R34 ;  /* 0x0003502201007387 */ /* 0x0003e20000100a00 */
[----:B------:R-:W-:-:S03]  /*b290*/  IMAD.WIDE R30, R4, 0x4, R30 ;  /* 0x00000004041e7825 */ /* 0x000fc600078e021e */
[----:B------:R1:W-:Y:S01]  /*b2a0*/  LDGSTS.E [R5+0x4ac00], [R34.64], !P6 ;  /* 0x4ac0000022057fae */ /* 0x0003e2000f121844 */
[----:B------:R-:W-:-:S03]  /*b2b0*/  IMAD.WIDE R26, R4, 0x4, R26 ;  /* 0x00000004041a7825 */ /* 0x000fc600078e021a */
[----:B------:R3:W-:Y:S01]  /*b2c0*/  LDGSTS.E [R5+0x4ae00], [R30.64], !P6 ;  /* 0x4ae000001e057fae */ /* 0x0007e2000f121844 */
[----:B------:R-:W-:-:S03]  /*b2d0*/  IMAD.WIDE R2, R4, 0x4, R2 ;  /* 0x0000000404027825 */ /* 0x000fc600078e0202 */
[----:B------:R3:W-:Y:S04]  /*b2e0*/  LDGSTS.E [R5+0x4bc00], [R26.64], !P2 ;  /* 0x4bc000001a057fae */ /* 0x0007e8000d121844 */
[----:B-1----:R-:W4:Y:S01]  /*b2f0*/  LDL.LU.64 R34, [R1+0x1f40] ;  /* 0x001f400001227983 */ /* 0x002f220000300a00 */
[----:B------:R-:W-:-:S03]  /*b300*/  IMAD.WIDE R22, R4, 0x4, R22 ;  /* 0x0000000404167825 */ /* 0x000fc600078e0216 */
[----:B------:R3:W-:Y:S01]  /*b310*/  STL.64 [R1+0x348], R30 ;  /* 0x0003481e01007387 */ /* 0x0007e20000100a00 */
[----:B------:R-:W-:-:S03]  /*b320*/  IMAD.WIDE R18, R4, 0x4, R18 ;  /* 0x0000000404127825 */ /* 0x000fc600078e0212 */
[----:B------:R1:W-:Y:S04]  /*b330*/  LDGSTS.E [R5+0x4be00], [R2.64], !P2 ;  /* 0x4be0000002057fae */ /* 0x0003e8000d121844 */
[----:B------:R1:W-:Y:S04]  /*b340*/  LDGSTS.E [R5+0x4cc00], [R22.64], !P1 ;  /* 0x4cc0000016057fae */ /* 0x0003e8000c921844 */
[----:B---3--:R-:W3:Y:S04]  /*b350*/  LDL.LU.64 R30, [R1+0x1f38] ;  /* 0x001f3800011e7983 */ /* 0x008ee80000300a00 */
[----:B------:R1:W-:Y:S04]  /*b360*/  STL.64 [R1+0x310], R26 ;  /* 0x0003101a01007387 */ /* 0x0003e80000100a00 */
[----:B------:R1:W-:Y:S04]  /*b370*/  STL.64 [R1+0x308], R2 ;  /* 0x0003080201007387 */ /* 0x0003e80000100a00 */
[----:B------:R2:W-:Y:S04]  /*b380*/  LDGSTS.E [R5+0x4ce00], [R18.64], !P1 ;  /* 0x4ce0000012057fae */ /* 0x0005e8000c921844 */
[----:B-1----:R-:W3:Y:S04]  /*b390*/  LDL.LU.64 R26, [R1+0x1f30] ;  /* 0x001f3000011a7983 */ /* 0x002ee80000300a00 */
[----:B------:R-:W3:Y:S04]  /*b3a0*/  LDL.LU.64 R2, [R1] ;  /* 0x0000000001027983 */ /* 0x000ee80000300a00 */
[----:B------:R1:W-:Y:S01]  /*b3b0*/  STL.64 [R1+0x2d0], R22 ;  /* 0x0002d01601007387 */ /* 0x0003e20000100a00 */
[----:B--2---:R-:W-:-:S05]  /*b3c0*/  IMAD.WIDE R14, R4, 0x4, R14 ;  /* 0x00000004040e7825 */ /* 0x004fca00078e020e */
[----:B------:R2:W-:Y:S01]  /*b3d0*/  LDGSTS.E [R5+0x4dc00], [R14.64], !P4 ;  /* 0x4dc000000e057fae */ /* 0x0005e2000e121844 */
[----:B------:R-:W-:-:S03]  /*b3e0*/  IMAD.WIDE R248, R4, 0x4, R248 ;  /* 0x0000000404f87825 */ /* 0x000fc600078e02f8 */
[----:B-1----:R-:W3:Y:S04]  /*b3f0*/  LDL.LU.64 R22, [R1+0x1f28] ;  /* 0x001f280001167983 */ /* 0x002ee80000300a00 */
[----:B------:R1:W-:Y:S04]  /*b400*/  STL.64 [R1+0x2c8], R18 ;  /* 0x0002c81201007387 */ /* 0x0003e80000100a00 */
[----:B------:R2:W-:Y:S04]  /*b410*/  LDGSTS.E [R5+0x4de00], [R248.64], !P4 ;  /* 0x4de00000f8057fae */ /* 0x0005e8000e121844 */
[----:B-1----:R-:W3:Y:S04]  /*b420*/  LDL.LU.64 R18, [R1+0x1f20] ;  /* 0x001f200001127983 */ /* 0x002ee80000300a00 */
[----:B------:R2:W-:Y:S04]  /*b430*/  STL.64 [R1+0x290], R14 ;  /* 0x0002900e01007387 */ /* 0x0005e80000100a00 */
[----:B------:R1:W-:Y:S04]  /*b440*/  STL.64 [R1+0x230], R248 ;  /* 0x000230f801007387 */ /* 0x0003e80000100a00 */
[----:B--2---:R-:W2:Y:S04]  /*b450*/  LDL.LU.64 R14, [R1+0x1f18] ;  /* 0x001f1800010e7983 */ /* 0x004ea80000300a00 */
[----:B-1----:R-:W2:Y:S01]  /*b460*/  LDL.LU.64 R248, [R1+0x1f10] ;  /* 0x001f100001f87983 */ /* 0x002ea20000300a00 */
[----:B------:R-:W-:Y:S01]  /*b470*/  ISETP.GE.U32.AND P3, PT, R252, 0x7fffffa1, PT ;  /* 0x7fffffa1fc00780c */ /* 0x000fe20003f66070 */
[----:B------:R-:W-:-:S04]  /*b480*/  IMAD.WIDE R10, R4, 0x4, R10 ;  /* 0x00000004040a7825 */ /* 0x000fc800078e020a */
[C---:B------:R-:W-:Y:S01]  /*b490*/  IMAD.WIDE R6, R4.reuse, 0x4, R6 ;  /* 0x0000000404067825 */ /* 0x040fe200078e0206 */
[----:B------:R1:W-:Y:S03]  /*b4a0*/  STL.64 [R1+0x228], R10 ;  /* 0x0002280a01007387 */ /* 0x0003e60000100a00 */
[----:B------:R-:W-:Y:S01]  /*b4b0*/  IMAD.WIDE R246, R4, 0x4, R246 ;  /* 0x0000000404f67825 */ /* 0x000fe200078e02f6 */
[----:B------:R1:W-:Y:S04]  /*b4c0*/  STL.64 [R1+0x220], R6 ;  /* 0x0002200601007387 */ /* 0x0003e80000100a00 */
[----:B------:R1:W-:Y:S04]  /*b4d0*/  LDGSTS.E [R5+0x4ec00], [R10.64], !P0 ;  /* 0x4ec000000a057fae */ /* 0x0003e8000c121844 */
[----:B------:R1:W-:Y:S04]  /*b4e0*/  LDGSTS.E [R5+0x4ee00], [R6.64], !P0 ;  /* 0x4ee0000006057fae */ /* 0x0003e8000c121844 */
[----:B------:R2:W-:Y:S04]  /*b4f0*/  LDGSTS.E [R5+0x4fc00], [R246.64], !P3 ;  /* 0x4fc00000f6057fae */ /* 0x0005e8000d921844 */
[----:B-1----:R-:W3:Y:S04]  /*b500*/  LDL.LU.64 R10, [R1+0x1f08] ;  /* 0x001f0800010a7983 */ /* 0x002ee80000300a00 */
[----:B------:R-:W3:Y:S04]  /*b510*/  LDL.LU.64 R6, [R1+0x1f00] ;  /* 0x001f000001067983 */ /* 0x000ee80000300a00 */
[----:B------:R1:W-:Y:S01]  /*b520*/  STL.64 [R1+0x218], R246 ;  /* 0x000218f601007387 */ /* 0x0003e20000100a00 */
[----:B------:R-:W-:-:S02]  /*b530*/  IMAD.MOV.U32 R252, RZ, RZ, c[0x0][0x180] ;  /* 0x00006000fffc7624 */ /* 0x000fc400078e00ff */
[----:B--2---:R-:W-:-:S05]  /*b540*/  IMAD.WIDE R248, R4, 0x4, R248 ;  /* 0x0000000404f87825 */ /* 0x004fca00078e02f8 */
[----:B------:R2:W-:Y:S04]  /*b550*/  STL.64 [R1+0x1f0], R248 ;  /* 0x0001f0f801007387 */ /* 0x0005e80000100a00 */
[----:B-1----:R-:W4:Y:S01]  /*b560*/  LDL.LU.64 R246, [R1+0x1ef8] ;  /* 0x001ef80001f67983 */ /* 0x002f220000300a00 */
[----:B------:R-:W-:-:S03]  /*b570*/  IADD3 R252, R252, -0x41, RZ ;  /* 0xffffffbffcfc7810 */ /* 0x000fc60007ffe0ff */
[----:B------:R1:W-:Y:S01]  /*b580*/  LDGSTS.E [R5+0x4fe00], [R248.64], !P3 ;  /* 0x4fe00000f8057fae */ /* 0x0003e2000d921844 */
[----:B------:R-:W-:Y:S01]  /*b590*/  ISETP.GE.U32.AND P6, PT, R252, 0x7fffffa0, PT ;  /* 0x7fffffa0fc00780c */ /* 0x000fe20003fc6070 */
[----:B------:R-:W-:Y:S01]  /*b5a0*/  IMAD.MOV.U32 R252, RZ, RZ, c[0x0][0x180] ;  /* 0x00006000fffc7624 */ /* 0x000fe200078e00ff */
[----:B------:R-:W-:Y:S01]  /*b5b0*/  ISETP.NE.U32.AND P3, PT, R0, RZ, PT ;  /* 0x000000ff0000720c */ /* 0x000fe20003f65070 */
[----:B------:R-:W0:Y:S03]  /*b5c0*/  LDGDEPBAR ;  /* 0x00000000000079af */ /* 0x000e260000000000 */
[----:B------:R-:W-:-:S04]  /*b5d0*/  IADD3 R252, R252, -0x45, RZ ;  /* 0xffffffbbfcfc7810 */ /* 0x000fc80007ffe0ff */
[----:B------:R-:W-:Y:S01]  /*b5e0*/  ISETP.GE.U32.AND P2, PT, R252, 0x7fffff9c, PT ;  /* 0x7fffff9cfc00780c */ /* 0x000fe20003f46070 */
[----:B------:R-:W-:-:S05]  /*b5f0*/  IMAD.MOV.U32 R252, RZ, RZ, c[0x0][0x180] ;  /* 0x00006000fffc7624 */ /* 0x000fca00078e00ff */
[----:B------:R-:W-:-:S04]  /*b600*/  IADD3 R252, R252, -0x49, RZ ;  /* 0xffffffb7fcfc7810 */ /* 0x000fc80007ffe0ff */
[----:B------:R-:W-:Y:S01]  /*b610*/  ISETP.GE.U32.AND P1, PT, R252, 0x7fffff98, PT ;  /* 0x7fffff98fc00780c */ /* 0x000fe20003f26070 */
[----:B------:R-:W-:-:S05]  /*b620*/  IMAD.MOV.U32 R252, RZ, RZ, c[0x0][0x180] ;  /* 0x00006000fffc7624 */ /* 0x000fca00078e00ff */
[----:B------:R-:W-:-:S04]  /*b630*/  IADD3 R252, R252, -0x4d, RZ ;  /* 0xffffffb3fcfc7810 */ /* 0x000fc80007ffe0ff */
[----:B------:R-:W-:Y:S01]  /*b640*/  ISETP.GE.U32.AND P4, PT, R252, 0x7fffff94, PT ;  /* 0x7fffff94fc00780c */ /* 0x000fe20003f86070 */
[----:B------:R-:W-:Y:S02]  /*b650*/  IMAD.MOV.U32 R252, RZ, RZ, c[0x0][0x180] ;  /* 0x00006000fffc7624 */ /* 0x000fe400078e00ff */
[----:B-1----:R-:W-:-:S03]  /*b660*/  IMAD.MOV.U32 R5, RZ, RZ, 0x1f ;  /* 0x0000001fff057424 */ /* 0x002fc600078e00ff */
[----:B------:R-:W-:-:S04]  /*b670*/  IADD3 R252, R252, -0x51, RZ ;  /* 0xffffffaffcfc7810 */ /* 0x000fc80007ffe0ff */
[----:B------:R-:W-:Y:S01]  /*b680*/  ISETP.GE.U32.AND P0, PT, R252, 0x7fffff90, PT ;  /* 0x7fffff90fc00780c */ /* 0x000fe20003f06070 */
[----:B------:R-:W-:Y:S01]  /*b690*/  IMAD.MOV.U32 R252, RZ, RZ, c[0x0][0x18c] ;  /* 0x00006300fffc7624 */ /* 0x000fe200078e00ff */
[----:B------:R-:W-:-:S03]  /*b6a0*/  IADD3 R5, R5, c[0x0][0x180], RZ ;  /* 0x0000600005057a10 */ /* 0x000fc60007ffe0ff */
[----:B------:R-:W-:Y:S01]  /*b6b0*/  IMAD.SHL.U32 R252, R252, 0x20, RZ ;  /* 0x00000020fcfc7824 */ /* 0x000fe200078e00ff */
[----:B------:R-:W-:Y:S02]  /*b6c0*/  SEL R0, RZ, 0x4, P5 ;  /* 0x00000004ff007807 */ /* 0x000fe40002800000 */
[----:B------:R-:W-:Y:S01]  /*b6d0*/  ISETP.GT.AND P5, PT, R5, 0x5f, PT ;  /* 0x0000005f0500780c */ /* 0x000fe20003fa4270 */
[----:B---3--:R-:W-:-:S04]  /*b6e0*/  IMAD.WIDE R4, R252, 0x4, R2 ;  /* 0x00000004fc047825 */ /* 0x008fc800078e0202 */
[C---:B--2---:R-:W-:Y:S01]  /*b6f0*/  IMAD.WIDE R248, R252.reuse, 0x4, R250 ;  /* 0x00000004fcf87825 */ /* 0x044fe200078e02fa */
[----:B------:R1:W-:Y:S04]  /*b700*/  STL.64 [R1+0x1e0], R4 ;  /* 0x0001e00401007387 */ /* 0x0003e80000100a00 */
[----:B------:R-:W-:Y:S01]  /*b710*/  STL.64 [R1+0x1d8], R248 ;  /* 0x0001d8f801007387 */ /* 0x000fe20000100a00 */
[----:B-1----:R-:W-:-:S04]  /*b720*/  IMAD.WIDE R4, R252, 0x4, R244 ;  /* 0x00000004fc047825 */ /* 0x002fc800078e02f4 */
[----:B------:R-:W-:-:S04]  /*b730*/  IMAD.WIDE R244, R252, 0x4, R6 ;  /* 0x00000004fcf47825 */ /* 0x000fc800078e0206 */
[----:B------:R-:W-:-:S04]  /*b740*/  IMAD.WIDE R6, R252, 0x4, R10 ;  /* 0x00000004fc067825 */ /* 0x000fc800078e020a */
[----:B------:R-:W-:-:S04]  /*b750*/  IMAD.WIDE R12, R252, 0x4, R12 ;  /* 0x00000004fc0c7825 */ /* 0x000fc800078e020c */
[----:B----4-:R-:W-:-:S05]  /*b760*/  IMAD.WIDE R2, R252, 0x4, R246 ;  /* 0x00000004fc027825 */ /* 0x010fca00078e02f6 */
[----:B------:R1:W-:Y:S04]  /*b770*/  STL.64 [R1+0x1d0], R2 ;  /* 0x0001d00201007387 */ /* 0x0003e80000100a00 */
[----:B------:R-:W-:Y:S04]  /*b780*/  STL.64 [R1+0x1c0], R244 ;  /* 0x0001c0f401007387 */ /* 0x000fe80000100a00 */
[----:B------:R-:W-:Y:S01]  /*b790*/  STL.64 [R1+0x1c8], R4 ;  /* 0x0001c80401007387 */ /* 0x000fe20000100a00 */
[----:B-1----:R-:W-:-:S03]  /*b7a0*/  IMAD.WIDE R2, R252, 0x4, R8 ;  /* 0x00000004fc027825 */ /* 0x002fc600078e0208 */
[----:B------:R1:W-:Y:S04]  /*b7b0*/  STL.64 [R1+0x1ed8], R4 ;  /* 0x001ed80401007387 */ /* 0x0003e80000100a00 */
[----:B------:R-:W-:Y:S04]  /*b7c0*/  STL.64 [R1+0x1b0], R6 ;  /* 0x0001b00601007387 */ /* 0x000fe80000100a00 */
[----:B------:R-:W-:Y:S01]  /*b7d0*/  STL.64 [R1+0x1b8], R2 ;  /* 0x0001b80201007387 */ /* 0x000fe20000100a00 */
[----:B-1----:R-:W-:-:S03]  /*b7e0*/  IMAD.WIDE R4, R252, 0x4, R14 ;  /* 0x00000004fc047825 */ /* 0x002fc600078e020e */
[----:B------:R1:W-:Y:S04]  /*b7f0*/  STL.64 [R1+0x1ee0], R2 ;  /* 0x001ee00201007387 */ /* 0x0003e80000100a00 */
[----:B------:R-:W-:Y:S01]  /*b800*/  STL.64 [R1+0x1a0], R4 ;  /* 0x0001a00401007387 */ /* 0x000fe20000100a00 */
[----:B-1----:R-:W-:-:S03]  /*b810*/  IMAD.WIDE R2, R252, 0x4, R18 ;  /* 0x00000004fc027825 */ /* 0x002fc600078e0212 */
[----:B------:R-:W2:Y:S04]  /*b820*/  LDL.LU.64 R18, [R1+0x1e8] ;  /* 0x0001e80001127983 */ /* 0x000ea80000300a00 */
[----:B------:R-:W-:Y:S04]  /*b830*/  STL.64 [R1+0x1a8], R12 ;  /* 0x0001a80c01007387 */ /* 0x000fe80000100a00 */
[----:B------:R-:W-:Y:S04]  /*b840*/  STL.64 [R1+0x190], R2 ;  /* 0x0001900201007387 */ /* 0x000fe80000100a00 */
[----:B------:R1:W-:Y:S04]  /*b850*/  STL.64 [R1+0x1ee8], R12 ;  /* 0x001ee80c01007387 */ /* 0x0003e80000100a00 */
[----:B-1----:R-:W3:Y:S01]  /*b860*/  LDL.64 R12, [R1+0x1d0] ;  /* 0x0001d000010c7983 */ /* 0x002ee20000100a00 */
[----:B------:R-:W-:-:S04]  /*b870*/  IMAD.WIDE R16, R252, 0x4, R16 ;  /* 0x00000004fc107825 */ /* 0x000fc800078e0210 */
        /* <DEDUP_REMOVED lines=10> */
[C---:B------:R-:W-:Y:S01]  /*b920*/  IMAD.WIDE R42, R252.reuse, 0x4, R42 ;  /* 0x00000004fc2a7825 */ /* 0x040fe200078e022a */
[----:B---3--:R1:W-:Y:S04]  /*b930*/  STL.64 [R1+0x1ef0], R12 ;  /* 0x001ef00c01007387 */ /* 0x0083e80000100a00 */
[----:B-1----:R-:W3:Y:S04]  /*b940*/  LDL.64 R12, [R1+0x1e0] ;  /* 0x0001e000010c7983 */ /* 0x002ee80000100a00 */
[----:B------:R-:W4:Y:S04]  /*b950*/  LDL.LU.64 R20, [R1+0x1f8] ;  /* 0x0001f80001147983 */ /* 0x000f280000300a00 */
[----:B------:R-:W2:Y:S04]  /*b960*/  LDL.LU.64 R22, [R1+0x208] ;  /* 0x0002080001167983 */ /* 0x000ea80000300a00 */
[----:B------:R-:W-:Y:S04]  /*b970*/  STL.64 [R1+0x198], R16 ;  /* 0x0001981001007387 */ /* 0x000fe80000100a00 */
[----:B------:R-:W2:Y:S04]  /*b980*/  LDL.LU.64 R24, [R1+0x200] ;  /* 0x0002000001187983 */ /* 0x000ea80000300a00 */
[----:B------:R-:W2:Y:S04]  /*b990*/  LDL.LU.64 R26, [R1+0x210] ;  /* 0x00021000011a7983 */ /* 0x000ea80000300a00 */
[----:B------:R1:W-:Y:S04]  /*b9a0*/  STL.64 [R1+0x180], R2 ;  /* 0x0001800201007387 */ /* 0x0003e80000100a00 */
[----:B------:R-:W-:Y:S04]  /*b9b0*/  STL.64 [R1+0x188], R10 ;  /* 0x0001880a01007387 */ /* 0x000fe80000100a00 */
[----:B------:R1:W-:Y:S01]  /*b9c0*/  STL.64 [R1+0x170], R4 ;  /* 0x0001700401007387 */ /* 0x0003e20000100a00 */
[----:B------:R-:W-:-:S03]  /*b9d0*/  IMAD.WIDE R40, R252, 0x4, R40 ;  /* 0x00000004fc287825 */ /* 0x000fc600078e0228 */
[----:B------:R-:W-:Y:S01]  /*b9e0*/  STL.64 [R1+0x178], R6 ;  /* 0x0001780601007387 */ /* 0x000fe20000100a00 */
[----:B------:R-:W-:-:S03]  /*b9f0*/  IMAD.WIDE R46, R252, 0x4, R46 ;  /* 0x00000004fc2e7825 */ /* 0x000fc600078e022e */
[----:B------:R1:W-:Y:S01]  /*ba00*/  STL.64 [R1+0x160], R14 ;  /* 0x0001600e01007387 */ /* 0x0003e20000100a00 */
[----:B------:R-:W-:-:S03]  /*ba10*/  IMAD.WIDE R44, R252, 0x4, R44 ;  /* 0x00000004fc2c7825 */ /* 0x000fc600078e022c */
[----:B------:R1:W-:Y:S01]  /*ba20*/  STL.64 [R1+0x168], R28 ;  /* 0x0001681c01007387 */ /* 0x0003e20000100a00 */
[----:B------:R-:W-:-:S03]  /*ba30*/  IMAD.WIDE R50, R252, 0x4, R50 ;  /* 0x00000004fc327825 */ /* 0x000fc600078e0232 */
[----:B------:R-:W-:Y:S01]  /*ba40*/  STL.64 [R1+0x150], R34 ;  /* 0x0001502201007387 */ /* 0x000fe20000100a00 */
        /* <DEDUP_REMOVED lines=9> */
[----:B------:R-:W-:Y:S01]  /*bae0*/  STL.64 [R1+0x138], R40 ;  /* 0x0001382801007387 */ /* 0x000fe20000100a00 */
[----:B------:R-:W-:-:S03]  /*baf0*/  IMAD.WIDE R62, R252, 0x4, R62 ;  /* 0x00000004fc3e7825 */ /* 0x000fc600078e023e */
[----:B------:R-:W-:Y:S04]  /*bb00*/  STL.64 [R1+0x120], R46 ;  /* 0x0001202e01007387 */ /* 0x000fe80000100a00 */
[----:B------:R-:W1:Y:S01]  /*bb10*/  S2R R8, SR_TID.X ;  /* 0x0000000000087919 */ /* 0x000e620000002100 */
[----:B------:R-:W-:-:S03]  /*bb20*/  IMAD.WIDE R60, R252, 0x4, R60 ;  /* 0x00000004fc3c7825 */ /* 0x000fc600078e023c */
[----:B------:R-:W-:Y:S01]  /*bb30*/  STL.64 [R1+0x128], R44 ;  /* 0x0001282c01007387 */ /* 0x000fe20000100a00 */
        /* <DEDUP_REMOVED lines=40> */
[----:B-1----:R-:W-:-:S03]  /*bdc0*/  LOP3.LUT R9, R8, 0x7f, RZ, 0xc0, !PT ;  /* 0x0000007f08097812 */ /* 0x002fc600078ec0ff */
[----:B------:R-:W-:Y:S01]  /*bdd0*/  STL.64 [R1+0x70], R90 ;  /* 0x0000705a01007387 */ /* 0x000fe20000100a00 */
[----:B------:R-:W-:-:S03]  /*bde0*/  IMAD.WIDE R106, R252, 0x4, R106 ;  /* 0x00000004fc6a7825 */ /* 0x000fc600078e026a */
[----:B------:R-:W-:Y:S01]  /*bdf0*/  STL.64 [R1+0x78], R88 ;  /* 0x0000785801007387 */ /* 0x000fe20000100a00 */
[----:B------:R-:W-:Y:S01]  /*be00*/  IMAD.WIDE R104, R252, 0x4, R104 ;  /* 0x00000004fc687825 */ /* 0x000fe200078e0268 */
[----:B------:R-:W-:Y:S02]  /*be10*/  LOP3.LUT R8, R8, 0x60, RZ, 0xc0, !PT ;  /* 0x0000006008087812 */ /* 0x000fe400078ec0ff */
[----:B------:R-:W-:Y:S01]  /*be20*/  STL.64 [R1+0x60], R94 ;  /* 0x0000605e01007387 */ /* 0x000fe20000100a00 */
[----:B------:R-:W-:-:S03]  /*be30*/  IMAD.WIDE R110, R252, 0x4, R110 ;  /* 0x00000004fc6e7825 */ /* 0x000fc600078e026e */
[----:B------:R-:W-:Y:S01]  /*be40*/  STL.64 [R1+0x68], R92 ;  /* 0x0000685c01007387 */ /* 0x000fe20000100a00 */
[----:B------:R-:W-:-:S03]  /*be50*/  IMAD.WIDE R108, R252, 0x4, R108 ;  /* 0x00000004fc6c7825 */ /* 0x000fc600078e026c */
[----:B------:R-:W-:Y:S01]  /*be60*/  STL.64 [R1+0x50], R98 ;  /* 0x0000506201007387 */ /* 0x000fe20000100a00 */
[----:B------:R-:W-:-:S03]  /*be70*/  IMAD.WIDE R114, R252, 0x4, R114 ;  /* 0x00000004fc727825 */ /* 0x000fc600078e0272 */
[----:B------:R-:W-:Y:S01]  /*be80*/  STL.64 [R1+0x58], R96 ;  /* 0x0000586001007387 */ /* 0x000fe20000100a00 */
[----:B------:R-:W-:Y:S01]  /*be90*/  IMAD.SHL.U32 R9, R9, 0x4, RZ ;  /* 0x0000000409097824 */ /* 0x000fe200078e00ff */
[----:B------:R-:W-:Y:S02]  /*bea0*/  SHF.R.U32.HI R31, RZ, 0x1, R8 ;  /* 0x00000001ff1f7819 */ /* 0x000fe40000011608 */
[----:B------:R-:W-:Y:S01]  /*beb0*/  STL.64 [R1+0x40], R102 ;  /* 0x0000406601007387 */ /* 0x000fe20000100a00 */
[----:B------:R-:W-:-:S03]  /*bec0*/  IMAD.WIDE R112, R252, 0x4, R112 ;  /* 0x00000004fc707825 */ /* 0x000fc600078e0270 */
[----:B------:R-:W-:Y:S01]  /*bed0*/  STL.64 [R1+0x48], R100 ;  /* 0x0000486401007387 */ /* 0x000fe20000100a00 */
[----:B------:R-:W-:-:S03]  /*bee0*/  IMAD.WIDE R118, R252, 0x4, R118 ;  /* 0x00000004fc767825 */ /* 0x000fc600078e0276 */
[----:B------:R-:W-:Y:S01]  /*bef0*/  STL.64 [R1+0x30], R106 ;  /* 0x0000306a01007387 */ /* 0x000fe20000100a00 */
[----:B------:R-:W-:-:S03]  /*bf00*/  IMAD.WIDE R116, R252, 0x4, R116 ;  /* 0x00000004fc747825 */ /* 0x000fc600078e0274 */
[----:B------:R-:W-:Y:S01]  /*bf10*/  STL.64 [R1+0x38], R104 ;  /* 0x0000386801007387 */ /* 0x000fe20000100a00 */
[----:B------:R-:W-:-:S03]  /*bf20*/  LOP3.LUT R8, R9, R31, RZ, 0x3c, !PT ;  /* 0x0000001f09087212 */ /* 0x000fc600078e3cff */
        /* <DEDUP_REMOVED lines=8> */
[----:B------:R-:W2:Y:S04]  /*bfb0*/  LDL.64 R120, [R1+0x190] ;  /* 0x0001900001787983 */ /* 0x000ea80000100a00 */
[----:B------:R-:W2:Y:S04]  /*bfc0*/  LDL.64 R122, [R1+0x1a0] ;  /* 0x0001a000017a7983 */ /* 0x000ea80000100a00 */
[----:B------:R-:W-:Y:S04]  /*bfd0*/  STL.64 [R1], R118 ;  /* 0x0000007601007387 */ /* 0x000fe80000100a00 */
[----:B------:R-:W-:Y:S04]  /*bfe0*/  STL.64 [R1+0x8], R116 ;  /* 0x0000087401007387 */ /* 0x000fe80000100a00 */
[----:B------:R-:W2:Y:S04]  /*bff0*/  LDL.64 R124, [R1+0x1b0] ;  /* 0x0001b000017c7983 */ /* 0x000ea80000100a00 */
[----:B------:R-:W2:Y:S04]  /*c000*/  LDL.64 R126, [R1+0x1c0] ;  /* 0x0001c000017e7983 */ /* 0x000ea80000100a00 */
[----:B---3--:R1:W-:Y:S04]  /*c010*/  LDGSTS.E [R8+0x10000], [R12.64], P3 ;  /* 0x100000000c087fae */ /* 0x0083e80009921844 */
[----:B-1----:R-:W3:Y:S01]  /*c020*/  LDL.LU.64 R12, [R1+0x1ef0] ;  /* 0x001ef000010c7983 */ /* 0x002ee20000300a00 */
[----:B------:R-:W-:-:S04]  /*c030*/  IMAD.WIDE R130, R252, 0x4, R130 ;  /* 0x00000004fc827825 */ /* 0x000fc800078e0282 */
[----:B------:R-:W-:-:S04]  /*c040*/  IMAD.WIDE R134, R252, 0x4, R134 ;  /* 0x00000004fc867825 */ /* 0x000fc800078e0286 */
[----:B------:R-:W-:-:S04]  /*c050*/  IMAD.WIDE R138, R252, 0x4, R138 ;  /* 0x00000004fc8a7825 */ /* 0x000fc800078e028a */
[----:B------:R-:W-:-:S04]  /*c060*/  IMAD.WIDE R142, R252, 0x4, R142 ;  /* 0x00000004fc8e7825 */ /* 0x000fc800078e028e */
[----:B------:R-:W-:-:S04]  /*c070*/  IMAD.WIDE R146, R252, 0x4, R146 ;  /* 0x00000004fc927825 */ /* 0x000fc800078e0292 */
[C---:B------:R-:W-:Y:S01]  /*c080*/  IMAD.WIDE R150, R252.reuse, 0x4, R150 ;  /* 0x00000004fc967825 */ /* 0x040fe200078e0296 */
[----:B---3--:R1:W-:Y:S04]  /*c090*/  LDGSTS.E [R8+0x10400], [R12.64], P3 ;  /* 0x104000000c087fae */ /* 0x0083e80009921844 */
[----:B--2---:R2:W-:Y:S04]  /*c0a0*/  LDGSTS.E [R8+0x10800], [R126.64], P3 ;  /* 0x108000007e087fae */ /* 0x0045e80009921844 */
[----:B------:R2:W-:Y:S04]  /*c0b0*/  LDGSTS.E [R8+0x10c00], [R124.64], P3 ;  /* 0x10c000007c087fae */ /* 0x0005e80009921844 */
[----:B------:R2:W-:Y:S04]  /*c0c0*/  LDGSTS.E [R8+0x11000], [R122.64], P3 ;  /* 0x110000007a087fae */ /* 0x0005e80009921844 */
[----:B------:R2:W-:Y:S04]  /*c0d0*/  LDGSTS.E [R8+0x11400], [R120.64], P3 ;  /* 0x1140000078087fae */ /* 0x0005e80009921844 */
[----:B-1----:R-:W3:Y:S04]  /*c0e0*/  LDL.LU.64 R12, [R1+0x1ee8] ;  /* 0x001ee800010c7983 */ /* 0x002ee80000300a00 */
[----:B------:R1:W-:Y:S04]  /*c0f0*/  LDGSTS.E [R8+0x11800], [R2.64], P3 ;  /* 0x1180000002087fae */ /* 0x0003e80009921844 */
[----:B------:R2:W-:Y:S04]  /*c100*/  LDGSTS.E [R8+0x11c00], [R4.64], P3 ;  /* 0x11c0000004087fae */ /* 0x0005e80009921844 */
[----:B------:R4:W-:Y:S04]  /*c110*/  LDGSTS.E [R8+0x12000], [R14.64], P3 ;  /* 0x120000000e087fae */ /* 0x0009e80009921844 */
[----:B-1----:R-:W3:Y:S04]  /*c120*/  LDL.LU.64 R2, [R1+0x1ee0] ;  /* 0x001ee00001027983 */ /* 0x002ee80000300a00 */
[----:B--2---:R-:W2:Y:S04]  /*c130*/  LDL.LU.64 R4, [R1+0x1ed8] ;  /* 0x001ed80001047983 */ /* 0x004ea80000300a00 */
[----:B----4-:R-:W4:Y:S04]  /*c140*/  LDL.64 R14, [R1+0x1d8] ;  /* 0x0001d800010e7983 */ /* 0x010f280000100a00 */
        /* <DEDUP_REMOVED lines=21> */
[----:B------:R1:W-:Y:S01]  /*c2a0*/  LDGSTS.E [R8+0x17800], [R118.64], P3 ;  /* 0x1780000076087fae */ /* 0x0003e20009921844 */
[----:B------:R-:W-:-:S03]  /*c2b0*/  IMAD.WIDE R154, R252, 0x4, R154 ;  /* 0x00000004fc9a7825 */ /* 0x000fc600078e029a */
        /* <DEDUP_REMOVED lines=43> */
[----:B------:R-:W-:-:S03]  /*c570*/  LOP3.LUT R9, R9, R31, RZ, 0x3c, !PT ;  /* 0x0000001f09097212 */ /* 0x000fc600078e3cff */
[----:B------:R1:W-:Y:S01]  /*c580*/  LDGSTS.E [R8+0x1d400], [R210.64], P3 ;  /* 0x1d400000d2087fae */ /* 0x0003e20009921844 */
[----:B------:R-:W-:-:S03]  /*c590*/  IMAD.WIDE R242, R252, 0x4, R242 ;  /* 0x00000004fcf27825 */ /* 0x000fc600078e02f2 */
[----:B------:R1:W-:Y:S01]  /*c5a0*/  LDGSTS.E [R8+0x1d800], [R214.64], P3 ;  /* 0x1d800000d6087fae */ /* 0x0003e20009921844 */
[----:B------:R-:W-:-:S03]  /*c5b0*/  IMAD.WIDE R20, R252, 0x4, R20 ;  /* 0x00000004fc147825 */ /* 0x000fc600078e0214 */
[----:B------:R1:W-:Y:S01]  /*c5c0*/  LDGSTS.E [R8+0x1dc00], [R218.64], P3 ;  /* 0x1dc00000da087fae */ /* 0x0003e20009921844 */
[----:B------:R-:W-:-:S03]  /*c5d0*/  IMAD.WIDE R24, R252, 0x4, R24 ;  /* 0x00000004fc187825 */ /* 0x000fc600078e0218 */
[----:B------:R1:W-:Y:S01]  /*c5e0*/  LDGSTS.E [R8+0x1e000], [R222.64], P3 ;  /* 0x1e000000de087fae */ /* 0x0003e20009921844 */
[----:B------:R-:W-:-:S03]  /*c5f0*/  LOP3.LUT R9, R9, 0x40, RZ, 0x3c, !PT ;  /* 0x0000004009097812 */ /* 0x000fc600078e3cff */
[----:B------:R1:W-:Y:S04]  /*c600*/  LDGSTS.E [R8+0x1e400], [R226.64], P3 ;  /* 0x1e400000e2087fae */ /* 0x0003e80009921844 */
[----:B------:R1:W-:Y:S04]  /*c610*/  LDGSTS.E [R8+0x1e800], [R230.64], P3 ;  /* 0x1e800000e6087fae */ /* 0x0003e80009921844 */
[----:B------:R1:W-:Y:S04]  /*c620*/  LDGSTS.E [R8+0x1ec00], [R234.64], P3 ;  /* 0x1ec00000ea087fae */ /* 0x0003e80009921844 */
[----:B------:R1:W-:Y:S04]  /*c630*/  LDGSTS.E [R8+0x1f000], [R238.64], P3 ;  /* 0x1f000000ee087fae */ /* 0x0003e80009921844 */
[----:B------:R1:W-:Y:S04]  /*c640*/  LDGSTS.E [R8+0x1f400], [R242.64], P3 ;  /* 0x1f400000f2087fae */ /* 0x0003e80009921844 */
[----:B------:R1:W-:Y:S04]  /*c650*/  LDGSTS.E [R8+0x1f800], [R20.64], P3 ;  /* 0x1f80000014087fae */ /* 0x0003e80009921844 */
[----:B------:R1:W-:Y:S01]  /*c660*/  LDGSTS.E [R8+0x1fc00], [R24.64], P3 ;  /* 0x1fc0000018087fae */ /* 0x0003e20009921844 */
[----:B------:R-:W-:-:S04]  /*c670*/  IMAD.WIDE R128, R252, 0x4, R128 ;  /* 0x00000004fc807825 */ /* 0x000fc800078e0280 */
[----:B------:R-:W-:-:S04]  /*c680*/  IMAD.WIDE R132, R252, 0x4, R132 ;  /* 0x00000004fc847825 */ /* 0x000fc800078e0284 */
[----:B------:R-:W-:-:S04]  /*c690*/  IMAD.WIDE R136, R252, 0x4, R136 ;  /* 0x00000004fc887825 */ /* 0x000fc800078e0288 */
[----:B------:R-:W-:-:S04]  /*c6a0*/  IMAD.WIDE R140, R252, 0x4, R140 ;  /* 0x00000004fc8c7825 */ /* 0x000fc800078e028c */
[----:B------:R-:W-:-:S04]  /*c6b0*/  IMAD.WIDE R144, R252, 0x4, R144 ;  /* 0x00000004fc907825 */ /* 0x000fc800078e0290 */
[----:B------:R-:W-:-:S04]  /*c6c0*/  IMAD.WIDE R148, R252, 0x4, R148 ;  /* 0x00000004fc947825 */ /* 0x000fc800078e0294 */
[C---:B------:R-:W-:Y:S01]  /*c6d0*/  IMAD.WIDE R152, R252.reuse, 0x4, R152 ;  /* 0x00000004fc987825 */ /* 0x040fe200078e0298 */
[----:B----4-:R4:W-:Y:S04]  /*c6e0*/  LDGSTS.E [R9+0x10200], [R14.64], P3 ;  /* 0x102000000e097fae */ /* 0x0109e80009921844 */
[----:B--2---:R2:W-:Y:S04]  /*c6f0*/  LDGSTS.E [R9+0x10600], [R4.64], P3 ;  /* 0x1060000004097fae */ /* 0x0045e80009921844 */
[----:B---3--:R3:W-:Y:S04]  /*c700*/  LDGSTS.E [R9+0x10a00], [R2.64], P3 ;  /* 0x10a0000002097fae */ /* 0x0087e80009921844 */
[----:B------:R1:W-:Y:S04]  /*c710*/  LDGSTS.E [R9+0x10e00], [R12.64], P3 ;  /* 0x10e000000c097fae */ /* 0x0003e80009921844 */
[----:B------:R1:W-:Y:S04]  /*c720*/  LDGSTS.E [R9+0x11200], [R16.64], P3 ;  /* 0x1120000010097fae */ /* 0x0003e80009921844 */
[----:B------:R1:W-:Y:S04]  /*c730*/  LDGSTS.E [R9+0x11600], [R10.64], P3 ;  /* 0x116000000a097fae */ /* 0x0003e80009921844 */
[----:B--2---:R-:W2:Y:S04]  /*c740*/  LDL.LU.64 R4, [R1+0x1ed0] ;  /* 0x001ed00001047983 */ /* 0x004ea80000300a00 */
[----:B------:R1:W-:Y:S04]  /*c750*/  LDGSTS.E [R9+0x11a00], [R6.64], P3 ;  /* 0x11a0000006097fae */ /* 0x0003e80009921844 */
[----:B---3--:R-:W3:Y:S04]  /*c760*/  LDL.LU.64 R2, [R1+0x1ec8] ;  /* 0x001ec80001027983 */ /* 0x008ee80000300a00 */
[----:B------:R1:W-:Y:S04]  /*c770*/  LDGSTS.E [R9+0x11e00], [R28.64], P3 ;  /* 0x11e000001c097fae */ /* 0x0003e80009921844 */
[----:B------:R4:W-:Y:S04]  /*c780*/  LDGSTS.E [R9+0x12200], [R32.64], P3 ;  /* 0x1220000020097fae */ /* 0x0009e80009921844 */
[----:B------:R4:W-:Y:S04]  /*c790*/  LDGSTS.E [R9+0x12600], [R36.64], P3 ;  /* 0x1260000024097fae */ /* 0x0009e80009921844 */
[----:B-1----:R-:W2:Y:S04]  /*c7a0*/  LDL.LU.64 R28, [R1+0x3f0] ;  /* 0x0003f000011c7983 */ /* 0x002ea80000300a00 */
[----:B----4-:R-:W2:Y:S04]  /*c7b0*/  LDL.LU.64 R32, [R1+0x3f8] ;  /* 0x0003f80001207983 */ /* 0x010ea80000300a00 */
[----:B------:R-:W2:Y:S04]  /*c7c0*/  LDL.LU.64 R14, [R1+0x3b8] ;  /* 0x0003b800010e7983 */ /* 0x000ea80000300a00 */
        /* <DEDUP_REMOVED lines=70> */
[----:B------:R1:W-:Y:S04]  /*cc30*/  LDGSTS.E [R9+0x1de00], [R220.64], P3 ;  /* 0x1de00000dc097fae */ /* 0x0003e80009921844 */
[----:B------:R1:W-:Y:S04]  /*cc40*/  LDGSTS.E [R9+0x1e200], [R224.64], P3 ;  /* 0x1e200000e0097fae */ /* 0x0003e80009921844 */
[----:B------:R1:W-:Y:S04]  /*cc50*/  LDGSTS.E [R9+0x1e600], [R228.64], P3 ;  /* 0x1e600000e4097fae */ /* 0x0003e80009921844 */
[----:B------:R1:W-:Y:S04]  /*cc60*/  LDGSTS.E [R9+0x1ea00], [R232.64], P3 ;  /* 0x1ea00000e8097fae */ /* 0x0003e80009921844 */
[----:B------:R1:W-:Y:S04]  /*cc70*/  LDGSTS.E [R9+0x1ee00], [R236.64], P3 ;  /* 0x1ee00000ec097fae */ /* 0x0003e80009921844 */
[----:B------:R1:W-:Y:S04]  /*cc80*/  LDGSTS.E [R9+0x1f200], [R240.64], P3 ;  /* 0x1f200000f0097fae */ /* 0x0003e80009921844 */
[----:B------:R1:W-:Y:S04]  /*cc90*/  LDGSTS.E [R9+0x1f600], [R18.64], P3 ;  /* 0x1f60000012097fae */ /* 0x0003e80009921844 */
[----:B------:R-:W4:Y:S04]  /*cca0*/  LDL.LU.64 R36, [R1+0x380] ;  /* 0x0003800001247983 */ /* 0x000f280000300a00 */
[----:B------:R1:W-:Y:S04]  /*ccb0*/  LDGSTS.E [R9+0x1fa00], [R22.64], P3 ;  /* 0x1fa0000016097fae */ /* 0x0003e80009921844 */
[----:B------:R-:W4:Y:S04]  /*ccc0*/  LDL.LU.64 R38, [R1+0x378] ;  /* 0x0003780001267983 */ /* 0x000f280000300a00 */
[----:B------:R1:W-:Y:S04]  /*ccd0*/  LDGSTS.E [R9+0x1fe00], [R26.64], P3 ;  /* 0x1fe000001a097fae */ /* 0x0003e80009921844 */
[----:B------:R-:W4:Y:S01]  /*cce0*/  LDL.LU.64 R16, [R1+0x340] ;  /* 0x0003400001107983 */ /* 0x000f220000300a00 */
[----:B------:R-:W-:-:S03]  /*ccf0*/  IMAD.MOV.U32 R13, RZ, RZ, c[0x0][0x188] ;  /* 0x00006200ff0d7624 */ /* 0x000fc600078e00ff */
[----:B-1----:R-:W1:Y:S04]  /*cd00*/  S2R R65, SR_TID.X ;  /* 0x0000000000417919 */ /* 0x002e680000002100 */
[----:B------:R-:W4:Y:S01]  /*cd10*/  LDL.LU.64 R8, [R1+0x338] ;  /* 0x0003380001087983 */ /* 0x000f220000300a00 */
[----:B------:R-:W-:-:S03]  /*cd20*/  IMAD.SHL.U32 R13, R13, 0x20, RZ ;  /* 0x000000200d0d7824 */ /* 0x000fc600078e00ff */
[----:B------:R-:W4:Y:S04]  /*cd30*/  LDL.LU.64 R44, [R1+0x300] ;  /* 0x00030000012c7983 */ /* 0x000f280000300a00 */
[----:B------:R-:W4:Y:S04]  /*cd40*/  LDL.LU.64 R46, [R1+0x2f8] ;  /* 0x0002f800012e7983 */ /* 0x000f280000300a00 */
[----:B------:R-:W0:Y:S01]  /*cd50*/  LDGDEPBAR ;  /* 0x00000000000079af */ /* 0x000e220000000000 */
[----:B---3--:R-:W-:-:S04]  /*cd60*/  IMAD.WIDE R30, R13, 0x4, R2 ;  /* 0x000000040d1e7825 */ /* 0x008fc800078e0202 */
[----:B--2---:R-:W-:-:S04]  /*cd70*/  IMAD.WIDE R28, R13, 0x4, R28 ;  /* 0x000000040d1c7825 */ /* 0x004fc800078e021c */
[----:B------:R-:W-:-:S04]  /*cd80*/  IMAD.WIDE R32, R13, 0x4, R32 ;  /* 0x000000040d207825 */ /* 0x000fc800078e0220 */
[----:B------:R-:W-:Y:S02]  /*cd90*/  IMAD.WIDE R34, R13, 0x4, R14 ;  /* 0x000000040d227825 */ /* 0x000fe400078e020e */
[----:B------:R-:W2:Y:S04]  /*cda0*/  LDL.LU.64 R14, [R1+0x2c0] ;  /* 0x0002c000010e7983 */ /* 0x000ea80000300a00 */
[----:B------:R-:W3:Y:S01]  /*cdb0*/  LDL.LU.64 R12, [R1+0x2b8] ;  /* 0x0002b800010c7983 */ /* 0x000ee20000300a00 */
[----:B-1----:R-:W-:Y:S01]  /*cdc0*/  LOP3.LUT R10, R65, 0x7f, RZ, 0xc0, !PT ;  /* 0x0000007f410a7812 */ /* 0x002fe200078ec0ff */
[----:B------:R-:W-:-:S04]  /*cdd0*/  IMAD.MOV.U32 R7, RZ, RZ, c[0x0][0x180] ;  /* 0x00006000ff077624 */ /* 0x000fc800078e00ff */
[----:B------:R-:W-:Y:S01]  /*cde0*/  IMAD.SHL.U32 R11, R10, 0x4, RZ ;  /* 0x000000040a0b7824 */ /* 0x000fe200078e00ff */
[----:B------:R-:W-:Y:S01]  /*cdf0*/  BAR.SYNC.DEFER_BLOCKING 0x0 ;  /* 0x0000000000007b1d */ /* 0x000fe20000010000 */
[----:B------:R-:W-:Y:S01]  /*ce00*/  IADD3 R6, R7, -0x55, RZ ;  /* 0xffffffab07067810 */ /* 0x000fe20007ffe0ff */
[----:B------:R-:W-:-:S04]  /*ce10*/  IMAD.MOV.U32 R41, RZ, RZ, c[0x0][0x180] ;  /* 0x00006000ff297624 */ /* 0x000fc800078e00ff */
[----:B------:R-:W-:Y:S01]  /*ce20*/  STL.64 [R1+0x1cd0], R28 ;  /* 0x001cd01c01007387 */ /* 0x000fe20000100a00 */
[----:B------:R-:W-:-:S03]  /*ce30*/  IADD3 R7, R7, -0x59, RZ ;  /* 0xffffffa707077810 */ /* 0x000fc60007ffe0ff */
[----:B------:R1:W-:Y:S01]  /*ce40*/  STL.64 [R1+0x1cd8], R30 ;  /* 0x001cd81e01007387 */ /* 0x0003e20000100a00 */
[----:B------:R-:W-:Y:S02]  /*ce50*/  SEL R0, R0, RZ, P5 ;  /* 0x000000ff00007207 */ /* 0x000fe40002800000 */
[----:B------:R-:W-:Y:S01]  /*ce60*/  ISETP.GE.U32.AND P3, PT, R6, 0x7fffff8c, PT ;  /* 0x7fffff8c0600780c */ /* 0x000fe20003f66070 */
[----:B------:R-:W-:Y:S01]  /*ce70*/  STL.64 [R1+0x1ce0], R32 ;  /* 0x001ce02001007387 */ /* 0x000fe20000100a00 */
[----:B------:R-:W-:-:S03]  /*ce80*/  ISETP.GE.U32.AND P5, PT, R7, 0x7fffff88, PT ;  /* 0x7fffff880700780c */ /* 0x000fc60003fa6070 */
[----:B------:R-:W-:Y:S01]  /*ce90*/  @!PT LDS RZ, [RZ] ;  /* 0x00000000fffff984 */ /* 0x000fe20000000800 */
[----:B------:R-:W-:Y:S01]  /*cea0*/  @!PT LDS RZ, [RZ] ;  /* 0x00000000fffff984 */ /* 0x000fe20000000800 */
[----:B------:R-:W-:Y:S01]  /*ceb0*/  @!PT LDS RZ, [RZ] ;  /* 0x00000000fffff984 */ /* 0x000fe20000000800 */
[----:B------:R1:W-:Y:S04]  /*cec0*/  LDGSTS.E [R11+0x50000], [R28.64], !P6 ;  /* 0x500000001c0b7fae */ /* 0x0003e8000f121844 */
[----:B------:R1:W-:Y:S01]  /*ced0*/  LDGSTS.E [R11+0x50200], [R30.64], !P6 ;  /* 0x502000001e0b7fae */ /* 0x0003e2000f121844 */
[C---:B------:R-:W-:Y:S02]  /*cee0*/  IADD3 R6, R41.reuse, -0x5d, RZ ;  /* 0xffffffa329067810 */ /* 0x040fe40007ffe0ff */
[C---:B------:R-:W-:Y:S01]  /*cef0*/  IADD3 R7, R41.reuse, -0x42, RZ ;  /* 0xffffffbe29077810 */ /* 0x040fe20007ffe0ff */
[----:B------:R-:W-:Y:S01]  /*cf00*/  STL.64 [R1+0x1ce8], R34 ;  /* 0x001ce82201007387 */ /* 0x000fe20000100a00 */
[C---:B------:R-:W-:Y:S02]  /*cf10*/  IADD3 R3, R41.reuse, -0x46, RZ ;  /* 0xffffffba29037810 */ /* 0x040fe40007ffe0ff */
[----:B------:R-:W-:Y:S01]  /*cf20*/  IADD3 R2, R41, -0x4a, RZ ;  /* 0xffffffb629027810 */ /* 0x000fe20007ffe0ff */
[----:B------:R-:W3:Y:S01]  /*cf30*/  LDL.LU.64 R52, [R1+0x288] ;  /* 0x0002880001347983 */ /* 0x000ee20000300a00 */
[----:B-1----:R-:W-:-:S03]  /*cf40*/  IMAD.MOV.U32 R31, RZ, RZ, c[0x0][0x188] ;  /* 0x00006200ff1f7624 */ /* 0x002fc600078e00ff */
[----:B------:R-:W3:Y:S01]  /*cf50*/  LDL.LU.64 R54, [R1+0x280] ;  /* 0x0002800001367983 */ /* 0x000ee20000300a00 */
[----:B------:R-:W-:Y:S01]  /*cf60*/  IMAD.SHL.U32 R31, R31, 0x20, RZ ;  /* 0x000000201f1f7824 */ /* 0x000fe200078e00ff */
[----:B------:R-:W-:Y:S02]  /*cf70*/  LOP3.LUT R65, R65, 0x7f, RZ, 0xc0, !PT ;  /* 0x0000007f41417812 */ /* 0x000fe400078ec0ff */
[----:B------:R1:W-:Y:S01]  /*cf80*/  LDGSTS.E [R11+0x51000], [R32.64], !P2 ;  /* 0x51000000200b7fae */ /* 0x0003e2000d121844 */
[----:B----4-:R-:W-:-:S03]  /*cf90*/  IMAD.WIDE R40, R31, 0x4, R16 ;  /* 0x000000041f287825 */ /* 0x010fc600078e0210 */
[----:B------:R4:W-:Y:S04]  /*cfa0*/  LDGSTS.E [R11+0x51200], [R34.64], !P2 ;  /* 0x51200000220b7fae */ /* 0x0009e8000d121844 */
[----:B------:R-:W4:Y:S01]  /*cfb0*/  LDL.LU.64 R16, [R1+0x258] ;  /* 0x0002580001107983 */ /* 0x000f220000300a00 */
[----:B------:R-:W-:-:S03]  /*cfc0*/  IMAD.WIDE R42, R31, 0x4, R8 ;  /* 0x000000041f2a7825 */ /* 0x000fc600078e0208 */
[----:B------:R-:W4:Y:S01]  /*cfd0*/  LDL.LU.64 R8, [R1+0x250] ;  /* 0x0002500001087983 */ /* 0x000f220000300a00 */
[----:B------:R-:W-:-:S04]  /*cfe0*/  IMAD.WIDE R36, R31, 0x4, R36 ;  /* 0x000000041f247825 */ /* 0x000fc800078e0224 */
[C---:B------:R-:W-:Y:S01]  /*cff0*/  IMAD.WIDE R38, R31.reuse, 0x4, R38 ;  /* 0x000000041f267825 */ /* 0x040fe200078e0226 */
[----:B------:R-:W-:Y:S04]  /*d000*/  STL.64 [R1+0x1cf0], R36 ;  /* 0x001cf02401007387 */ /* 0x000fe80000100a00 */
[----:B------:R-:W-:Y:S04]  /*d010*/  STL.64 [R1+0x1cf8], R38 ;  /* 0x001cf82601007387 */ /* 0x000fe80000100a00 */
[----:B------:R1:W-:Y:S04]  /*d020*/  STL.64 [R1+0x1d00], R40 ;  /* 0x001d002801007387 */ /* 0x0003e80000100a00 */
[----:B------:R1:W-:Y:S04]  /*d030*/  STL.64 [R1+0x1d08], R42 ;  /* 0x001d082a01007387 */ /* 0x0003e80000100a00 */
[----:B------:R-:W4:Y:S04]  /*d040*/  LDL.LU.64 R60, [R1+0x3e8] ;  /* 0x0003e800013c7983 */ /* 0x000f280000300a00 */
[----:B------:R-:W4:Y:S01]  /*d050*/  LDL.LU.64 R62, [R1+0x3e0] ;  /* 0x0003e000013e7983 */ /* 0x000f220000300a00 */
[----:B--2---:R-:W-:-:S03]  /*d060*/  IMAD.WIDE R48, R31, 0x4, R14 ;  /* 0x000000041f307825 */ /* 0x004fc600078e020e */
[----:B------:R2:W-:Y:S01]  /*d070*/  LDGSTS.E [R11+0x52000], [R36.64], !P1 ;  /* 0x52000000240b7fae */ /* 0x0005e2000c921844 */
[----:B---3--:R-:W-:-:S03]  /*d080*/  IMAD.WIDE R50, R31, 0x4, R12 ;  /* 0x000000041f327825 */ /* 0x008fc600078e020c */
[----:B------:R-:W3:Y:S04]  /*d090*/  LDL.LU.64 R14, [R1+0x3b0] ;  /* 0x0003b000010e7983 */ /* 0x000ee80000300a00 */
[----:B------:R-:W2:Y:S01]  /*d0a0*/  LDL.LU.64 R12, [R1+0x3a8] ;  /* 0x0003a800010c7983 */ /* 0x000ea20000300a00 */
[----:B------:R-:W-:-:S03]  /*d0b0*/  IMAD.WIDE R44, R31, 0x4, R44 ;  /* 0x000000041f2c7825 */ /* 0x000fc600078e022c */
[----:B------:R1:W-:Y:S01]  /*d0c0*/  LDGSTS.E [R11+0x52200], [R38.64], !P1 ;  /* 0x52200000260b7fae */ /* 0x0003e2000c921844 */
[----:B------:R-:W-:-:S03]  /*d0d0*/  IMAD.WIDE R46, R31, 0x4, R46 ;  /* 0x000000041f2e7825 */ /* 0x000fc600078e022e */
[----:B------:R-:W-:Y:S04]  /*d0e0*/  STL.64 [R1+0x1d10], R44 ;  /* 0x001d102c01007387 */ /* 0x000fe80000100a00 */
[----:B------:R-:W-:Y:S04]  /*d0f0*/  STL.64 [R1+0x1d18], R46 ;  /* 0x001d182e01007387 */ /* 0x000fe80000100a00 */
[----:B------:R-:W-:Y:S04]  /*d100*/  STL.64 [R1+0x1d20], R48 ;  /* 0x001d203001007387 */ /* 0x000fe80000100a00 */
[----:B------:R1:W-:Y:S04]  /*d110*/  STL.64 [R1+0x1d28], R50 ;  /* 0x001d283201007387 */ /* 0x0003e80000100a00 */
[----:B------:R-:W3:Y:S04]  /*d120*/  LDL.LU.64 R68, [R1+0x370] ;  /* 0x0003700001447983 */ /* 0x000ee80000300a00 */
[----:B------:R-:W3:Y:S01]  /*d130*/  LDL.LU.64 R70, [R1+0x368] ;  /* 0x0003680001467983 */ /* 0x000ee20000300a00 */
[----:B------:R-:W-:-:S03]  /*d140*/  IMAD.SHL.U32 R65, R65, 0x4, RZ ;  /* 0x0000000441417824 */ /* 0x000fc600078e00ff */
[----:B------:R1:W-:Y:S01]  /*d150*/  LDGSTS.E [R11+0x53000], [R40.64], !P4 ;  /* 0x53000000280b7fae */ /* 0x0003e2000e121844 */
[----:B----4-:R-:W-:-:S04]  /*d160*/  IMAD.WIDE R56, R31, 0x4, R16 ;  /* 0x000000041f387825 */ /* 0x010fc800078e0210 */
[C---:B------:R-:W-:Y:S01]  /*d170*/  IMAD.WIDE R58, R31.reuse, 0x4, R8 ;  /* 0x000000041f3a7825 */ /* 0x040fe200078e0208 */
[----:B------:R-:W4:Y:S04]  /*d180*/  LDL.LU.64 R16, [R1+0x330] ;  /* 0x0003300001107983 */ /* 0x000f280000300a00 */
[----:B------:R-:W4:Y:S01]  /*d190*/  LDL.LU.64 R8, [R1+0x328] ;  /* 0x0003280001087983 */ /* 0x000f220000300a00 */
[----:B------:R-:W-:-:S04]  /*d1a0*/  IMAD.WIDE R52, R31, 0x4, R52 ;  /* 0x000000041f347825 */ /* 0x000fc800078e0234 */
[----:B------:R-:W-:Y:S01]  /*d1b0*/  IMAD.WIDE R54, R31, 0x4, R54 ;  /* 0x000000041f367825 */ /* 0x000fe200078e0236 */
[----:B------:R-:W-:Y:S01]  /*d1c0*/  STL.64 [R1+0x1d30], R52 ;  /* 0x001d303401007387 */ /* 0x000fe20000100a00 */
[----:B------:R-:W-:-:S03]  /*d1d0*/  LOP3.LUT R97, R65, 0x20, RZ, 0x3c, !PT ;  /* 0x0000002041617812 */ /* 0x000fc600078e3cff */
[----:B------:R-:W-:Y:S04]  /*d1e0*/  STL.64 [R1+0x1d38], R54 ;  /* 0x001d383601007387 */ /* 0x000fe80000100a00 */
[----:B------:R-:W-:Y:S04]  /*d1f0*/  STL.64 [R1+0x1d40], R56 ;  /* 0x001d403801007387 */ /* 0x000fe80000100a00 */
[----:B------:R-:W-:Y:S04]  /*d200*/  STL.64 [R1+0x1d48], R58 ;  /* 0x001d483a01007387 */ /* 0x000fe80000100a00 */
[----:B------:R-:W4:Y:S04]  /*d210*/  LDL.LU.64 R76, [R1+0x2f0] ;  /* 0x0002f000014c7983 */ /* 0x000f280000300a00 */
[----:B------:R-:W4:Y:S01]  /*d220*/  LDL.LU.64 R78, [R1+0x2e8] ;  /* 0x0002e800014e7983 */ /* 0x000f220000300a00 */
[----:B--2---:R-:W-:-:S04]  /*d230*/  IMAD.WIDE R66, R31, 0x4, R12 ;  /* 0x000000041f427825 */ /* 0x004fc800078e020c */
[----:B------:R-:W-:-:S04]  /*d240*/  IMAD.WIDE R60, R31, 0x4, R60 ;  /* 0x000000041f3c7825 */ /* 0x000fc800078e023c */
[C---:B------:R-:W-:Y:S01]  /*d250*/  IMAD.WIDE R62, R31.reuse, 0x4, R62 ;  /* 0x000000041f3e7825 */ /* 0x040fe200078e023e */
[----:B------:R-:W-:Y:S01]  /*d260*/  ISETP.GE.U32.AND P6, PT, R6, 0x7fffff84, PT ;  /* 0x7fffff840600780c */ /* 0x000fe20003fc6070 */
[----:B------:R2:W-:Y:S02]  /*d270*/  LDGSTS.E [R11+0x53200], [R42.64], !P4 ;  /* 0x532000002a0b7fae */ /* 0x0005e4000e121844 */
[C---:B---3--:R-:W-:Y:S02]  /*d280*/  IMAD.WIDE R64, R31.reuse, 0x4, R14 ;  /* 0x000000041f407825 */ /* 0x048fe400078e020e */
[----:B------:R-:W3:Y:S04]  /*d290*/  LDL.LU.64 R14, [R1+0x2b0] ;  /* 0x0002b000010e7983 */ /* 0x000ee80000300a00 */
[----:B------:R-:W2:Y:S04]  /*d2a0*/  LDL.LU.64 R12, [R1+0x2a8] ;  /* 0x0002a800010c7983 */ /* 0x000ea80000300a00 */
[----:B------:R-:W-:Y:S04]  /*d2b0*/  STL.64 [R1+0x1d50], R60 ;  /* 0x001d503c01007387 */ /* 0x000fe80000100a00 */
[----:B------:R-:W-:Y:S04]  /*d2c0*/  STL.64 [R1+0x1d58], R62 ;  /* 0x001d583e01007387 */ /* 0x000fe80000100a00 */
[----:B------:R-:W-:Y:S04]  /*d2d0*/  STL.64 [R1+0x1d60], R64 ;  /* 0x001d604001007387 */ /* 0x000fe80000100a00 */
[----:B------:R-:W-:Y:S04]  /*d2e0*/  STL.64 [R1+0x1d68], R66 ;  /* 0x001d684201007387 */ /* 0x000fe80000100a00 */
[----:B------:R-:W2:Y:S04]  /*d2f0*/  LDL.LU.64 R84, [R1+0x278] ;  /* 0x0002780001547983 */ /* 0x000ea80000300a00 */
[----:B------:R-:W2:Y:S01]  /*d300*/  LDL.LU.64 R86, [R1+0x270] ;  /* 0x0002700001567983 */ /* 0x000ea20000300a00 */
[----:B----4-:R-:W-:-:S04]  /*d310*/  IMAD.WIDE R72, R31, 0x4, R16 ;  /* 0x000000041f487825 */ /* 0x010fc800078e0210 */
[C---:B------:R-:W-:Y:S01]  /*d320*/  IMAD.WIDE R74, R31.reuse, 0x4, R8 ;  /* 0x000000041f4a7825 */ /* 0x040fe200078e0208 */
[----:B------:R-:W4:Y:S04]  /*d330*/  LDL.LU.64 R16, [R1+0x248] ;  /* 0x0002480001107983 */ /* 0x000f280000300a00 */
[----:B------:R-:W4:Y:S01]  /*d340*/  LDL.LU.64 R8, [R1+0x240] ;  /* 0x0002400001087983 */ /* 0x000f220000300a00 */
[----:B------:R-:W-:-:S04]  /*d350*/  IMAD.WIDE R68, R31, 0x4, R68 ;  /* 0x000000041f447825 */ /* 0x000fc800078e0244 */
[C---:B------:R-:W-:Y:S01]  /*d360*/  IMAD.WIDE R70, R31.reuse, 0x4, R70 ;  /* 0x000000041f467825 */ /* 0x040fe200078e0246 */
[----:B------:R-:W-:Y:S04]  /*d370*/  STL.64 [R1+0x1d70], R68 ;  /* 0x001d704401007387 */ /* 0x000fe80000100a00 */
[----:B------:R-:W-:Y:S04]  /*d380*/  STL.64 [R1+0x1d78], R70 ;  /* 0x001d784601007387 */ /* 0x000fe80000100a00 */
[----:B------:R-:W-:Y:S04]  /*d390*/  STL.64 [R1+0x1d80], R72 ;  /* 0x001d804801007387 */ /* 0x000fe80000100a00 */
[----:B------:R-:W-:Y:S04]  /*d3a0*/  STL.64 [R1+0x1d88], R74 ;  /* 0x001d884a01007387 */ /* 0x000fe80000100a00 */
[----:B------:R-:W4:Y:S04]  /*d3b0*/  LDL.LU.64 R92, [R1+0x3d8] ;  /* 0x0003d800015c7983 */ /* 0x000f280000300a00 */
[----:B------:R-:W4:Y:S01]  /*d3c0*/  LDL.LU.64 R94, [R1+0x3d0] ;  /* 0x0003d000015e7983 */ /* 0x000f220000300a00 */
[----:B------:R-:W-:-:S04]  /*d3d0*/  IMAD.WIDE R76, R31, 0x4, R76 ;  /* 0x000000041f4c7825 */ /* 0x000fc800078e024c */
[----:B------:R-:W-:-:S04]  /*d3e0*/  IMAD.WIDE R78, R31, 0x4, R78 ;  /* 0x000000041f4e7825 */ /* 0x000fc800078e024e */
[----:B-1----:R-:W-:Y:S01]  /*d3f0*/  IMAD.MOV.U32 R41, RZ, RZ, c[0x0][0x180] ;  /* 0x00006000ff297624 */ /* 0x002fe200078e00ff */
[----:B------:R-:W-:Y:S01]  /*d400*/  ISETP.GE.U32.AND P2, PT, R7, 0x7fffff9f, PT ;  /* 0x7fffff9f0700780c */ /* 0x000fe20003f46070 */
[----:B------:R1:W-:Y:S01]  /*d410*/  LDGSTS.E [R11+0x54000], [R44.64], !P0 ;  /* 0x540000002c0b7fae */ /* 0x0003e2000c121844 */
[----:B------:R-:W-:Y:S01]  /*d420*/  ISETP.GE.U32.AND P1, PT, R3, 0x7fffff9b, PT ;  /* 0x7fffff9b0300780c */ /* 0x000fe20003f26070 */
[C---:B---3--:R-:W-:Y:S01]  /*d430*/  IMAD.WIDE R80, R31.reuse, 0x4, R14 ;  /* 0x000000041f507825 */ /* 0x048fe200078e020e */
[----:B------:R-:W-:Y:S01]  /*d440*/  ISETP.GE.U32.AND P4, PT, R2, 0x7fffff97, PT ;  /* 0x7fffff970200780c */ /* 0x000fe20003f86070 */
[----:B------:R-:W3:Y:S02]  /*d450*/  LDL.LU.64 R14, [R1+0x3a0] ;  /* 0x0003a000010e7983 */ /* 0x000ee40000300a00 */
[C---:B--2---:R-:W-:Y:S02]  /*d460*/  IMAD.WIDE R82, R31.reuse, 0x4, R12 ;  /* 0x000000041f527825 */ /* 0x044fe400078e020c */
[----:B------:R-:W2:Y:S04]  /*d470*/  LDL.LU.64 R12, [R1+0x398] ;  /* 0x00039800010c7983 */ /* 0x000ea80000300a00 */
[----:B------:R-:W-:Y:S04]  /*d480*/  STL.64 [R1+0x1d90], R76 ;  /* 0x001d904c01007387 */ /* 0x000fe80000100a00 */
[----:B------:R-:W-:Y:S04]  /*d490*/  STL.64 [R1+0x1d98], R78 ;  /* 0x001d984e01007387 */ /* 0x000fe80000100a00 */
[----:B------:R-:W-:Y:S04]  /*d4a0*/  STL.64 [R1+0x1da0], R80 ;  /* 0x001da05001007387 */ /* 0x000fe80000100a00 */
[----:B------:R-:W-:Y:S04]  /*d4b0*/  STL.64 [R1+0x1da8], R82 ;  /* 0x001da85201007387 */ /* 0x000fe80000100a00 */
[----:B------:R-:W3:Y:S04]  /*d4c0*/  LDL.LU.64 R100, [R1+0x360] ;  /* 0x0003600001647983 */ /* 0x000ee80000300a00 */
[----:B------:R-:W3:Y:S01]  /*d4d0*/  LDL.LU.64 R102, [R1+0x358] ;  /* 0x0003580001667983 */ /* 0x000ee20000300a00 */
[----:B----4-:R-:W-:-:S03]  /*d4e0*/  IMAD.WIDE R88, R31, 0x4, R16 ;  /* 0x000000041f587825 */ /* 0x010fc600078e0210 */
[----:B------:R1:W-:Y:S01]  /*d4f0*/  LDGSTS.E [R11+0x54200], [R46.64], !P0 ;  /* 0x542000002e0b7fae */ /* 0x0003e2000c121844 */
[----:B------:R-:W-:-:S03]  /*d500*/  IMAD.WIDE R90, R31, 0x4, R8 ;  /* 0x000000041f5a7825 */ /* 0x000fc600078e0208 */
[----:B------:R-:W4:Y:S04]  /*d510*/  LDL.LU.64 R16, [R1+0x320] ;  /* 0x0003200001107983 */ /* 0x000f280000300a00 */
[----:B------:R-:W4:Y:S01]  /*d520*/  LDL.LU.64 R8, [R1+0x318] ;  /* 0x0003180001087983 */ /* 0x000f220000300a00 */
[C---:B------:R-:W-:Y:S02]  /*d530*/  IADD3 R3, R41.reuse, -0x4e, RZ ;  /* 0xffffffb229037810 */ /* 0x040fe40007ffe0ff */
[----:B------:R-:W-:Y:S01]  /*d540*/  IADD3 R2, R41, -0x52, RZ ;  /* 0xffffffae29027810 */ /* 0x000fe20007ffe0ff */
[----:B------:R1:W-:Y:S01]  /*d550*/  LDGSTS.E [R11+0x55000], [R48.64], !P3 ;  /* 0x55000000300b7fae */ /* 0x0003e2000d921844 */
[----:B------:R-:W-:Y:S02]  /*d560*/  ISETP.GE.U32.AND P0, PT, R3, 0x7fffff93, PT ;  /* 0x7fffff930300780c */ /* 0x000fe40003f06070 */
[----:B------:R-:W-:Y:S01]  /*d570*/  IADD3 R3, R41, -0x56, RZ ;  /* 0xffffffaa29037810 */ /* 0x000fe20007ffe0ff */
[----:B------:R1:W-:Y:S01]  /*d580*/  LDGSTS.E [R11+0x55200], [R50.64], !P3 ;  /* 0x55200000320b7fae */ /* 0x0003e2000d921844 */
[----:B------:R-:W-:-:S02]  /*d590*/  ISETP.GE.U32.AND P3, PT, R2, 0x7fffff8f, PT ;  /* 0x7fffff8f0200780c */ /* 0x000fc40003f66070 */
[----:B------:R-:W-:Y:S01]  /*d5a0*/  IADD3 R2, R41, -0x5a, RZ ;  /* 0xffffffa629027810 */ /* 0x000fe20007ffe0ff */
[----:B------:R1:W-:Y:S04]  /*d5b0*/  LDGSTS.E [R11+0x56000], [R52.64], !P5 ;  /* 0x56000000340b7fae */ /* 0x0003e8000e921844 */
[----:B------:R1:W-:Y:S01]  /*d5c0*/  LDGSTS.E [R11+0x56200], [R54.64], !P5 ;  /* 0x56200000360b7fae */ /* 0x0003e2000e921844 */
[----:B------:R-:W-:Y:S02]  /*d5d0*/  ISETP.GE.U32.AND P5, PT, R3, 0x7fffff8b, PT ;  /* 0x7fffff8b0300780c */ /* 0x000fe40003fa6070 */
[----:B------:R-:W-:Y:S01]  /*d5e0*/  IADD3 R3, R41, -0x5e, RZ ;  /* 0xffffffa229037810 */ /* 0x000fe20007ffe0ff */
[----:B------:R1:W-:Y:S04]  /*d5f0*/  LDGSTS.E [R11+0x57000], [R56.64], !P6 ;  /* 0x57000000380b7fae */ /* 0x0003e8000f121844 */
[----:B------:R1:W-:Y:S01]  /*d600*/  LDGSTS.E [R11+0x57200], [R58.64], !P6 ;  /* 0x572000003a0b7fae */ /* 0x0003e2000f121844 */
[----:B------:R-:W-:-:S03]  /*d610*/  ISETP.GE.U32.AND P6, PT, R2, 0x7fffff87, PT ;  /* 0x7fffff870200780c */ /* 0x000fc60003fc6070 */
[----:B------:R3:W-:Y:S04]  /*d620*/  LDGSTS.E [R97+0x50400], [R60.64], !P2 ;  /* 0x504000003c617fae */ /* 0x0007e8000d121844 */
[----:B------:R3:W-:Y:S01]  /*d630*/  LDGSTS.E [R97+0x50600], [R62.64], !P2 ;  /* 0x506000003e617fae */ /* 0x0007e2000d121844 */
[----:B------:R-:W-:-:S03]  /*d640*/  ISETP.GE.U32.AND P2, PT, R3, 0x7fffff83, PT ;  /* 0x7fffff830300780c */ /* 0x000fc60003f46070 */
[----:B------:R3:W-:Y:S01]  /*d650*/  LDGSTS.E [R97+0x51400], [R64.64], !P1 ;  /* 0x5140000040617fae */ /* 0x0007e2000c921844 */
[----:B------:R-:W-:-:S03]  /*d660*/  IMAD.WIDE R84, R31, 0x4, R84 ;  /* 0x000000041f547825 */ /* 0x000fc600078e0254 */
[----:B------:R3:W-:Y:S01]  /*d670*/  LDGSTS.E [R97+0x51600], [R66.64], !P1 ;  /* 0x5160000042617fae */ /* 0x0007e2000c921844 */
[----:B------:R-:W-:-:S03]  /*d680*/  IMAD.WIDE R86, R31, 0x4, R86 ;  /* 0x000000041f567825 */ /* 0x000fc600078e0256 */
[----:B------:R3:W-:Y:S04]  /*d690*/  LDGSTS.E [R97+0x52400], [R68.64], !P4 ;  /* 0x5240000044617fae */ /* 0x0007e8000e121844 */
[----:B------:R3:W-:Y:S04]  /*d6a0*/  LDGSTS.E [R97+0x52600], [R70.64], !P4 ;  /* 0x5260000046617fae */ /* 0x0007e8000e121844 */
[----:B------:R3:W-:Y:S04]  /*d6b0*/  LDGSTS.E [R97+0x53400], [R72.64], !P0 ;  /* 0x5340000048617fae */ /* 0x0007e8000c121844 */
[----:B------:R3:W-:Y:S04]  /*d6c0*/  LDGSTS.E [R97+0x53600], [R74.64], !P0 ;  /* 0x536000004a617fae */ /* 0x0007e8000c121844 */
[----:B------:R3:W-:Y:S04]  /*d6d0*/  LDGSTS.E [R97+0x54400], [R76.64], !P3 ;  /* 0x544000004c617fae */ /* 0x0007e8000d921844 */
[----:B------:R3:W-:Y:S04]  /*d6e0*/  LDGSTS.E [R97+0x54600], [R78.64], !P3 ;  /* 0x546000004e617fae */ /* 0x0007e8000d921844 */
[----:B------:R3:W-:Y:S04]  /*d6f0*/  LDGSTS.E [R97+0x55400], [R80.64], !P5 ;  /* 0x5540000050617fae */ /* 0x0007e8000e921844 */
[----:B------:R3:W-:Y:S04]  /*d700*/  LDGSTS.E [R97+0x55600], [R82.64], !P5 ;  /* 0x5560000052617fae */ /* 0x0007e8000e921844 */
[----:B------:R-:W-:Y:S04]  /*d710*/  STL.64 [R1+0x1db0], R84 ;  /* 0x001db05401007387 */ /* 0x000fe80000100a00 */
[----:B------:R3:W-:Y:S04]  /*d720*/  LDGSTS.E [R97+0x56400], [R84.64], !P6 ;  /* 0x5640000054617fae */ /* 0x0007e8000f121844 */
[----:B------:R-:W-:Y:S04]  /*d730*/  STL.64 [R1+0x1db8], R86 ;  /* 0x001db85601007387 */ /* 0x000fe80000100a00 */
[----:B------:R3:W-:Y:S04]  /*d740*/  LDGSTS.E [R97+0x56600], [R86.64], !P6 ;  /* 0x5660000056617fae */ /* 0x0007e8000f121844 */
[----:B------:R-:W-:Y:S01]  /*d750*/  STL.64 [R1+0x1dc0], R88 ;  /* 0x001dc05801007387 */ /* 0x000fe20000100a00 */
[----:B--2---:R-:W-:-:S03]  /*d760*/  IMAD.WIDE R98, R31, 0x4, R12 ;  /* 0x000000041f627825 */ /* 0x004fc600078e020c */
[----:B------:R3:W-:Y:S04]  /*d770*/  LDGSTS.E [R97+0x57400], [R88.64], !P2 ;  /* 0x5740000058617fae */ /* 0x0007e8000d121844 */
[----:B------:R-:W-:Y:S04]  /*d780*/  STL.64 [R1+0x1dc8], R90 ;  /* 0x001dc85a01007387 */ /* 0x000fe80000100a00 */
[----:B------:R3:W-:Y:S04]  /*d790*/  LDGSTS.E [R97+0x57600], [R90.64], !P2 ;  /* 0x576000005a617fae */ /* 0x0007e8000d121844 */
[----:B------:R-:W2:Y:S04]  /*d7a0*/  LDL.LU.64 R108, [R1+0x2e0] ;  /* 0x0002e000016c7983 */ /* 0x000ea80000300a00 */
[----:B------:R-:W2:Y:S01]  /*d7b0*/  LDL.LU.64 R110, [R1+0x2d8] ;  /* 0x0002d800016e7983 */ /* 0x000ea20000300a00 */
[----:B---3--:R-:W-:-:S03]  /*d7c0*/  IMAD.WIDE R96, R31, 0x4, R14 ;  /* 0x000000041f607825 */ /* 0x008fc600078e020e */
[----:B------:R-:W3:Y:S04]  /*d7d0*/  LDL.LU.64 R14, [R1+0x2a0] ;  /* 0x0002a000010e7983 */ /* 0x000ee80000300a00 */
[----:B------:R-:W3:Y:S01]  /*d7e0*/  LDL.LU.64 R12, [R1+0x298] ;  /* 0x00029800010c7983 */ /* 0x000ee20000300a00 */
[----:B------:R-:W-:-:S04]  /*d7f0*/  IMAD.WIDE R92, R31, 0x4, R92 ;  /* 0x000000041f5c7825 */ /* 0x000fc800078e025c */
[C---:B------:R-:W-:Y:S01]  /*d800*/  IMAD.WIDE R94, R31.reuse, 0x4, R94 ;  /* 0x000000041f5e7825 */ /* 0x040fe200078e025e */
[----:B------:R-:W-:Y:S04]  /*d810*/  STL.64 [R1+0x1dd0], R92 ;  /* 0x001dd05c01007387 */ /* 0x000fe80000100a00 */
[----:B------:R-:W-:Y:S04]  /*d820*/  STL.64 [R1+0x1dd8], R94 ;  /* 0x001dd85e01007387 */ /* 0x000fe80000100a00 */
[----:B------:R-:W-:Y:S04]  /*d830*/  STL.64 [R1+0x1de0], R96 ;  /* 0x001de06001007387 */ /* 0x000fe80000100a00 */
[----:B------:R-:W-:Y:S04]  /*d840*/  STL.64 [R1+0x1de8], R98 ;  /* 0x001de86201007387 */ /* 0x000fe80000100a00 */
[----:B------:R-:W3:Y:S01]  /*d850*/  LDL.LU.64 R116, [R1+0x268] ;  /* 0x0002680001747983 */ /* 0x000ee20000300a00 */
[----:B----4-:R-:W-:-:S03]  /*d860*/  IMAD.WIDE R106, R31, 0x4, R8 ;  /* 0x000000041f6a7825 */ /* 0x010fc600078e0208 */
[----:B------:R-:W4:Y:S01]  /*d870*/  LDL.LU.64 R8, [R1+0x260] ;  /* 0x0002600001087983 */ /* 0x000f220000300a00 */
[----:B------:R-:W-:-:S03]  /*d880*/  IMAD.WIDE R104, R31, 0x4, R16 ;  /* 0x000000041f687825 */ /* 0x000fc600078e0210 */
[----:B------:R-:W4:Y:S01]  /*d890*/  LDL.LU.64 R16, [R1+0x238] ;  /* 0x0002380001107983 */ /* 0x000f220000300a00 */
[----:B------:R-:W-:-:S04]  /*d8a0*/  IMAD.WIDE R100, R31, 0x4, R100 ;  /* 0x000000041f647825 */ /* 0x000fc800078e0264 */
[C---:B------:R-:W-:Y:S01]  /*d8b0*/  IMAD.WIDE R102, R31.reuse, 0x4, R102 ;  /* 0x000000041f667825 */ /* 0x040fe200078e0266 */
[----:B------:R-:W-:Y:S04]  /*d8c0*/  STL.64 [R1+0x1df0], R100 ;  /* 0x001df06401007387 */ /* 0x000fe80000100a00 */
[----:B------:R-:W-:Y:S04]  /*d8d0*/  STL.64 [R1+0x1df8], R102 ;  /* 0x001df86601007387 */ /* 0x000fe80000100a00 */
[----:B------:R-:W-:Y:S04]  /*d8e0*/  STL.64 [R1+0x1e00], R104 ;  /* 0x001e006801007387 */ /* 0x000fe80000100a00 */
[----:B------:R-:W-:Y:S01]  /*d8f0*/  STL.64 [R1+0x1e08], R106 ;  /* 0x001e086a01007387 */ /* 0x000fe20000100a00 */
[----:B--2---:R-:W-:-:S04]  /*d900*/  IMAD.WIDE R108, R31, 0x4, R108 ;  /* 0x000000041f6c7825 */ /* 0x004fc800078e026c */
[----:B------:R-:W-:-:S04]  /*d910*/  IMAD.WIDE R110, R31, 0x4, R110 ;  /* 0x000000041f6e7825 */ /* 0x000fc800078e026e */
[----:B---3--:R-:W-:-:S04]  /*d920*/  IMAD.WIDE R112, R31, 0x4, R14 ;  /* 0x000000041f707825 */ /* 0x008fc800078e020e */
[C---:B------:R-:W-:Y:S02]  /*d930*/  IMAD.WIDE R114, R31.reuse, 0x4, R12 ;  /* 0x000000041f727825 */ /* 0x040fe400078e020c */
[----:B------:R-:W2:Y:S04]  /*d940*/  LDL.LU.64 R12, [R1+0x3c8] ;  /* 0x0003c800010c7983 */ /* 0x000ea80000300a00 */
[----:B------:R-:W3:Y:S04]  /*d950*/  LDL.LU.64 R14, [R1+0x3c0] ;  /* 0x0003c000010e7983 */ /* 0x000ee80000300a00 */
[----:B------:R-:W3:Y:S04]  /*d960*/  LDL.LU.64 R6, [R1+0x390] ;  /* 0x0003900001067983 */ /* 0x000ee80000300a00 */
[----:B------:R-:W3:Y:S04]  /*d970*/  LDL.LU.64 R34, [R1+0x388] ;  /* 0x0003880001227983 */ /* 0x000ee80000300a00 */
[----:B------:R-:W-:Y:S04]  /*d980*/  STL.64 [R1+0x1e10], R108 ;  /* 0x001e106c01007387 */ /* 0x000fe80000100a00 */
[----:B------:R-:W-:Y:S04]  /*d990*/  STL.64 [R1+0x1e18], R110 ;  /* 0x001e186e01007387 */ /* 0x000fe80000100a00 */
[----:B------:R-:W-:Y:S04]  /*d9a0*/  STL.64 [R1+0x1e20], R112 ;  /* 0x001e207001007387 */ /* 0x000fe80000100a00 */
[----:B------:R-:W-:Y:S04]  /*d9b0*/  STL.64 [R1+0x1e28], R114 ;  /* 0x001e287201007387 */ /* 0x000fe80000100a00 */
[----:B------:R-:W3:Y:S01]  /*d9c0*/  LDL.LU.64 R28, [R1+0x350] ;  /* 0x00035000011c7983 */ /* 0x000ee20000300a00 */
[----:B----4-:R-:W-:-:S03]  /*d9d0*/  IMAD.WIDE R118, R31, 0x4, R8 ;  /* 0x000000041f767825 */ /* 0x010fc600078e0208 */
[----:B------:R-:W4:Y:S01]  /*d9e0*/  LDL.LU.64 R8, [R1+0x348] ;  /* 0x0003480001087983 */ /* 0x000f220000300a00 */
[C---:B------:R-:W-:Y:S02]  /*d9f0*/  IADD3 R2, R41.reuse, -0x43, RZ ;  /* 0xffffffbd29027810 */ /* 0x040fe40007ffe0ff */
[C---:B------:R-:W-:Y:S02]  /*da00*/  IADD3 R3, R41.reuse, -0x47, RZ ;  /* 0xffffffb929037810 */ /* 0x040fe40007ffe0ff */
[----:B------:R-:W-:Y:S02]  /*da10*/  ISETP.GE.U32.AND P1, PT, R2, 0x7fffff9e, PT ;  /* 0x7fffff9e0200780c */ /* 0x000fe40003f26070 */
[----:B------:R-:W-:Y:S01]  /*da20*/  IADD3 R2, R41, -0x4b, RZ ;  /* 0xffffffb529027810 */ /* 0x000fe20007ffe0ff */
[----:B------:R-:W-:Y:S01]  /*da30*/  IMAD.SHL.U32 R10, R10, 0x4, RZ ;  /* 0x000000040a0a7824 */ /* 0x000fe200078e00ff */
[----:B------:R-:W-:Y:S02]  /*da40*/  ISETP.GE.U32.AND P4, PT, R3, 0x7fffff9a, PT ;  /* 0x7fffff9a0300780c */ /* 0x000fe40003f86070 */
[----:B------:R-:W-:-:S02]  /*da50*/  ISETP.GE.U32.AND P0, PT, R2, 0x7fffff96, PT ;  /* 0x7fffff960200780c */ /* 0x000fc40003f06070 */
[C---:B------:R-:W-:Y:S02]  /*da60*/  IADD3 R3, R41.reuse, -0x4f, RZ ;  /* 0xffffffb129037810 */ /* 0x040fe40007ffe0ff */
[----:B------:R-:W-:Y:S02]  /*da70*/  IADD3 R2, R41, -0x53, RZ ;  /* 0xffffffad29027810 */ /* 0x000fe40007ffe0ff */
[----:B------:R-:W-:Y:S02]  /*da80*/  ISETP.GE.U32.AND P3, PT, R3, 0x7fffff92, PT ;  /* 0x7fffff920300780c */ /* 0x000fe40003f66070 */
[----:B------:R-:W-:Y:S02]  /*da90*/  ISETP.GE.U32.AND P5, PT, R2, 0x7fffff8e, PT ;  /* 0x7fffff8e0200780c */ /* 0x000fe40003fa6070 */
[C---:B------:R-:W-:Y:S02]  /*daa0*/  IADD3 R3, R41.reuse, -0x57, RZ ;  /* 0xffffffa929037810 */ /* 0x040fe40007ffe0ff */
[----:B------:R-:W-:-:S02]  /*dab0*/  IADD3 R2, R41, -0x5b, RZ ;  /* 0xffffffa529027810 */ /* 0x000fc40007ffe0ff */
[----:B------:R-:W-:Y:S01]  /*dac0*/  LOP3.LUT R10, R10, 0x40, RZ, 0x3c, !PT ;  /* 0x000000400a0a7812 */ /* 0x000fe200078e3cff */
[----:B------:R-:W-:Y:S01]  /*dad0*/  IMAD.WIDE R116, R31, 0x4, R116 ;  /* 0x000000041f747825 */ /* 0x000fe200078e0274 */
[----:B------:R-:W-:Y:S02]  /*dae0*/  ISETP.GE.U32.AND P6, PT, R3, 0x7fffff8a, PT ;  /* 0x7fffff8a0300780c */ /* 0x000fe40003fc6070 */
[----:B------:R-:W-:Y:S01]  /*daf0*/  ISETP.GE.U32.AND P2, PT, R2, 0x7fffff86, PT ;  /* 0x7fffff860200780c */ /* 0x000fe20003f46070 */
[----:B------:R1:W-:Y:S01]  /*db00*/  LDGSTS.E [R10+0x50800], [R92.64], !P1 ;  /* 0x508000005c0a7fae */ /* 0x0003e2000c921844 */
[----:B------:R-:W-:Y:S01]  /*db10*/  IADD3 R3, R41, -0x5f, RZ ;  /* 0xffffffa129037810 */ /* 0x000fe20007ffe0ff */
[----:B------:R-:W-:Y:S01]  /*db20*/  IMAD.WIDE R120, R31, 0x4, R16 ;  /* 0x000000041f787825 */ /* 0x000fe200078e0210 */
[----:B------:R-:W-:Y:S01]  /*db30*/  IADD3 R2, R41, -0x44, RZ ;  /* 0xffffffbc29027810 */ /* 0x000fe20007ffe0ff */
[----:B------:R1:W-:Y:S02]  /*db40*/  LDGSTS.E [R10+0x50a00], [R94.64], !P1 ;  /* 0x50a000005e0a7fae */ /* 0x0003e4000c921844 */
[----:B------:R-:W-:-:S02]  /*db50*/  IMAD.WIDE R122, R31, 0x4, R4 ;  /* 0x000000041f7a7825 */ /* 0x000fc400078e0204 */
[----:B------:R1:W-:Y:S01]  /*db60*/  LDGSTS.E [R10+0x51800], [R96.64], !P4 ;  /* 0x51800000600a7fae */ /* 0x0003e2000e121844 */
[----:B------:R-:W-:-:S03]  /*db70*/  ISETP.GE.U32.AND P1, PT, R3, 0x7fffff82, PT ;  /* 0x7fffff820300780c */ /* 0x000fc60003f26070 */
[----:B------:R1:W-:Y:S01]  /*db80*/  LDGSTS.E [R10+0x51a00], [R98.64], !P4 ;  /* 0x51a00000620a7fae */ /* 0x0003e2000e121844 */
[----:B------:R-:W-:-:S03]  /*db90*/  ISETP.GE.U32.AND P4, PT, R2, 0x7fffff9d, PT ;  /* 0x7fffff9d0200780c */ /* 0x000fc60003f86070 */
[----:B------:R-:W-:Y:S01]  /*dba0*/  STL.64 [R1+0x1e30], R116 ;  /* 0x001e307401007387 */ /* 0x000fe20000100a00 */
[C---:B------:R-:W-:Y:S02]  /*dbb0*/  IADD3 R3, R41.reuse, -0x48, RZ ;  /* 0xffffffb829037810 */ /* 0x040fe40007ffe0ff */
[----:B------:R-:W-:Y:S01]  /*dbc0*/  IADD3 R2, R41, -0x4c, RZ ;  /* 0xffffffb429027810 */ /* 0x000fe20007ffe0ff */
[----:B------:R-:W-:Y:S04]  /*dbd0*/  STL.64 [R1+0x1e38], R118 ;  /* 0x001e387601007387 */ /* 0x000fe80000100a00 */
[----:B------:R1:W-:Y:S04]  /*dbe0*/  LDGSTS.E [R10+0x52800], [R100.64], !P0 ;  /* 0x52800000640a7fae */ /* 0x0003e8000c121844 */
[----:B------:R-:W-:Y:S04]  /*dbf0*/  STL.64 [R1+0x1e40], R120 ;  /* 0x001e407801007387 */ /* 0x000fe80000100a00 */
[----:B------:R1:W-:Y:S01]  /*dc00*/  LDGSTS.E [R10+0x52a00], [R102.64], !P0 ;  /* 0x52a00000660a7fae */ /* 0x0003e2000c121844 */
[----:B------:R-:W-:-:S03]  /*dc10*/  ISETP.GE.U32.AND P0, PT, R3, 0x7fffff99, PT ;  /* 0x7fffff990300780c */ /* 0x000fc60003f06070 */
[----:B------:R-:W-:Y:S01]  /*dc20*/  STL.64 [R1+0x1e48], R122 ;  /* 0x001e487a01007387 */ /* 0x000fe20000100a00 */
[----:B------:R-:W-:-:S03]  /*dc30*/  IADD3 R3, R41, -0x50, RZ ;  /* 0xffffffb029037810 */ /* 0x000fc60007ffe0ff */
[----:B------:R1:W-:Y:S04]  /*dc40*/  LDGSTS.E [R10+0x53800], [R104.64], !P3 ;  /* 0x53800000680a7fae */ /* 0x0003e8000d921844 */
[----:B------:R-:W4:Y:S04]  /*dc50*/  LDL.LU.64 R32, [R1+0x310] ;  /* 0x0003100001207983 */ /* 0x000f280000300a00 */
[----:B------:R1:W-:Y:S01]  /*dc60*/  LDGSTS.E [R10+0x53a00], [R106.64], !P3 ;  /* 0x53a000006a0a7fae */ /* 0x0003e2000d921844 */
[----:B------:R-:W-:Y:S02]  /*dc70*/  ISETP.GE.U32.AND P3, PT, R2, 0x7fffff95, PT ;  /* 0x7fffff950200780c */ /* 0x000fe40003f66070 */
[----:B------:R-:W-:Y:S01]  /*dc80*/  IADD3 R2, R41, -0x54, RZ ;  /* 0xffffffac29027810 */ /* 0x000fe20007ffe0ff */
[----:B------:R1:W-:Y:S04]  /*dc90*/  LDGSTS.E [R10+0x54800], [R108.64], !P5 ;  /* 0x548000006c0a7fae */ /* 0x0003e8000e921844 */
[----:B------:R1:W-:Y:S01]  /*dca0*/  LDGSTS.E [R10+0x54a00], [R110.64], !P5 ;  /* 0x54a000006e0a7fae */ /* 0x0003e2000e921844 */
[----:B------:R-:W-:-:S03]  /*dcb0*/  ISETP.GE.U32.AND P5, PT, R3, 0x7fffff91, PT ;  /* 0x7fffff910300780c */ /* 0x000fc60003fa6070 */
[----:B------:R1:W-:Y:S01]  /*dcc0*/  LDGSTS.E [R10+0x55800], [R112.64], !P6 ;  /* 0x55800000700a7fae */ /* 0x0003e2000f121844 */
[----:B------:R-:W-:-:S03]  /*dcd0*/  IADD3 R3, R41, -0x58, RZ ;  /* 0xffffffa829037810 */ /* 0x000fc60007ffe0ff */
        /* <DEDUP_REMOVED lines=8> */
[----:B--2---:R-:W-:-:S03]  /*dd60*/  IMAD.WIDE R124, R31, 0x4, R12 ;  /* 0x000000041f7c7825 */ /* 0x004fc600078e020c */
[----:B------:R-:W2:Y:S01]  /*dd70*/  LDL.LU.64 R12, [R1+0x308] ;  /* 0x00030800010c7983 */ /* 0x000ea20000300a00 */
[----:B---3--:R-:W-:-:S03]  /*dd80*/  IMAD.WIDE R126, R31, 0x4, R14 ;  /* 0x000000041f7e7825 */ /* 0x008fc600078e020e */
[----:B------:R-:W3:Y:S04]  /*dd90*/  LDL.LU.64 R14, [R1+0x2d0] ;  /* 0x0002d000010e7983 */ /* 0x000ee80000300a00 */
[----:B------:R-:W3:Y:S04]  /*dda0*/  LDL.LU.64 R16, [R1+0x2c8] ;  /* 0x0002c80001107983 */ /* 0x000ee80000300a00 */
[----:B------:R-:W-:Y:S04]  /*ddb0*/  STL.64 [R1+0x1e50], R124 ;  /* 0x001e507c01007387 */ /* 0x000fe80000100a00 */
[----:B------:R-:W-:Y:S01]  /*ddc0*/  STL.64 [R1+0x1e58], R126 ;  /* 0x001e587e01007387 */ /* 0x000fe20000100a00 */
[----:B------:R-:W-:-:S03]  /*ddd0*/  ISETP.GE.U32.AND P1, PT, R2, 0x7fffff85, PT ;  /* 0x7fffff850200780c */ /* 0x000fc60003f26070 */
[----:B------:R-:W3:Y:S01]  /*dde0*/  LDL.LU.64 R42, [R1+0x290] ;  /* 0x00029000012a7983 */ /* 0x000ee20000300a00 */
[----:B------:R-:W-:-:S04]  /*ddf0*/  IMAD.WIDE R2, R31, 0x4, R6 ;  /* 0x000000041f027825 */ /* 0x000fc800078e0206 */
[C---:B------:R-:W-:Y:S02]  /*de00*/  IMAD.WIDE R6, R31.reuse, 0x4, R28 ;  /* 0x000000041f067825 */ /* 0x040fe400078e021c */
[----:B------:R-:W3:Y:S02]  /*de10*/  LDL.LU.64 R28, [R1+0x230] ;  /* 0x00023000011c7983 */ /* 0x000ee40000300a00 */
[----:B------:R-:W-:Y:S02]  /*de20*/  IMAD.WIDE R4, R31, 0x4, R34 ;  /* 0x000000041f047825 */ /* 0x000fe400078e0222 */
[----:B------:R-:W1:Y:S04]  /*de30*/  S2R R35, SR_TID.X ;  /* 0x0000000000237919 */ /* 0x000e680000002100 */
[----:B------:R-:W-:Y:S04]  /*de40*/  STL.64 [R1+0x1e60], R2 ;  /* 0x001e600201007387 */ /* 0x000fe80000100a00 */
[----:B------:R-:W-:Y:S04]  /*de50*/  STL.64 [R1+0x1e68], R4 ;  /* 0x001e680401007387 */ /* 0x000fe80000100a00 */
[----:B------:R-:W3:Y:S04]  /*de60*/  LDL.LU.64 R38, [R1+0x228] ;  /* 0x0002280001267983 */ /* 0x000ee80000300a00 */
[----:B------:R-:W3:Y:S01]  /*de70*/  LDL.LU.64 R36, [R1+0x220] ;  /* 0x0002200001247983 */ /* 0x000ee20000300a00 */
[----:B------:R-:W-:-:S02]  /*de80*/  LOP3.LUT R30, R11, 0x60, RZ, 0x3c, !PT ;  /* 0x000000600b1e7812 */ /* 0x000fc400078e3cff */
[----:B-1----:R-:W-:-:S03]  /*de90*/  IADD3 R10, R41, -0x60, RZ ;  /* 0xffffffa0290a7810 */ /* 0x002fc60007ffe0ff */
[----:B------:R1:W-:Y:S01]  /*dea0*/  LDGSTS.E [R30+0x50c00], [R124.64], !P4 ;  /* 0x50c000007c1e7fae */ /* 0x0003e2000e121844 */
[----:B------:R-:W-:-:S03]  /*deb0*/  LOP3.LUT R35, R35, 0x1f, RZ, 0xc0, !PT ;  /* 0x0000001f23237812 */ /* 0x000fc600078ec0ff */
[----:B------:R1:W-:Y:S04]  /*dec0*/  LDGSTS.E [R30+0x50e00], [R126.64], !P4 ;  /* 0x50e000007e1e7fae */ /* 0x0003e8000e121844 */
[----:B------:R1:W-:Y:S04]  /*ded0*/  LDGSTS.E [R30+0x51c00], [R2.64], !P0 ;  /* 0x51c00000021e7fae */ /* 0x0003e8000c121844 */
[----:B------:R1:W-:Y:S01]  /*dee0*/  LDGSTS.E [R30+0x51e00], [R4.64], !P0 ;  /* 0x51e00000041e7fae */ /* 0x0003e2000c121844 */
[----:B------:R-:W-:-:S03]  /*def0*/  ISETP.GE.AND P0, PT, R35, R10, PT ;  /* 0x0000000a2300720c */ /* 0x000fc60003f06270 */
[----:B------:R-:W-:Y:S01]  /*df00*/  STL.64 [R1+0x1e70], R6 ;  /* 0x001e700601007387 */ /* 0x000fe20000100a00 */
[----:B----4-:R-:W-:Y:S01]  /*df10*/  IMAD.WIDE R8, R31, 0x4, R8 ;  /* 0x000000041f087825 */ /* 0x010fe200078e0208 */
[----:B------:R-:W-:Y:S02]  /*df20*/  IADD3 R11, R41, -0x61, RZ ;  /* 0xffffff9f290b7810 */ /* 0x000fe40007ffe0ff */
[----:B------:R2:W-:Y:S04]  /*df30*/  LDGSTS.E [R30+0x52c00], [R6.64], !P3 ;  /* 0x52c00000061e7fae */ /* 0x0005e8000d921844 */
[----:B------:R-:W-:Y:S04]  /*df40*/  STL.64 [R1+0x1e78], R8 ;  /* 0x001e780801007387 */ /* 0x000fe80000100a00 */
[----:B------:R-:W4:Y:S01]  /*df50*/  LDL.LU.64 R34, [R1+0x218] ;  /* 0x0002180001227983 */ /* 0x000f220000300a00 */
[----:B------:R-:W-:-:S03]  /*df60*/  ISETP.GE.U32.AND P4, PT, R10, 0x7fffff81, PT ;  /* 0x7fffff810a00780c */ /* 0x000fc60003f86070 */
[----:B------:R1:W-:Y:S01]  /*df70*/  LDGSTS.E [R30+0x52e00], [R8.64], !P3 ;  /* 0x52e00000081e7fae */ /* 0x0003e2000d921844 */
[----:B------:R-:W-:Y:S01]  /*df80*/  ISETP.GE.U32.AND P3, PT, R11, 0x7fffff80, PT ;  /* 0x7fffff800b00780c */ /* 0x000fe20003f66070 */
[C---:B------:R-:W-:Y:S02]  /*df90*/  IMAD.WIDE R10, R31.reuse, 0x4, R32 ;  /* 0x000000041f0a7825 */ /* 0x040fe400078e0220 */
[----:B------:R-:W4:Y:S04]  /*dfa0*/  LDL.LU.64 R32, [R1+0x1f0] ;  /* 0x0001f00001207983 */ /* 0x000f280000300a00 */
[----:B------:R1:W-:Y:S04]  /*dfb0*/  STL.64 [R1+0x1e80], R10 ;  /* 0x001e800a01007387 */ /* 0x0003e80000100a00 */
[----:B------:R1:W-:Y:S01]  /*dfc0*/  LDGSTS.E [R30+0x53c00], [R10.64], !P5 ;  /* 0x53c000000a1e7fae */ /* 0x0003e2000e921844 */
[----:B--2---:R-:W-:-:S04]  /*dfd0*/  IMAD.WIDE R12, R31, 0x4, R12 ;  /* 0x000000041f0c7825 */ /* 0x004fc800078e020c */
[C---:B---3--:R-:W-:Y:S01]  /*dfe0*/  IMAD.WIDE R14, R31.reuse, 0x4, R14 ;  /* 0x000000041f0e7825 */ /* 0x048fe200078e020e */
[----:B------:R-:W-:Y:S03]  /*dff0*/  STL.64 [R1+0x1e88], R12 ;  /* 0x001e880c01007387 */ /* 0x000fe60000100a00 */
[C---:B------:R-:W-:Y:S01]  /*e000*/  IMAD.WIDE R16, R31.reuse, 0x4, R16 ;  /* 0x000000041f107825 */ /* 0x040fe200078e0210 */
[----:B------:R-:W-:Y:S04]  /*e010*/  STL.64 [R1+0x1e90], R14 ;  /* 0x001e900e01007387 */ /* 0x000fe80000100a00 */
[----:B------:R-:W-:Y:S04]  /*e020*/  STL.64 [R1+0x1e98], R16 ;  /* 0x001e981001007387 */ /* 0x000fe80000100a00 */
[----:B------:R-:W2:Y:S01]  /*e030*/  LDL.LU.64 R50, [R1+0x1e0] ;  /* 0x0001e00001327983 */ /* 0x000ea20000300a00 */
[----:B-1----:R-:W-:-:S03]  /*e040*/  IMAD.WIDE R10, R31, 0x4, R42 ;  /* 0x000000041f0a7825 */ /* 0x002fc600078e022a */
[----:B------:R-:W3:Y:S04]  /*e050*/  LDL.LU.64 R44, [R1+0x1d8] ;  /* 0x0001d800012c7983 */ /* 0x000ee80000300a00 */
[----:B------:R-:W-:Y:S04]  /*e060*/  STL.64 [R1+0x1228], R10 ;  /* 0x0012280a01007387 */ /* 0x000fe80000100a00 */
[----:B------:R-:W2:Y:S01]  /*e070*/  LDL.LU.64 R48, [R1+0x1d0] ;  /* 0x0001d00001307983 */ /* 0x000ea20000300a00 */
[----:B------:R-:W-:Y:S01]  /*e080*/  IMAD.WIDE R8, R31, 0x4, R28 ;  /* 0x000000041f087825 */ /* 0x000fe200078e021c */
[----:B------:R-:W-:-:S02]  /*e090*/  IADD3 R3, R41, -0x65, RZ ;  /* 0xffffff9b29037810 */ /* 0x000fc40007ffe0ff */
[----:B------:R-:W2:Y:S01]  /*e0a0*/  LDL.LU.64 R28, [R1+0x1c8] ;  /* 0x0001c800011c7983 */ /* 0x000ea20000300a00 */
[----:B------:R-:W-:-:S03]  /*e0b0*/  IADD3 R2, R41, -0x69, RZ ;  /* 0xffffff9729027810 */ /* 0x000fc60007ffe0ff */
[----:B------:R1:W-:Y:S01]  /*e0c0*/  LDGSTS.E [R30+0x53e00], [R12.64], !P5 ;  /* 0x53e000000c1e7fae */ /* 0x0003e2000e921844 */
[----:B------:R-:W-:-:S03]  /*e0d0*/  ISETP.GE.U32.AND P5, PT, R3, 0x7fffff7c, PT ;  /* 0x7fffff7c0300780c */ /* 0x000fc60003fa6070 */
[----:B------:R1:W-:Y:S04]  /*e0e0*/  LDGSTS.E [R30+0x54c00], [R14.64], !P6 ;  /* 0x54c000000e1e7fae */ /* 0x0003e8000f121844 */
[----:B------:R1:W-:Y:S01]  /*e0f0*/  LDGSTS.E [R30+0x54e00], [R16.64], !P6 ;  /* 0x54e00000101e7fae */ /* 0x0003e2000f121844 */
[----:B------:R-:W-:Y:S01]  /*e100*/  ISETP.GE.U32.AND P6, PT, R2, 0x7fffff78, PT ;  /* 0x7fffff780200780c */ /* 0x000fe20003fc6070 */
[C---:B------:R-:W-:Y:S02]  /*e110*/  IMAD.WIDE R4, R31.reuse, 0x4, R38 ;  /* 0x000000041f047825 */ /* 0x040fe400078e0226 */
[----:B------:R-:W2:Y:S02]  /*e120*/  LDL.LU.64 R46, [R1+0x1c0] ;  /* 0x0001c000012e7983 */ /* 0x000ea40000300a00 */
[----:B------:R-:W-:-:S02]  /*e130*/  IMAD.WIDE R2, R31, 0x4, R36 ;  /* 0x000000041f027825 */ /* 0x000fc400078e0224 */
[----:B------:R-:W-:Y:S01]  /*e140*/  STL.64 [R1+0x1220], R8 ;  /* 0x0012200801007387 */ /* 0x000fe20000100a00 */
[----:B------:R-:W-:-:S03]  /*e150*/  IADD3 R6, R41, -0x6d, RZ ;  /* 0xffffff9329067810 */ /* 0x000fc60007ffe0ff */
[----:B------:R-:W2:Y:S04]  /*e160*/  LDL.LU.64 R42, [R1+0x1b8] ;  /* 0x0001b800012a7983 */ /* 0x000ea80000300a00 */
[----:B------:R4:W-:Y:S04]  /*e170*/  STL.64 [R1+0x578], R4 ;  /* 0x0005780401007387 */ /* 0x0009e80000100a00 */
[----:B------:R1:W-:Y:S04]  /*e180*/  STL.64 [R1+0x580], R2 ;  /* 0x0005800201007387 */ /* 0x0003e80000100a00 */
[----:B------:R-:W2:Y:S04]  /*e190*/  LDL.LU.64 R40, [R1+0x1b0] ;  /* 0x0001b00001287983 */ /* 0x000ea80000300a00 */
[----:B------:R-:W2:Y:S04]  /*e1a0*/  LDL.LU.64 R38, [R1+0x1a8] ;  /* 0x0001a80001267983 */ /* 0x000ea80000300a00 */
[----:B------:R1:W-:Y:S04]  /*e1b0*/  LDGSTS.E [R30+0x55c00], [R10.64], !P2 ;  /* 0x55c000000a1e7fae */ /* 0x0003e8000d121844 */
[----:B------:R-:W2:Y:S04]  /*e1c0*/  LDL.LU.64 R36, [R1+0x1a0] ;  /* 0x0001a00001247983 */ /* 0x000ea80000300a00 */
[----:B------:R1:W-:Y:S04]  /*e1d0*/  LDGSTS.E [R30+0x55e00], [R8.64], !P2 ;  /* 0x55e00000081e7fae */ /* 0x0003e8000d121844 */
[----:B------:R4:W-:Y:S04]  /*e1e0*/  LDGSTS.E [R30+0x56c00], [R4.64], !P1 ;  /* 0x56c00000041e7fae */ /* 0x0009e8000c921844 */
[----:B------:R1:W-:Y:S01]  /*e1f0*/  LDGSTS.E [R30+0x56e00], [R2.64], !P1 ;  /* 0x56e00000021e7fae */ /* 0x0003e2000c921844 */
[----:B----4-:R-:W-:-:S03]  /*e200*/  IMAD.WIDE R4, R31, 0x4, R34 ;  /* 0x000000041f047825 */ /* 0x010fc600078e0222 */
[----:B------:R-:W4:Y:S04]  /*e210*/  LDL.LU.64 R34, [R1+0x198] ;  /* 0x0001980001227983 */ /* 0x000f280000300a00 */
[----:B------:R-:W-:Y:S04]  /*e220*/  STL.64 [R1+0x1238], R4 ;  /* 0x0012380401007387 */ /* 0x000fe80000100a00 */
[----:B------:R1:W-:Y:S02]  /*e230*/  LDGSTS.E [R30+0x57c00], [R4.64], !P4 ;  /* 0x57c00000041e7fae */ /* 0x0003e4000e121844 */
[----:B-1----:R-:W-:-:S02]  /*e240*/  IMAD.WIDE R2, R31, 0x4, R32 ;  /* 0x000000041f027825 */ /* 0x002fc400078e0220 */
[----:B------:R-:W4:Y:S02]  /*e250*/  LDL.LU.64 R32, [R1+0x190] ;  /* 0x0001900001207983 */ /* 0x000f240000300a00 */
[----:B------:R-:W-:Y:S02]  /*e260*/  IMAD.MOV.U32 R31, RZ, RZ, 0x1f ;  /* 0x0000001fff1f7424 */ /* 0x000fe400078e00ff */
[----:B------:R2:W-:Y:S03]  /*e270*/  STL.64 [R1+0x1230], R2 ;  /* 0x0012300201007387 */ /* 0x0005e60000100a00 */
[----:B------:R-:W-:Y:S01]  /*e280*/  IADD3 R31, R31, c[0x0][0x180], RZ ;  /* 0x000060001f1f7a10 */ /* 0x000fe20007ffe0ff */
[----:B------:R1:W-:Y:S03]  /*e290*/  LDGSTS.E [R30+0x57e00], [R2.64], !P4 ;  /* 0x57e00000021e7fae */ /* 0x0003e6000e121844 */
[----:B------:R-:W-:Y:S01]  /*e2a0*/  ISETP.GT.AND P4, PT, R31, 0x7f, PT ;  /* 0x0000007f1f00780c */ /* 0x000fe20003f84270 */
[----:B------:R-:W-:-:S04]  /*e2b0*/  IMAD.WIDE R244, R252, 0x4, R244 ;  /* 0x00000004fcf47825 */ /* 0x000fc800078e02f4 */
[C---:B---3--:R-:W-:Y:S01]  /*e2c0*/  IMAD.WIDE R88, R252.reuse, 0x4, R44 ;  /* 0x00000004fc587825 */ /* 0x048fe200078e022c */
[----:B-1----:R-:W3:Y:S03]  /*e2d0*/  LDL.LU.64 R30, [R1+0x188] ;  /* 0x00018800011e7983 */ /* 0x002ee60000300a00 */
[C---:B--2---:R-:W-:Y:S01]  /*e2e0*/  IMAD.WIDE R2, R252.reuse, 0x4, R50 ;  /* 0x00000004fc027825 */ /* 0x044fe200078e0232 */
[----:B------:R-:W2:Y:S04]  /*e2f0*/  LDL.LU.64 R44, [R1+0x180] ;  /* 0x00018000012c7983 */ /* 0x000ea80000300a00 */
[----:B------:R1:W-:Y:S01]  /*e300*/  STL.64 [R1+0xb98], R2 ;  /* 0x000b980201007387 */ /* 0x0003e20000100a00 */
[----:B------:R-:W-:-:S04]  /*e310*/  IMAD.WIDE R86, R252, 0x4, R28 ;  /* 0x00000004fc567825 */ /* 0x000fc800078e021c */
[C---:B------:R-:W-:Y:S01]  /*e320*/  IMAD.WIDE R84, R252.reuse, 0x4, R42 ;  /* 0x00000004fc547825 */ /* 0x040fe200078e022a */
[----:B------:R-:W2:Y:S03]  /*e330*/  LDL.LU.64 R28, [R1+0x178] ;  /* 0x00017800011c7983 */ /* 0x000ea60000300a00 */
[----:B-1----:R-:W-:-:S04]  /*e340*/  IMAD.WIDE R2, R252, 0x4, R48 ;  /* 0x00000004fc027825 */ /* 0x002fc800078e0230 */
[C---:B------:R-:W-:Y:S01]  /*e350*/  IMAD.WIDE R82, R252.reuse, 0x4, R38 ;  /* 0x00000004fc527825 */ /* 0x040fe200078e0226 */
[----:B------:R1:W-:Y:S04]  /*e360*/  STL.64 [R1+0xd28], R2 ;  /* 0x000d280201007387 */ /* 0x0003e80000100a00 */
[----:B------:R-:W2:Y:S04]  /*e370*/  LDL.LU.64 R48, [R1+0x170] ;  /* 0x0001700001307983 */ /* 0x000ea80000300a00 */
[----:B------:R-:W-:Y:S01]  /*e380*/  STL.64 [R1+0xd10], R88 ;  /* 0x000d105801007387 */ /* 0x000fe20000100a00 */
[----:B-1----:R-:W-:Y:S01]  /*e390*/  IMAD.WIDE R2, R252, 0x4, R46 ;  /* 0x00000004fc027825 */ /* 0x002fe200078e022e */
[----:B------:R-:W-:-:S02]  /*e3a0*/  ISETP.GE.U32.AND P2, PT, R6, 0x7fffff74, PT ;  /* 0x7fffff740600780c */ /* 0x000fc40003f46070 */
[----:B------:R-:W0:Y:S04]  /*e3b0*/  LDGDEPBAR ;  /* 0x00000000000079af */ /* 0x000e280000000000 */
[----:B------:R1:W-:Y:S04]  /*e3c0*/  STL.64 [R1+0xd40], R2 ;  /* 0x000d400201007387 */ /* 0x0003e80000100a00 */
[----:B------:R1:W-:Y:S04]  /*e3d0*/  STL.64 [R1+0x1ea0], R88 ;  /* 0x001ea05801007387 */ /* 0x0003e80000100a00 */
[----:B------:R-:W2:Y:S01]  /*e3e0*/  LDL.LU.64 R42, [R1+0x168] ;  /* 0x00016800012a7983 */ /* 0x000ea20000300a00 */
[----:B-1----:R-:W-:-:S03]  /*e3f0*/  IMAD.WIDE R2, R252, 0x4, R40 ;  /* 0x00000004fc027825 */ /* 0x002fc600078e0228 */
[----:B------:R-:W2:Y:S04]  /*e400*/  LDL.LU.64 R40, [R1+0x160] ;  /* 0x0001600001287983 */ /* 0x000ea80000300a00 */
[----:B------:R-:W-:Y:S01]  /*e410*/  STL.64 [R1+0xd38], R86 ;  /* 0x000d385601007387 */ /* 0x000fe20000100a00 */
[----:B------:R-:W-:-:S03]  /*e420*/  IMAD.WIDE R88, R252, 0x4, R36 ;  /* 0x00000004fc587825 */ /* 0x000fc600078e0224 */
[----:B------:R1:W-:Y:S04]  /*e430*/  STL.64 [R1+0xd50], R2 ;  /* 0x000d500201007387 */ /* 0x0003e80000100a00 */
[----:B------:R-:W-:Y:S04]  /*e440*/  STL.64 [R1+0x1ea8], R86 ;  /* 0x001ea85601007387 */ /* 0x000fe80000100a00 */
[----:B------:R-:W2:Y:S04]  /*e450*/  LDL.LU.64 R38, [R1+0x158] ;  /* 0x0001580001267983 */ /* 0x000ea80000300a00 */
[----:B------:R-:W2:Y:S04]  /*e460*/  LDL.LU.64 R36, [R1+0x150] ;  /* 0x0001500001247983 */ /* 0x000ea80000300a00 */
[----:B------:R-:W-:Y:S04]  /*e470*/  STL.64 [R1+0xd48], R84 ;  /* 0x000d485401007387 */ /* 0x000fe80000100a00 */
[----:B------:R-:W-:Y:S01]  /*e480*/  STL.64 [R1+0x1eb0], R84 ;  /* 0x001eb05401007387 */ /* 0x000fe20000100a00 */
[----:B----4-:R-:W-:-:S03]  /*e490*/  IMAD.WIDE R80, R252, 0x4, R34 ;  /* 0x00000004fc507825 */ /* 0x010fc600078e0222 */
[----:B------:R-:W4:Y:S01]  /*e4a0*/  LDL.LU.64 R34, [R1+0x148] ;  /* 0x0001480001227983 */ /* 0x000f220000300a00 */
[----:B------:R-:W-:-:S03]  /*e4b0*/  IMAD.WIDE R16, R252, 0x4, R32 ;  /* 0x00000004fc107825 */ /* 0x000fc600078e0220 */
[----:B------:R-:W4:Y:S04]  /*e4c0*/  LDL.LU.64 R32, [R1+0x140] ;  /* 0x0001400001207983 */ /* 0x000f280000300a00 */
[----:B------:R-:W-:Y:S04]  /*e4d0*/  STL.64 [R1+0xd78], R88 ;  /* 0x000d785801007387 */ /* 0x000fe80000100a00 */
[----:B------:R-:W-:Y:S04]  /*e4e0*/  STL.64 [R1+0x1eb8], R88 ;  /* 0x001eb85801007387 */ /* 0x000fe80000100a00 */
[----:B------:R-:W-:Y:S04]  /*e4f0*/  STL.64 [R1+0xd60], R82 ;  /* 0x000d605201007387 */ /* 0x000fe80000100a00 */
[----:B------:R1:W-:Y:S04]  /*e500*/  STL.64 [R1+0x1ec0], R82 ;  /* 0x001ec05201007387 */ /* 0x0003e80000100a00 */
[----:B------:R-:W4:Y:S01]  /*e510*/  LDL.LU.64 R46, [R1+0x138] ;  /* 0x00013800012e7983 */ /* 0x000f220000300a00 */
[----:B---3--:R-:W-:-:S03]  /*e520*/  IMAD.WIDE R78, R252, 0x4, R30 ;  /* 0x00000004fc4e7825 */ /* 0x008fc600078e021e */
[----:B------:R-:W3:Y:S01]  /*e530*/  LDL.LU.64 R30, [R1+0x130] ;  /* 0x00013000011e7983 */ /* 0x000ee20000300a00 */
[----:B--2---:R-:W-:-:S03]  /*e540*/  IMAD.WIDE R14, R252, 0x4, R44 ;  /* 0x00000004fc0e7825 */ /* 0x004fc600078e022c */
[----:B------:R2:W-:Y:S04]  /*e550*/  STL.64 [R1+0xd90], R16 ;  /* 0x000d901001007387 */ /* 0x0005e80000100a00 */
[----:B------:R-:W-:Y:S04]  /*e560*/  STL.64 [R1+0xd88], R80 ;  /* 0x000d885001007387 */ /* 0x000fe80000100a00 */
[----:B------:R-:W2:Y:S01]  /*e570*/  LDL.LU.64 R44, [R1+0x128] ;  /* 0x00012800012c7983 */ /* 0x000ea20000300a00 */
[----:B------:R-:W-:-:S03]  /*e580*/  IMAD.WIDE R76, R252, 0x4, R28 ;  /* 0x00000004fc4c7825 */ /* 0x000fc600078e021c */
[----:B------:R-:W1:Y:S04]  /*e590*/  LDL.LU.64 R28, [R1+0x120] ;  /* 0x00012000011c7983 */ /* 0x000e680000300a00 */
[----:B------:R1:W-:Y:S04]  /*e5a0*/  STL.64 [R1+0xda0], R14 ;  /* 0x000da00e01007387 */ /* 0x0003e80000100a00 */
[----:B------:R-:W-:Y:S01]  /*e5b0*/  STL.64 [R1+0xd98], R78 ;  /* 0x000d984e01007387 */ /* 0x000fe20000100a00 */
[----:B------:R-:W-:-:S04]  /*e5c0*/  IMAD.WIDE R12, R252, 0x4, R48 ;  /* 0x00000004fc0c7825 */ /* 0x000fc800078e0230 */
[C---:B------:R-:W-:Y:S02]  /*e5d0*/  IMAD.WIDE R74, R252.reuse, 0x4, R42 ;  /* 0x00000004fc4a7825 */ /* 0x040fe400078e022a */
[----:B------:R-:W2:Y:S02]  /*e5e0*/  LDL.LU.64 R42, [R1+0x118] ;  /* 0x00011800012a7983 */ /* 0x000ea40000300a00 */
[C---:B------:R-:W-:Y:S02]  /*e5f0*/  IMAD.WIDE R10, R252.reuse, 0x4, R40 ;  /* 0x00000004fc0a7825 */ /* 0x040fe400078e0228 */
[----:B------:R-:W2:Y:S04]  /*e600*/  LDL.LU.64 R40, [R1+0x110] ;  /* 0x0001100001287983 */ /* 0x000ea80000300a00 */
[----:B------:R1:W-:Y:S04]  /*e610*/  STL.64 [R1+0xdb8], R12 ;  /* 0x000db80c01007387 */ /* 0x0003e80000100a00 */
[----:B------:R-:W-:Y:S04]  /*e620*/  STL.64 [R1+0xda8], R76 ;  /* 0x000da84c01007387 */ /* 0x000fe80000100a00 */
[----:B------:R-:W2:Y:S01]  /*e630*/  LDL.LU.64 R50, [R1+0x108] ;  /* 0x0001080001327983 */ /* 0x000ea20000300a00 */
[----:B------:R-:W-:-:S03]  /*e640*/  IMAD.WIDE R72, R252, 0x4, R38 ;  /* 0x00000004fc487825 */ /* 0x000fc600078e0226 */
[----:B------:R-:W2:Y:S01]  /*e650*/  LDL.LU.64 R38, [R1+0x100] ;  /* 0x0001000001267983 */ /* 0x000ea20000300a00 */
[----:B------:R-:W-:-:S03]  /*e660*/  IMAD.WIDE R8, R252, 0x4, R36 ;  /* 0x00000004fc087825 */ /* 0x000fc600078e0224 */
[----:B------:R-:W2:Y:S04]  /*e670*/  LDL.LU.64 R36, [R1+0xf8] ;  /* 0x0000f80001247983 */ /* 0x000ea80000300a00 */
[----:B------:R1:W-:Y:S04]  /*e680*/  STL.64 [R1+0xdd0], R10 ;  /* 0x000dd00a01007387 */ /* 0x0003e80000100a00 */
[----:B------:R-:W-:Y:S04]  /*e690*/  STL.64 [R1+0xdc8], R74 ;  /* 0x000dc84a01007387 */ /* 0x000fe80000100a00 */
[----:B------:R-:W2:Y:S01]  /*e6a0*/  LDL.LU.64 R48, [R1+0xf0] ;  /* 0x0000f00001307983 */ /* 0x000ea20000300a00 */
[----:B----4-:R-:W-:-:S03]  /*e6b0*/  IMAD.WIDE R70, R252, 0x4, R34 ;  /* 0x00000004fc467825 */ /* 0x010fc600078e0222 */
[----:B------:R-:W4:Y:S01]  /*e6c0*/  LDL.LU.64 R34, [R1+0xe8] ;  /* 0x0000e80001227983 */ /* 0x000f220000300a00 */
[----:B------:R-:W-:-:S03]  /*e6d0*/  IMAD.WIDE R6, R252, 0x4, R32 ;  /* 0x00000004fc067825 */ /* 0x000fc600078e0220 */
[----:B------:R-:W4:Y:S04]  /*e6e0*/  LDL.LU.64 R32, [R1+0xe0] ;  /* 0x0000e00001207983 */ /* 0x000f280000300a00 */
[----:B------:R1:W-:Y:S04]  /*e6f0*/  STL.64 [R1+0xde0], R8 ;  /* 0x000de00801007387 */ /* 0x0003e80000100a00 */
[----:B------:R-:W-:Y:S01]  /*e700*/  STL.64 [R1+0xdd8], R72 ;  /* 0x000dd84801007387 */ /* 0x000fe20000100a00 */
[----:B------:R-:W-:-:S03]  /*e710*/  IMAD.WIDE R68, R252, 0x4, R46 ;  /* 0x00000004fc447825 */ /* 0x000fc600078e022e */
[----:B------:R-:W4:Y:S01]  /*e720*/  LDL.LU.64 R46, [R1+0xd8] ;  /* 0x0000d800012e7983 */ /* 0x000f220000300a00 */
[----:B---3--:R-:W-:-:S03]  /*e730*/  IMAD.WIDE R4, R252, 0x4, R30 ;  /* 0x00000004fc047825 */ /* 0x008fc600078e021e */
[----:B------:R-:W3:Y:S04]  /*e740*/  LDL.LU.64 R30, [R1+0xd0] ;  /* 0x0000d000011e7983 */ /* 0x000ee80000300a00 */
[----:B------:R1:W-:Y:S04]  /*e750*/  STL.64 [R1+0xdf0], R6 ;  /* 0x000df00601007387 */ /* 0x0003e80000100a00 */
[----:B------:R-:W-:Y:S01]  /*e760*/  STL.64 [R1+0xde8], R70 ;  /* 0x000de84601007387 */ /* 0x000fe20000100a00 */
[----:B-1----:R-:W-:-:S03]  /*e770*/  IMAD.WIDE R2, R252, 0x4, R28 ;  /* 0x00000004fc027825 */ /* 0x002fc600078e021c */
[----:B------:R-:W3:Y:S01]  /*e780*/  LDL.LU.64 R28, [R1+0xc8] ;  /* 0x0000c800011c7983 */ /* 0x000ee20000300a00 */
[----:B--2---:R-:W-:-:S03]  /*e790*/  IMAD.WIDE R66, R252, 0x4, R44 ;  /* 0x00000004fc427825 */ /* 0x004fc600078e022c */
[----:B------:R-:W2:Y:S04]  /*e7a0*/  LDL.LU.64 R44, [R1+0xc0] ;  /* 0x0000c000012c7983 */ /* 0x000ea80000300a00 */
[----:B------:R1:W-:Y:S04]  /*e7b0*/  STL.64 [R1+0xe20], R4 ;  /* 0x000e200401007387 */ /* 0x0003e80000100a00 */
[----:B------:R-:W-:Y:S01]  /*e7c0*/  STL.64 [R1+0xdf8], R68 ;  /* 0x000df84401007387 */ /* 0x000fe20000100a00 */
[----:B------:R-:W-:-:S03]  /*e7d0*/  IMAD.WIDE R64, R252, 0x4, R42 ;  /* 0x00000004fc407825 */ /* 0x000fc600078e022a */
[----:B------:R-:W2:Y:S01]  /*e7e0*/  LDL.LU.64 R42, [R1+0xb8] ;  /* 0x0000b800012a7983 */ /* 0x000ea20000300a00 */
[----:B------:R-:W-:-:S03]  /*e7f0*/  IMAD.WIDE R126, R252, 0x4, R40 ;  /* 0x00000004fc7e7825 */ /* 0x000fc600078e0228 */
[----:B------:R-:W2:Y:S04]  /*e800*/  LDL.LU.64 R40, [R1+0xb0] ;  /* 0x0000b00001287983 */ /* 0x000ea80000300a00 */
[----:B------:R1:W-:Y:S04]  /*e810*/  STL.64 [R1+0xe50], R2 ;  /* 0x000e500201007387 */ /* 0x0003e80000100a00 */
[----:B------:R-:W-:Y:S01]  /*e820*/  STL.64 [R1+0xe28], R66 ;  /* 0x000e284201007387 */ /* 0x000fe20000100a00 */
[----:B------:R-:W-:-:S04]  /*e830*/  IMAD.WIDE R62, R252, 0x4, R50 ;  /* 0x00000004fc3e7825 */ /* 0x000fc800078e0232 */
[C---:B------:R-:W-:Y:S02]  /*e840*/  IMAD.WIDE R124, R252.reuse, 0x4, R38 ;  /* 0x00000004fc7c7825 */ /* 0x040fe400078e0226 */
[----:B------:R-:W2:Y:S02]  /*e850*/  LDL.LU.64 R38, [R1+0xa8] ;  /* 0x0000a80001267983 */ /* 0x000ea40000300a00 */
[C---:B------:R-:W-:Y:S02]  /*e860*/  IMAD.WIDE R60, R252.reuse, 0x4, R36 ;  /* 0x00000004fc3c7825 */ /* 0x040fe400078e0224 */
[----:B------:R1:W-:Y:S04]  /*e870*/  STL.64 [R1+0xe80], R126 ;  /* 0x000e807e01007387 */ /* 0x0003e80000100a00 */
[----:B------:R-:W-:Y:S04]  /*e880*/  STL.64 [R1+0xe58], R64 ;  /* 0x000e584001007387 */ /* 0x000fe80000100a00 */
[----:B------:R-:W2:Y:S04]  /*e890*/  LDL.LU.64 R36, [R1+0xa0] ;  /* 0x0000a00001247983 */ /* 0x000ea80000300a00 */
[----:B------:R1:W-:Y:S04]  /*e8a0*/  STL.64 [R1+0xe90], R124 ;  /* 0x000e907c01007387 */ /* 0x0003e80000100a00 */
[----:B------:R-:W-:Y:S01]  /*e8b0*/  STL.64 [R1+0xe88], R62 ;  /* 0x000e883e01007387 */ /* 0x000fe20000100a00 */
[----:B----4-:R-:W-:-:S03]  /*e8c0*/  IMAD.WIDE R58, R252, 0x4, R34 ;  /* 0x00000004fc3a7825 */ /* 0x010fc600078e0222 */
[----:B------:R-:W4:Y:S01]  /*e8d0*/  LDL.LU.64 R34, [R1+0x98] ;  /* 0x0000980001227983 */ /* 0x000f220000300a00 */
[----:B------:R-:W-:-:S04]  /*e8e0*/  IMAD.WIDE R122, R252, 0x4, R48 ;  /* 0x00000004fc7a7825 */ /* 0x000fc800078e0230 */
[C---:B------:R-:W-:Y:S02]  /*e8f0*/  IMAD.WIDE R120, R252.reuse, 0x4, R32 ;  /* 0x00000004fc787825 */ /* 0x040fe400078e0220 */
[----:B------:R-:W4:Y:S04]  /*e900*/  LDL.LU.64 R32, [R1+0x90] ;  /* 0x0000900001207983 */ /* 0x000f280000300a00 */
[----:B------:R1:W-:Y:S04]  /*e910*/  STL.64 [R1+0xef0], R122 ;  /* 0x000ef07a01007387 */ /* 0x0003e80000100a00 */
[----:B------:R-:W-:Y:S01]  /*e920*/  STL.64 [R1+0xe98], R60 ;  /* 0x000e983c01007387 */ /* 0x000fe20000100a00 */
[----:B---3--:R-:W-:-:S03]  /*e930*/  IMAD.WIDE R118, R252, 0x4, R30 ;  /* 0x00000004fc767825 */ /* 0x008fc600078e021e */
[----:B------:R-:W3:Y:S04]  /*e940*/  LDL.LU.64 R30, [R1+0x88] ;  /* 0x00008800011e7983 */ /* 0x000ee80000300a00 */
[----:B------:R1:W-:Y:S04]  /*e950*/  STL.64 [R1+0xf20], R120 ;  /* 0x000f207801007387 */ /* 0x0003e80000100a00 */
[----:B------:R-:W-:Y:S01]  /*e960*/  STL.64 [R1+0xef8], R58 ;  /* 0x000ef83a01007387 */ /* 0x000fe20000100a00 */
[----:B------:R-:W-:-:S03]  /*e970*/  IMAD.WIDE R54, R252, 0x4, R28 ;  /* 0x00000004fc367825 */ /* 0x000fc600078e021c */
[----:B------:R-:W3:Y:S01]  /*e980*/  LDL.LU.64 R28, [R1+0x80] ;  /* 0x00008000011c7983 */ /* 0x000ee20000300a00 */
[----:B------:R-:W-:-:S03]  /*e990*/  IMAD.WIDE R56, R252, 0x4, R46 ;  /* 0x00000004fc387825 */ /* 0x000fc600078e022e */
[----:B------:R1:W-:Y:S01]  /*e9a0*/  STL.64 [R1+0xf40], R118 ;  /* 0x000f407601007387 */ /* 0x0003e20000100a00 */
[----:B--2---:R-:W-:-:S03]  /*e9b0*/  IMAD.WIDE R116, R252, 0x4, R44 ;  /* 0x00000004fc747825 */ /* 0x004fc600078e022c */
[----:B------:R-:W-:Y:S04]  /*e9c0*/  STL.64 [R1+0xf28], R56 ;  /* 0x000f283801007387 */ /* 0x000fe80000100a00 */
[----:B------:R-:W2:Y:S04]  /*e9d0*/  LDL.LU.64 R44, [R1+0x78] ;  /* 0x00007800012c7983 */ /* 0x000ea80000300a00 */
[----:B------:R-:W2:Y:S01]  /*e9e0*/  LDL.LU.64 R102, [R1+0x70] ;  /* 0x0000700001667983 */ /* 0x000ea20000300a00 */
[----:B------:R-:W-:-:S03]  /*e9f0*/  IMAD.WIDE R52, R252, 0x4, R42 ;  /* 0x00000004fc347825 */ /* 0x000fc600078e022a */
[----:B------:R-:W2:Y:S04]  /*ea00*/  LDL.LU.64 R42, [R1+0x68] ;  /* 0x00006800012a7983 */ /* 0x000ea80000300a00 */
[----:B------:R-:W2:Y:S01]  /*ea10*/  LDL.LU.64 R100, [R1+0x60] ;  /* 0x0000600001647983 */ /* 0x000ea20000300a00 */
[----:B------:R-:W-:-:S03]  /*ea20*/  IMAD.WIDE R114, R252, 0x4, R40 ;  /* 0x00000004fc727825 */ /* 0x000fc600078e0228 */
[----:B------:R1:W-:Y:S04]  /*ea30*/  STL.64 [R1+0xf50], R116 ;  /* 0x000f507401007387 */ /* 0x0003e80000100a00 */
[----:B------:R-:W-:Y:S04]  /*ea40*/  STL.64 [R1+0xf48], R54 ;  /* 0x000f483601007387 */ /* 0x000fe80000100a00 */
[----:B------:R-:W2:Y:S01]  /*ea50*/  LDL.LU.64 R40, [R1+0x58] ;  /* 0x0000580001287983 */ /* 0x000ea20000300a00 */
[----:B------:R-:W-:-:S03]  /*ea60*/  IMAD.WIDE R50, R252, 0x4, R38 ;  /* 0x00000004fc327825 */ /* 0x000fc600078e0226 */
[----:B------:R-:W2:Y:S04]  /*ea70*/  LDL.LU.64 R98, [R1+0x50] ;  /* 0x0000500001627983 */ /* 0x000ea80000300a00 */
[----:B------:R-:W2:Y:S04]  /*ea80*/  LDL.LU.64 R38, [R1+0x48] ;  /* 0x0000480001267983 */ /* 0x000ea80000300a00 */
[----:B------:R-:W2:Y:S01]  /*ea90*/  LDL.LU.64 R96, [R1+0x40] ;  /* 0x0000400001607983 */ /* 0x000ea20000300a00 */
[----:B------:R-:W-:-:S03]  /*eaa0*/  IMAD.WIDE R112, R252, 0x4, R36 ;  /* 0x00000004fc707825 */ /* 0x000fc600078e0224 */
[----:B------:R1:W-:Y:S04]  /*eab0*/  STL.64 [R1+0xf60], R114 ;  /* 0x000f607201007387 */ /* 0x0003e80000100a00 */
[----:B------:R-:W-:Y:S04]  /*eac0*/  STL.64 [R1+0xf58], R52 ;  /* 0x000f583401007387 */ /* 0x000fe80000100a00 */
[----:B------:R-:W2:Y:S04]  /*ead0*/  LDL.LU.64 R36, [R1+0x38] ;  /* 0x0000380001247983 */ /* 0x000ea80000300a00 */
[----:B------:R-:W2:Y:S01]  /*eae0*/  LDL.LU.64 R94, [R1+0x30] ;  /* 0x00003000015e7983 */ /* 0x000ea20000300a00 */
[----:B----4-:R-:W-:-:S03]  /*eaf0*/  IMAD.WIDE R48, R252, 0x4, R34 ;  /* 0x00000004fc307825 */ /* 0x010fc600078e0222 */
[----:B------:R-:W4:Y:S04]  /*eb00*/  LDL.LU.64 R34, [R1+0x28] ;  /* 0x0000280001227983 */ /* 0x000f280000300a00 */
[----:B------:R-:W4:Y:S04]  /*eb10*/  LDL.LU.64 R92, [R1+0x20] ;  /* 0x00002000015c7983 */ /* 0x000f280000300a00 */
[----:B------:R1:W-:Y:S04]  /*eb20*/  STL.64 [R1+0xf70], R112 ;  /* 0x000f707001007387 */ /* 0x0003e80000100a00 */
[----:B------:R-:W-:Y:S01]  /*eb30*/  STL.64 [R1+0xf68], R50 ;  /* 0x000f683201007387 */ /* 0x000fe20000100a00 */
[----:B------:R-:W-:-:S03]  /*eb40*/  IMAD.WIDE R110, R252, 0x4, R32 ;  /* 0x00000004fc6e7825 */ /* 0x000fc600078e0220 */
[----:B------:R-:W4:Y:S04]  /*eb50*/  LDL.LU.64 R32, [R1+0x18] ;  /* 0x0000180001207983 */ /* 0x000f280000300a00 */
[----:B------:R-:W4:Y:S01]  /*eb60*/  LDL.LU.64 R90, [R1+0x10] ;  /* 0x00001000015a7983 */ /* 0x000f220000300a00 */
[----:B---3--:R-:W-:-:S03]  /*eb70*/  IMAD.WIDE R46, R252, 0x4, R30 ;  /* 0x00000004fc2e7825 */ /* 0x008fc600078e021e */
[----:B------:R-:W3:Y:S01]  /*eb80*/  LDL.LU.64 R30, [R1+0x8] ;  /* 0x00000800011e7983 */ /* 0x000ee20000300a00 */
[----:B------:R-:W-:-:S03]  /*eb90*/  IMAD.WIDE R108, R252, 0x4, R28 ;  /* 0x00000004fc6c7825 */ /* 0x000fc600078e021c */
[----:B------:R-:W3:Y:S04]  /*eba0*/  LDL.LU.64 R28, [R1] ;  /* 0x00000000011c7983 */ /* 0x000ee80000300a00 */
[----:B------:R1:W-:Y:S04]  /*ebb0*/  STL.64 [R1+0xf80], R110 ;  /* 0x000f806e01007387 */ /* 0x0003e80000100a00 */
[----:B------:R-:W-:Y:S01]  /*ebc0*/  STL.64 [R1+0xf78], R48 ;  /* 0x000f783001007387 */ /* 0x000fe20000100a00 */
[----:B--2---:R-:W-:-:S04]  /*ebd0*/  IMAD.WIDE R44, R252, 0x4, R44 ;  /* 0x00000004fc2c7825 */ /* 0x004fc800078e022c */
[C---:B------:R-:W-:Y:S01]  /*ebe0*/  IMAD.WIDE R106, R252.reuse, 0x4, R102 ;  /* 0x00000004fc6a7825 */ /* 0x040fe200078e0266 */
[----:B------:R2:W-:Y:S04]  /*ebf0*/  STL.64 [R1+0xf90], R108 ;  /* 0x000f906c01007387 */ /* 0x0005e80000100a00 */
[----:B------:R-:W-:Y:S04]  /*ec00*/  STL.64 [R1+0xf88], R46 ;  /* 0x000f882e01007387 */ /* 0x000fe80000100a00 */
[----:B------:R1:W-:Y:S04]  /*ec10*/  STL.64 [R1+0xfa0], R106 ;  /* 0x000fa06a01007387 */ /* 0x0003e80000100a00 */
[----:B------:R-:W-:Y:S01]  /*ec20*/  STL.64 [R1+0xf98], R44 ;  /* 0x000f982c01007387 */ /* 0x000fe20000100a00 */
[----:B------:R-:W-:-:S04]  /*ec30*/  IMAD.WIDE R42, R252, 0x4, R42 ;  /* 0x00000004fc2a7825 */ /* 0x000fc800078e022a */
[----:B------:R-:W-:-:S05]  /*ec40*/  IMAD.WIDE R104, R252, 0x4, R100 ;  /* 0x00000004fc687825 */ /* 0x000fca00078e0264 */
[----:B------:R1:W-:Y:S04]  /*ec50*/  STL.64 [R1+0xfb0], R104 ;  /* 0x000fb06801007387 */ /* 0x0003e80000100a00 */
[----:B------:R-:W-:Y:S01]  /*ec60*/  STL.64 [R1+0xfa8], R42 ;  /* 0x000fa82a01007387 */ /* 0x000fe20000100a00 */
[----:B------:R-:W-:-:S04]  /*ec70*/  IMAD.WIDE R40, R252, 0x4, R40 ;  /* 0x00000004fc287825 */ /* 0x000fc800078e0228 */
[----:B------:R-:W-:-:S04]  /*ec80*/  IMAD.WIDE R102, R252, 0x4, R98 ;  /* 0x00000004fc667825 */ /* 0x000fc800078e0262 */
[C---:B------:R-:W-:Y:S01]  /*ec90*/  IMAD.WIDE R38, R252.reuse, 0x4, R38 ;  /* 0x00000004fc267825 */ /* 0x040fe200078e0226 */
[----:B------:R1:W-:Y:S03]  /*eca0*/  STL.64 [R1+0xfc0], R102 ;  /* 0x000fc06601007387 */ /* 0x0003e60000100a00 */
[C---:B------:R-:W-:Y:S01]  /*ecb0*/  IMAD.WIDE R100, R252.reuse, 0x4, R96 ;  /* 0x00000004fc647825 */ /* 0x040fe200078e0260 */
[----:B------:R-:W-:Y:S04]  /*ecc0*/  STL.64 [R1+0xfb8], R40 ;  /* 0x000fb82801007387 */ /* 0x000fe80000100a00 */
[----:B------:R1:W-:Y:S04]  /*ecd0*/  STL.64 [R1+0xfd0], R100 ;  /* 0x000fd06401007387 */ /* 0x0003e80000100a00 */
[----:B------:R-:W-:Y:S01]  /*ece0*/  STL.64 [R1+0xfc8], R38 ;  /* 0x000fc82601007387 */ /* 0x000fe20000100a00 */
[----:B------:R-:W-:-:S04]  /*ecf0*/  IMAD.WIDE R36, R252, 0x4, R36 ;  /* 0x00000004fc247825 */ /* 0x000fc800078e0224 */
[----:B------:R-:W-:-:S05]  /*ed00*/  IMAD.WIDE R98, R252, 0x4, R94 ;  /* 0x00000004fc627825 */ /* 0x000fca00078e025e */
[----:B------:R1:W-:Y:S04]  /*ed10*/  STL.64 [R1+0xfe0], R98 ;  /* 0x000fe06201007387 */ /* 0x0003e80000100a00 */
[----:B------:R-:W-:Y:S01]  /*ed20*/  STL.64 [R1+0xfd8], R36 ;  /* 0x000fd82401007387 */ /* 0x000fe20000100a00 */
[----:B----4-:R-:W-:-:S04]  /*ed30*/  IMAD.WIDE R34, R252, 0x4, R34 ;  /* 0x00000004fc227825 */ /* 0x010fc800078e0222 */
[----:B------:R-:W-:-:S05]  /*ed40*/  IMAD.WIDE R96, R252, 0x4, R92 ;  /* 0x00000004fc607825 */ /* 0x000fca00078e025c */
[----:B------:R4:W-:Y:S04]  /*ed50*/  STL.64 [R1+0xff0], R96 ;  /* 0x000ff06001007387 */ /* 0x0009e80000100a00 */
[----:B------:R-:W-:Y:S04]  /*ed60*/  STL.64 [R1+0xfe8], R34 ;  /* 0x000fe82201007387 */ /* 0x000fe80000100a00 */
[----:B------:R-:W2:Y:S04]  /*ed70*/  LDL.64 R82, [R1+0xb98] ;  /* 0x000b980001527983 */ /* 0x000ea80000100a00 */
[----:B------:R-:W2:Y:S01]  /*ed80*/  LDL.64 R88, [R1+0xd28] ;  /* 0x000d280001587983 */ /* 0x000ea20000100a00 */
[----:B------:R-:W-:-:S03]  /*ed90*/  IMAD.WIDE R246, R252, 0x4, R246 ;  /* 0x00000004fcf67825 */ /* 0x000fc600078e02f6 */
[----:B------:R-:W2:Y:S04]  /*eda0*/  LDL.64 R84, [R1+0xd40] ;  /* 0x000d400001547983 */ /* 0x000ea80000100a00 */
[----:B------:R-:W2:Y:S01]  /*edb0*/  LDL.64 R86, [R1+0xd50] ;  /* 0x000d500001567983 */ /* 0x000ea20000100a00 */
        /* <DEDUP_REMOVED lines=9> */
[----:B------:R1:W-:Y:S04]  /*ee50*/  STL.64 [R1+0x1000], R94 ;  /* 0x0010005e01007387 */ /* 0x0003e80000100a00 */
[----:B------:R-:W-:Y:S01]  /*ee60*/  STL.64 [R1+0xff8], R32 ;  /* 0x000ff82001007387 */ /* 0x000fe20000100a00 */
        /* <DEDUP_REMOVED lines=9> */
[----:B---3--:R-:W-:-:S04]  /*ef00*/  IMAD.WIDE R30, R252, 0x4, R30 ;  /* 0x00000004fc1e7825 */ /* 0x008fc800078e021e */
[----:B------:R-:W-:-:S04]  /*ef10*/  IMAD.WIDE R156, R252, 0x4, R156 ;  /* 0x00000004fc9c7825 */ /* 0x000fc800078e029c */
[----:B------:R-:W-:-:S04]  /*ef20*/  IMAD.WIDE R162, R252, 0x4, R162 ;  /* 0x00000004fca27825 */ /* 0x000fc800078e02a2 */
[----:B------:R-:W-:-:S04]  /*ef30*/  IMAD.WIDE R160, R252, 0x4, R160 ;  /* 0x00000004fca07825 */ /* 0x000fc800078e02a0 */
[----:B------:R-:W-:-:S04]  /*ef40*/  IMAD.WIDE R92, R252, 0x4, R28 ;  /* 0x00000004fc5c7825 */ /* 0x000fc800078e021c */
[C---:B------:R-:W-:Y:S01]  /*ef50*/  IMAD.WIDE R28, R252.reuse, 0x4, R250 ;  /* 0x00000004fc1c7825 */ /* 0x040fe200078e02fa */
[----:B------:R3:W-:Y:S04]  /*ef60*/  STL.64 [R1+0x1010], R92 ;  /* 0x0010105c01007387 */ /* 0x0007e80000100a00 */
[----:B------:R-:W-:Y:S04]  /*ef70*/  STL.64 [R1+0x1008], R30 ;  /* 0x0010081e01007387 */ /* 0x000fe80000100a00 */
[----:B------:R1:W-:Y:S04]  /*ef80*/  STL.64 [R1+0x1020], R90 ;  /* 0x0010205a01007387 */ /* 0x0003e80000100a00 */
[----:B------:R1:W-:Y:S04]  /*ef90*/  STL.64 [R1+0x1018], R28 ;  /* 0x0010181c01007387 */ /* 0x0003e80000100a00 */
[----:B------:R-:W-:Y:S04]  /*efa0*/  STL.64 [R1+0x1030], R244 ;  /* 0x001030f401007387 */ /* 0x000fe80000100a00 */
[----:B------:R1:W-:Y:S04]  /*efb0*/  STL.64 [R1+0x1028], R246 ;  /* 0x001028f601007387 */ /* 0x0003e80000100a00 */
[----:B------:R-:W-:Y:S04]  /*efc0*/  STL.64 [R1+0x1210], R130 ;  /* 0x0012108201007387 */ /* 0x000fe80000100a00 */
        /* <DEDUP_REMOVED lines=82> */
[----:B------:R-:W-:Y:S01]  /*f4f0*/  ISETP.NE.U32.AND P1, PT, R0, RZ, PT ;  /* 0x000000ff0000720c */ /* 0x000fe20003f25070 */
[C---:B------:R-:W-:Y:S02]  /*f500*/  IMAD.WIDE R232, R252.reuse, 0x4, R232 ;  /* 0x00000004fce87825 */ /* 0x040fe400078e02e8 */
[----:B------:R-:W-:Y:S01]  /*f510*/  STL.64 [R1+0x10a0], R222 ;  /* 0x0010a0de01007387 */ /* 0x000fe20000100a00 */
[----:B------:R-:W-:Y:S01]  /*f520*/  LOP3.LUT R251, R251, 0x60, RZ, 0xc0, !PT ;  /* 0x00000060fbfb7812 */ /* 0x000fe200078ec0ff */
[C---:B------:R-:W-:Y:S02]  /*f530*/  IMAD.WIDE R238, R252.reuse, 0x4, R238 ;  /* 0x00000004fcee7825 */ /* 0x040fe400078e02ee */
[----:B------:R-:W-:Y:S02]  /*f540*/  STL.64 [R1+0x10a8], R220 ;  /* 0x0010a8dc01007387 */ /* 0x000fe40000100a00 */
[----:B------:R-:W-:-:S02]  /*f550*/  IMAD.WIDE R236, R252, 0x4, R236 ;  /* 0x00000004fcec7825 */ /* 0x000fc400078e02ec */
[----:B------:R-:W-:Y:S01]  /*f560*/  STL.64 [R1+0x1090], R226 ;  /* 0x001090e201007387 */ /* 0x000fe20000100a00 */
[----:B------:R-:W-:Y:S01]  /*f570*/  SHF.R.U32.HI R249, RZ, 0x1, R251 ;  /* 0x00000001fff97819 */ /* 0x000fe200000116fb */
[----:B------:R-:W-:Y:S02]  /*f580*/  IMAD.WIDE R242, R252, 0x4, R242 ;  /* 0x00000004fcf27825 */ /* 0x000fe400078e02f2 */
[----:B------:R-:W-:Y:S02]  /*f590*/  STL.64 [R1+0x1098], R224 ;  /* 0x001098e001007387 */ /* 0x000fe40000100a00 */
[----:B------:R-:W-:Y:S02]  /*f5a0*/  IMAD.SHL.U32 R250, R250, 0x4, RZ ;  /* 0x00000004fafa7824 */ /* 0x000fe400078e00ff */
[----:B------:R-:W-:Y:S01]  /*f5b0*/  STL.64 [R1+0x1080], R230 ;  /* 0x001080e601007387 */ /* 0x000fe20000100a00 */
[----:B------:R-:W-:-:S03]  /*f5c0*/  IMAD.WIDE R240, R252, 0x4, R240 ;  /* 0x00000004fcf07825 */ /* 0x000fc600078e02f0 */
[----:B------:R-:W-:Y:S01]  /*f5d0*/  STL.64 [R1+0x1088], R228 ;  /* 0x001088e401007387 */ /* 0x000fe20000100a00 */
[----:B------:R-:W-:-:S03]  /*f5e0*/  IMAD.WIDE R20, R252, 0x4, R20 ;  /* 0x00000004fc147825 */ /* 0x000fc600078e0214 */
[----:B------:R-:W-:Y:S01]  /*f5f0*/  STL.64 [R1+0x1070], R234 ;  /* 0x001070ea01007387 */ /* 0x000fe20000100a00 */
[----:B------:R-:W-:-:S03]  /*f600*/  IMAD.WIDE R18, R252, 0x4, R18 ;  /* 0x00000004fc127825 */ /* 0x000fc600078e0212 */
[----:B------:R-:W-:Y:S01]  /*f610*/  STL.64 [R1+0x1078], R232 ;  /* 0x001078e801007387 */ /* 0x000fe20000100a00 */
[----:B------:R-:W-:Y:S01]  /*f620*/  IMAD.WIDE R24, R252, 0x4, R24 ;  /* 0x00000004fc187825 */ /* 0x000fe200078e0218 */
[----:B------:R-:W-:Y:S02]  /*f630*/  LOP3.LUT R251, R250, R249, RZ, 0x3c, !PT ;  /* 0x000000f9fafb7212 */ /* 0x000fe400078e3cff */
[----:B------:R-:W-:Y:S01]  /*f640*/  STL.64 [R1+0x1060], R238 ;  /* 0x001060ee01007387 */ /* 0x000fe20000100a00 */
[----:B------:R-:W-:-:S03]  /*f650*/  IMAD.WIDE R22, R252, 0x4, R22 ;  /* 0x00000004fc167825 */ /* 0x000fc600078e0216 */
[----:B------:R-:W-:Y:S04]  /*f660*/  STL.64 [R1+0x1068], R236 ;  /* 0x001068ec01007387 */ /* 0x000fe80000100a00 */
[----:B------:R-:W-:Y:S04]  /*f670*/  STL.64 [R1+0x1050], R242 ;  /* 0x001050f201007387 */ /* 0x000fe80000100a00 */
[----:B------:R-:W-:Y:S04]  /*f680*/  STL.64 [R1+0x1058], R240 ;  /* 0x001058f001007387 */ /* 0x000fe80000100a00 */
[----:B------:R-:W-:Y:S04]  /*f690*/  STL.64 [R1+0x9d0], R20 ;  /* 0x0009d01401007387 */ /* 0x000fe80000100a00 */
[----:B------:R1:W-:Y:S04]  /*f6a0*/  STL.64 [R1+0x9d8], R18 ;  /* 0x0009d81201007387 */ /* 0x0003e80000100a00 */
[----:B------:R-:W-:Y:S04]  /*f6b0*/  STL.64 [R1+0x1040], R24 ;  /* 0x0010401801007387 */ /* 0x000fe80000100a00 */
[----:B------:R-:W-:Y:S04]  /*f6c0*/  STL.64 [R1+0x1048], R22 ;  /* 0x0010481601007387 */ /* 0x000fe80000100a00 */
[----:B--2---:R2:W-:Y:S04]  /*f6d0*/  LDGSTS.E [R251+0x20000], [R82.64], P1 ;  /* 0x2000000052fb7fae */ /* 0x0045e80008921844 */
[----:B------:R1:W-:Y:S01]  /*f6e0*/  LDGSTS.E [R251+0x20400], [R88.64], P1 ;  /* 0x2040000058fb7fae */ /* 0x0003e20008921844 */
[----:B------:R-:W-:-:S03]  /*f6f0*/  IMAD.WIDE R26, R252, 0x4, R26 ;  /* 0x00000004fc1a7825 */ /* 0x000fc600078e021a */
[----:B------:R3:W-:Y:S04]  /*f700*/  LDGSTS.E [R251+0x20800], [R84.64], P1 ;  /* 0x2080000054fb7fae */ /* 0x0007e80008921844 */
[----:B--2---:R-:W2:Y:S04]  /*f710*/  LDL.LU.64 R82, [R1+0x1ec0] ;  /* 0x001ec00001527983 */ /* 0x004ea80000300a00 */
[----:B-1----:R-:W2:Y:S04]  /*f720*/  LDL.LU.64 R88, [R1+0x1eb8] ;  /* 0x001eb80001587983 */ /* 0x002ea80000300a00 */
[----:B------:R-:W-:Y:S04]  /*f730*/  STL.64 [R1+0x1038], R26 ;  /* 0x0010381a01007387 */ /* 0x000fe80000100a00 */
[----:B---3--:R-:W3:Y:S04]  /*f740*/  LDL.LU.64 R84, [R1+0x1eb0] ;  /* 0x001eb00001547983 */ /* 0x008ee80000300a00 */
[----:B------:R1:W-:Y:S04]  /*f750*/  LDGSTS.E [R251+0x20c00], [R86.64], P1 ;  /* 0x20c0000056fb7fae */ /* 0x0003e80008921844 */
[----:B-1----:R-:W3:Y:S04]  /*f760*/  LDL.LU.64 R86, [R1+0x1ea8] ;  /* 0x001ea80001567983 */ /* 0x002ee80000300a00 */
[----:B--2---:R1:W-:Y:S04]  /*f770*/  LDGSTS.E [R251+0x21000], [R88.64], P1 ;  /* 0x2100000058fb7fae */ /* 0x0043e80008921844 */
[----:B------:R2:W-:Y:S04]  /*f780*/  LDGSTS.E [R251+0x21400], [R16.64], P1 ;  /* 0x2140000010fb7fae */ /* 0x0005e80008921844 */
[----:B------:R2:W-:Y:S04]  /*f790*/  LDGSTS.E [R251+0x21800], [R14.64], P1 ;  /* 0x218000000efb7fae */ /* 0x0005e80008921844 */
[----:B-1----:R-:W3:Y:S04]  /*f7a0*/  LDL.LU.64 R88, [R1+0x1ea0] ;  /* 0x001ea00001587983 */ /* 0x002ee80000300a00 */
        /* <DEDUP_REMOVED lines=31> */
[----:B--2---:R-:W2:Y:S04]  /*f9a0*/  LDL.LU.64 R16, [R1+0x1e98] ;  /* 0x001e980001107983 */ /* 0x004ea80000300a00 */
[----:B------:R1:W-:Y:S04]  /*f9b0*/  LDGSTS.E [R251+0x29800], [R150.64], P1 ;  /* 0x2980000096fb7fae */ /* 0x0003e80008921844 */
[----:B------:R-:W2:Y:S04]  /*f9c0*/  LDL.LU.64 R14, [R1+0x1e90] ;  /* 0x001e9000010e7983 */ /* 0x000ea80000300a00 */
[----:B------:R2:W-:Y:S04]  /*f9d0*/  LDGSTS.E [R251+0x29c00], [R154.64], P1 ;  /* 0x29c000009afb7fae */ /* 0x0005e80008921844 */
[----:B-1----:R-:W2:Y:S04]  /*f9e0*/  LDL.LU.64 R12, [R1+0x1e88] ;  /* 0x001e8800010c7983 */ /* 0x002ea80000300a00 */
[----:B------:R2:W-:Y:S04]  /*f9f0*/  LDGSTS.E [R251+0x2a000], [R158.64], P1 ;  /* 0x2a0000009efb7fae */ /* 0x0005e80008921844 */
[----:B------:R-:W2:Y:S04]  /*fa00*/  LDL.LU.64 R10, [R1+0x1e80] ;  /* 0x001e8000010a7983 */ /* 0x000ea80000300a00 */
        /* <DEDUP_REMOVED lines=20> */
[----:B------:R2:W-:Y:S01]  /*fb50*/  LDGSTS.E [R251+0x2cc00], [R202.64], P1 ;  /* 0x2cc00000cafb7fae */ /* 0x0005e20008921844 */
[----:B------:R-:W-:-:S03]  /*fb60*/  LOP3.LUT R250, R250, R249, RZ, 0x3c, !PT ;  /* 0x000000f9fafa7212 */ /* 0x000fc600078e3cff */
        /* <DEDUP_REMOVED lines=8> */
[----:B------:R-:W-:-:S03]  /*fbf0*/  LOP3.LUT R250, R250, 0x40, RZ, 0x3c, !PT ;  /* 0x00000040fafa7812 */ /* 0x000fc600078e3cff */
        /* <DEDUP_REMOVED lines=10> */
[----:B----4-:R-:W4:Y:S04]  /*fca0*/  LDL.LU.64 R96, [R1+0x1de0] ;  /* 0x001de00001607983 */ /* 0x010f280000300a00 */
[----:B------:R2:W-:Y:S04]  /*fcb0*/  LDGSTS.E [R251+0x2f400], [R242.64], P1 ;  /* 0x2f400000f2fb7fae */ /* 0x0005e80008921844 */
[----:B------:R-:W2:Y:S04]  /*fcc0*/  LDL.LU.64 R94, [R1+0x1dd8] ;  /* 0x001dd800015e7983 */ /* 0x000ea80000300a00 */
[----:B------:R2:W-:Y:S04]  /*fcd0*/  LDGSTS.E [R251+0x2f800], [R20.64], P1 ;  /* 0x2f80000014fb7fae */ /* 0x0005e80008921844 */
[----:B------:R-:W2:Y:S04]  /*fce0*/  LDL.LU.64 R92, [R1+0x1dd0] ;  /* 0x001dd000015c7983 */ /* 0x000ea80000300a00 */
[----:B------:R2:W-:Y:S04]  /*fcf0*/  LDGSTS.E [R251+0x2fc00], [R24.64], P1 ;  /* 0x2fc0000018fb7fae */ /* 0x0005e80008921844 */
[----:B------:R-:W2:Y:S04]  /*fd00*/  LDL.LU.64 R90, [R1+0x1dc8] ;  /* 0x001dc800015a7983 */ /* 0x000ea80000300a00 */
[----:B---3--:R1:W-:Y:S04]  /*fd10*/  LDGSTS.E [R250+0x20200], [R88.64], P1 ;  /* 0x2020000058fa7fae */ /* 0x0083e80008921844 */
[----:B------:R3:W-:Y:S04]  /*fd20*/  LDGSTS.E [R250+0x20600], [R86.64], P1 ;  /* 0x2060000056fa7fae */ /* 0x0007e80008921844 */
[----:B------:R3:W-:Y:S04]  /*fd30*/  LDGSTS.E [R250+0x20a00], [R84.64], P1 ;  /* 0x20a0000054fa7fae */ /* 0x0007e80008921844 */
[----:B-1----:R-:W2:Y:S04]  /*fd40*/  LDL.LU.64 R88, [R1+0x1dc0] ;  /* 0x001dc00001587983 */ /* 0x002ea80000300a00 */
[----:B---3--:R-:W3:Y:S04]  /*fd50*/  LDL.LU.64 R86, [R1+0x1db8] ;  /* 0x001db80001567983 */ /* 0x008ee80000300a00 */
[----:B------:R-:W2:Y:S04]  /*fd60*/  LDL.LU.64 R84, [R1+0x1db0] ;  /* 0x001db00001547983 */ /* 0x000ea80000300a00 */
[----:B------:R1:W-:Y:S04]  /*fd70*/  LDGSTS.E [R250+0x20e00], [R82.64], P1 ;  /* 0x20e0000052fa7fae */ /* 0x0003e80008921844 */
[----:B------:R1:W-:Y:S04]  /*fd80*/  LDGSTS.E [R250+0x21200], [R80.64], P1 ;  /* 0x2120000050fa7fae */ /* 0x0003e80008921844 */
[----:B------:R1:W-:Y:S04]  /*fd90*/  LDGSTS.E [R250+0x21600], [R78.64], P1 ;  /* 0x216000004efa7fae */ /* 0x0003e80008921844 */
[----:B-1----:R-:W2:Y:S04]  /*fda0*/  LDL.LU.64 R82, [R1+0x1da8] ;  /* 0x001da80001527983 */ /* 0x002ea80000300a00 */
[----:B------:R-:W2:Y:S04]  /*fdb0*/  LDL.LU.64 R80, [R1+0x1da0] ;  /* 0x001da00001507983 */ /* 0x000ea80000300a00 */
[----:B------:R-:W2:Y:S04]  /*fdc0*/  LDL.LU.64 R78, [R1+0x1d98] ;  /* 0x001d9800014e7983 */ /* 0x000ea80000300a00 */
[----:B------:R1:W-:Y:S04]  /*fdd0*/  LDGSTS.E [R250+0x21a00], [R76.64], P1 ;  /* 0x21a000004cfa7fae */ /* 0x0003e80008921844 */
[----:B------:R1:W-:Y:S04]  /*fde0*/  LDGSTS.E [R250+0x21e00], [R74.64], P1 ;  /* 0x21e000004afa7fae */ /* 0x0003e80008921844 */
[----:B------:R1:W-:Y:S04]  /*fdf0*/  LDGSTS.E [R250+0x22200], [R72.64], P1 ;  /* 0x2220000048fa7fae */ /* 0x0003e80008921844 */
[----:B-1----:R-:W3:Y:S04]  /*fe00*/  LDL.LU.64 R76, [R1+0x1d90] ;  /* 0x001d9000014c7983 */ /* 0x002ee80000300a00 */
[----:B------:R-:W3:Y:S04]  /*fe10*/  LDL.LU.64 R74, [R1+0x1d88] ;  /* 0x001d8800014a7983 */ /* 0x000ee80000300a00 */
[----:B------:R-:W3:Y:S04]  /*fe20*/  LDL.LU.64 R72, [R1+0x1d80] ;  /* 0x001d800001487983 */ /* 0x000ee80000300a00 */
        /* <DEDUP_REMOVED lines=45> */
[----:B-1----:R-:W4:Y:S04]  /*10100*/  LDL.LU.64 R28, [R1+0x1cd0] ;  /* 0x001cd000011c7983 */ /* 0x002f280000300a00 */
        /* <DEDUP_REMOVED lines=23> */
[----:B--2---:R-:W-:-:S03]  /*10280*/  IMAD.MOV.U32 R251, RZ, RZ, c[0x0][0x180] ;  /* 0x00006000fffb7624 */ /* 0x004fc600078e00ff */
        /* <DEDUP_REMOVED lines=8> */
[----:B------:R-:W0:Y:S01]  /*10310*/  LDGDEPBAR ;  /* 0x00000000000079af */ /* 0x000e220000000000 */
[----:B-1----:R-:W-:-:S04]  /*10320*/  IADD3 R250, R251, -0x75, RZ ;  /* 0xffffff8bfbfa7810 */ /* 0x002fc80007ffe0ff */
[----:B------:R-:W-:Y:S02]  /*10330*/  ISETP.GE.U32.AND P1, PT, R250, 0x7fffff6c, PT ;  /* 0x7fffff6cfa00780c */ /* 0x000fe40003f26070 */
[----:B------:R-:W1:Y:S01]  /*10340*/  S2R R250, SR_TID.X ;  /* 0x0000000000fa7919 */ /* 0x000e620000002100 */
[----:B------:R-:W-:Y:S01]  /*10350*/  SEL R0, RZ, 0x4, P0 ;  /* 0x00000004ff007807 */ /* 0x000fe20000000000 */
[----:B------:R-:W-:Y:S01]  /*10360*/  IMAD.MOV.U32 R249, RZ, RZ, c[0x0][0x180] ;  /* 0x00006000fff97624 */ /* 0x000fe200078e00ff */
[----:B------:R-:W-:Y:S01]  /*10370*/  IADD3 R251, R251, -0x79, RZ ;  /* 0xffffff87fbfb7810 */ /* 0x000fe20007ffe0ff */
[----:B------:R-:W-:Y:S01]  /*10380*/  IMAD.MOV.U32 R247, RZ, RZ, c[0x0][0x188] ;  /* 0x00006200fff77624 */ /* 0x000fe200078e00ff */
[----:B------:R-:W-:Y:S02]  /*10390*/  SEL R0, R0, RZ, P4 ;  /* 0x000000ff00007207 */ /* 0x000fe40002000000 */
[----:B------:R-:W-:Y:S01]  /*103a0*/  ISETP.GE.U32.AND P4, PT, R251, 0x7fffff68, PT ;  /* 0x7fffff68fb00780c */ /* 0x000fe20003f86070 */
[----:B------:R-:W-:Y:S01]  /*103b0*/  IMAD.SHL.U32 R247, R247, 0x20, RZ ;  /* 0x00000020f7f77824 */ /* 0x000fe200078e00ff */
[----:B------:R-:W-:-:S04]  /*103c0*/  IADD3 R249, R249, -0x71, RZ ;  /* 0xffffff8ff9f97810 */ /* 0x000fc80007ffe0ff */
[----:B------:R-:W-:Y:S02]  /*103d0*/  ISETP.GE.U32.AND P0, PT, R249, 0x7fffff70, PT ;  /* 0x7fffff70f900780c */ /* 0x000fe40003f06070 */
[----:B-1----:R-:W-:-:S05]  /*103e0*/  LOP3.LUT R251, R250, 0x7f, RZ, 0xc0, !PT ;  /* 0x0000007ffafb7812 */ /* 0x002fca00078ec0ff */
[----:B------:R-:W-:Y:S02]  /*103f0*/  IMAD.SHL.U32 R249, R251, 0x4, RZ ;  /* 0x00000004fbf97824 */ /* 0x000fe400078e00ff */
[----:B------:R-:W-:-:S05]  /*10400*/  IMAD.MOV.U32 R248, RZ, RZ, c[0x0][0x180] ;  /* 0x00006000fff87624 */ /* 0x000fca00078e00ff */
[C---:B------:R-:W-:Y:S02]  /*10410*/  IADD3 R19, R248.reuse, -0x62, RZ ;  /* 0xffffff9ef8137810 */ /* 0x040fe40007ffe0ff */
[----:B------:R-:W-:Y:S02]  /*10420*/  IADD3 R18, R248, -0x7d, RZ ;  /* 0xffffff83f8127810 */ /* 0x000fe40007ffe0ff */
[----:B------:R-:W-:-:S05]  /*10430*/  LOP3.LUT R250, R250, 0x7f, RZ, 0xc0, !PT ;  /* 0x0000007ffafa7812 */ /* 0x000fca00078ec0ff */
[----:B------:R-:W-:-:S05]  /*10440*/  IMAD.SHL.U32 R250, R250, 0x4, RZ ;  /* 0x00000004fafa7824 */ /* 0x000fca00078e00ff */
[----:B------:R-:W-:Y:S01]  /*10450*/  LOP3.LUT R250, R250, 0x20, RZ, 0x3c, !PT ;  /* 0x00000020fafa7812 */ /* 0x000fe200078e3cff */
[----:B------:R-:W-:Y:S02]  /*10460*/  IMAD.SHL.U32 R251, R251, 0x4, RZ ;  /* 0x00000004fbfb7824 */ /* 0x000fe400078e00ff */
[----:B---3--:R-:W-:-:S04]  /*10470*/  IMAD.WIDE R30, R247, 0x4, R30 ;  /* 0x00000004f71e7825 */ /* 0x008fc800078e021e */
[C---:B----4-:R-:W-:Y:S01]  /*10480*/  IMAD.WIDE R232, R247.reuse, 0x4, R28 ;  /* 0x00000004f7e87825 */ /* 0x050fe200078e021c */
[----:B------:R-:W-:Y:S06]  /*10490*/  BAR.SYNC.DEFER_BLOCKING 0x0 ;  /* 0x0000000000007b1d */ /* 0x000fec0000010000 */
[----:B------:R-:W-:Y:S04]  /*104a0*/  STL.64 [R1+0x1bd0], R232 ;  /* 0x001bd0e801007387 */ /* 0x000fe80000100a00 */
[----:B------:R1:W-:Y:S01]  /*104b0*/  STL.64 [R1+0x1bd8], R30 ;  /* 0x001bd81e01007387 */ /* 0x0003e20000100a00 */
[----:B------:R-:W-:-:S04]  /*104c0*/  IMAD.WIDE R234, R247, 0x4, R32 ;  /* 0x00000004f7ea7825 */ /* 0x000fc800078e0220 */
[----:B------:R-:W-:Y:S01]  /*104d0*/  IMAD.WIDE R236, R247, 0x4, R34 ;  /* 0x00000004f7ec7825 */ /* 0x000fe200078e0222 */
[----:B------:R-:W-:Y:S01]  /*104e0*/  @!PT LDS RZ, [RZ] ;  /* 0x00000000fffff984 */ /* 0x000fe20000000800 */
[----:B------:R-:W-:Y:S01]  /*104f0*/  @!PT LDS RZ, [RZ] ;  /* 0x00000000fffff984 */ /* 0x000fe20000000800 */
[----:B------:R-:W-:Y:S01]  /*10500*/  @!PT LDS RZ, [RZ] ;  /* 0x00000000fffff984 */ /* 0x000fe20000000800 */
[----:B------:R2:W-:Y:S04]  /*10510*/  LDGSTS.E [R249+0x58000], [R232.64], !P3 ;  /* 0x58000000e8f97fae */ /* 0x0005e8000d921844 */
[----:B------:R1:W-:Y:S02]  /*10520*/  LDGSTS.E [R249+0x58200], [R30.64], !P3 ;  /* 0x582000001ef97fae */ /* 0x0003e4000d921844 */
[----:B-1----:R-:W-:Y:S02]  /*10530*/  IMAD.MOV.U32 R31, RZ, RZ, c[0x0][0x188] ;  /* 0x00006200ff1f7624 */ /* 0x002fe400078e00ff */
[----:B------:R1:W-:Y:S02]  /*10540*/  LDGSTS.E [R249+0x59000], [R234.64], !P5 ;  /* 0x59000000eaf97fae */ /* 0x0003e4000e921844 */
[----:B------:R-:W-:-:S02]  /*10550*/  IMAD.SHL.U32 R31, R31, 0x20, RZ ;  /* 0x000000201f1f7824 */ /* 0x000fc400078e00ff */
[----:B------:R-:W-:Y:S02]  /*10560*/  STL.64 [R1+0x1be0], R234 ;  /* 0x001be0ea01007387 */ /* 0x000fe40000100a00 */
[C---:B------:R-:W-:Y:S02]  /*10570*/  IMAD.WIDE R238, R31.reuse, 0x4, R36 ;  /* 0x000000041fee7825 */ /* 0x040fe400078e0224 */
[----:B------:R3:W-:Y:S02]  /*10580*/  LDGSTS.E [R249+0x59200], [R236.64], !P5 ;  /* 0x59200000ecf97fae */ /* 0x0007e4000e921844 */
[C---:B------:R-:W-:Y:S02]  /*10590*/  IMAD.WIDE R24, R31.reuse, 0x4, R38 ;  /* 0x000000041f187825 */ /* 0x040fe400078e0226 */
[----:B------:R-:W-:Y:S02]  /*105a0*/  STL [R1+0x1be8], R237 ;  /* 0x001be8ed01007387 */ /* 0x000fe40000100800 */
[----:B------:R-:W-:Y:S01]  /*105b0*/  IMAD.WIDE R22, R31, 0x4, R40 ;  /* 0x000000041f167825 */ /* 0x000fe200078e0228 */
[----:B------:R-:W-:Y:S01]  /*105c0*/  ISETP.GE.U32.AND P5, PT, R19, 0x7fffff7f, PT ;  /* 0x7fffff7f1300780c */ /* 0x000fe20003fa6070 */
[----:B------:R4:W-:Y:S02]  /*105d0*/  STL.64 [R1+0x420], R24 ;  /* 0x0004201801007387 */ /* 0x0009e40000100a00 */
[C---:B------:R-:W-:Y:S01]  /*105e0*/  IMAD.WIDE R20, R31.reuse, 0x4, R42 ;  /* 0x000000041f147825 */ /* 0x040fe200078e022a */
[----:B------:R-:W-:Y:S01]  /*105f0*/  ISETP.GE.U32.AND P3, PT, R18, 0x7fffff64, PT ;  /* 0x7fffff641200780c */ /* 0x000fe20003f66070 */
[----:B------:R1:W-:Y:S01]  /*10600*/  LDGSTS.E [R249+0x5a000], [R238.64], !P6 ;  /* 0x5a000000eef97fae */ /* 0x0003e2000f121844 */
[----:B------:R-:W-:Y:S01]  /*10610*/  IADD3 R19, R248, -0x66, RZ ;  /* 0xffffff9af8137810 */ /* 0x000fe20007ffe0ff */
[----:B------:R-:W-:-:S02]  /*10620*/  IMAD.WIDE R26, R31, 0x4, R44 ;  /* 0x000000041f1a7825 */ /* 0x000fc400078e022c */
[----:B------:R-:W-:Y:S01]  /*10630*/  STL.64 [R1+0x1bf0], R238 ;  /* 0x001bf0ee01007387 */ /* 0x000fe20000100a00 */
[----:B------:R-:W-:-:S03]  /*10640*/  IADD3 R18, R248, -0x6a, RZ ;  /* 0xffffff96f8127810 */ /* 0x000fc60007ffe0ff */
[----:B------:R4:W-:Y:S01]  /*10650*/  LDGSTS.E [R249+0x5a200], [R24.64], !P6 ;  /* 0x5a20000018f97fae */ /* 0x0009e2000f121844 */
[----:B------:R-:W-:-:S03]  /*10660*/  ISETP.GE.U32.AND P6, PT, R19, 0x7fffff7b, PT ;  /* 0x7fffff7b1300780c */ /* 0x000fc60003fc6070 */
[----:B------:R1:W-:Y:S04]  /*10670*/  STL.64 [R1+0x428], R22 ;  /* 0x0004281601007387 */ /* 0x0003e80000100a00 */
[----:B------:R1:W-:Y:S01]  /*10680*/  LDGSTS.E [R249+0x5b000], [R22.64], !P2 ;  /* 0x5b00000016f97fae */ /* 0x0003e2000d121844 */
[----:B----4-:R-:W-:-:S03]  /*10690*/  IMAD.WIDE R24, R31, 0x4, R46 ;  /* 0x000000041f187825 */ /* 0x010fc600078e022e */
[----:B------:R4:W-:Y:S01]  /*106a0*/  STL.64 [R1+0x450], R20 ;  /* 0x0004501401007387 */ /* 0x0009e20000100a00 */
[----:B------:R-:W-:-:S03]  /*106b0*/  IADD3 R19, R248, -0x6e, RZ ;  /* 0xffffff92f8137810 */ /* 0x000fc60007ffe0ff */
[----:B------:R4:W-:Y:S01]  /*106c0*/  LDGSTS.E [R249+0x5b200], [R20.64], !P2 ;  /* 0x5b20000014f97fae */ /* 0x0009e2000d121844 */
[----:B-1----:R-:W-:-:S03]  /*106d0*/  IMAD.WIDE R22, R31, 0x4, R48 ;  /* 0x000000041f167825 */ /* 0x002fc600078e0230 */
[----:B------:R1:W-:Y:S01]  /*106e0*/  STL.64 [R1+0x588], R26 ;  /* 0x0005881a01007387 */ /* 0x0003e20000100a00 */
[----:B------:R-:W-:-:S03]  /*106f0*/  ISETP.GE.U32.AND P2, PT, R18, 0x7fffff77, PT ;  /* 0x7fffff771200780c */ /* 0x000fc60003f46070 */
        /* <DEDUP_REMOVED lines=9> */
[----:B------:R-:W-:Y:S01]  /*10790*/  IADD3 R19, R248, -0x76, RZ ;  /* 0xffffff8af8137810 */ /* 0x000fe20007ffe0ff */
[C---:B----4-:R-:W-:Y:S02]  /*107a0*/  IMAD.WIDE R24, R31.reuse, 0x4, R54 ;  /* 0x000000041f187825 */ /* 0x050fe400078e0236 */
[----:B------:R4:W-:Y:S04]  /*107b0*/  STL.64 [R1+0xcf0], R20 ;  /* 0x000cf01401007387 */ /* 0x0009e80000100a00 */
[----:B------:R4:W-:Y:S01]  /*107c0*/  LDGSTS.E [R249+0x5d200], [R20.64], !P1 ;  /* 0x5d20000014f97fae */ /* 0x0009e2000c921844 */
[----:B------:R-:W-:-:S04]  /*107d0*/  IMAD.WIDE R60, R31, 0x4, R60 ;  /* 0x000000041f3c7825 */ /* 0x000fc800078e023c */
[C---:B-1----:R-:W-:Y:S01]  /*107e0*/  IMAD.WIDE R22, R31.reuse, 0x4, R56 ;  /* 0x000000041f167825 */ /* 0x042fe200078e0238 */
[----:B------:R-:W-:Y:S01]  /*107f0*/  STL.64 [R1+0xd58], R26 ;  /* 0x000d581a01007387 */ /* 0x000fe20000100a00 */
[----:B------:R-:W-:Y:S02]  /*10800*/  ISETP.GE.U32.AND P1, PT, R18, 0x7fffff6f, PT ;  /* 0x7fffff6f1200780c */ /* 0x000fe40003f26070 */
[C---:B------:R-:W-:Y:S01]  /*10810*/  IMAD.WIDE R62, R31.reuse, 0x4, R62 ;  /* 0x000000041f3e7825 */ /* 0x040fe200078e023e */
[----:B------:R1:W-:Y:S03]  /*10820*/  LDGSTS.E [R249+0x5e000], [R26.64], !P4 ;  /* 0x5e0000001af97fae */ /* 0x0003e6000e121844 */
[----:B----4-:R-:W-:Y:S01]  /*10830*/  IMAD.WIDE R20, R31, 0x4, R58 ;  /* 0x000000041f147825 */ /* 0x010fe200078e023a */
[----:B------:R-:W-:Y:S01]  /*10840*/  STL.64 [R1+0xd68], R24 ;  /* 0x000d681801007387 */ /* 0x000fe20000100a00 */
[----:B------:R-:W-:-:S02]  /*10850*/  IADD3 R18, R248, -0x7a, RZ ;  /* 0xffffff86f8127810 */ /* 0x000fc40007ffe0ff */
[----:B------:R-:W-:Y:S01]  /*10860*/  IMAD.WIDE R64, R31, 0x4, R64 ;  /* 0x000000041f407825 */ /* 0x000fe200078e0240 */
[----:B------:R4:W-:Y:S01]  /*10870*/  LDGSTS.E [R249+0x5e200], [R24.64], !P4 ;  /* 0x5e20000018f97fae */ /* 0x0009e2000e121844 */
[----:B------:R-:W-:Y:S02]  /*10880*/  ISETP.GE.U32.AND P4, PT, R19, 0x7fffff6b, PT ;  /* 0x7fffff6b1300780c */ /* 0x000fe40003f86070 */
[----:B------:R-:W-:Y:S01]  /*10890*/  IMAD.WIDE R66, R31, 0x4, R66 ;  /* 0x000000041f427825 */ /* 0x000fe200078e0242 */
[----:B------:R1:W-:Y:S01]  /*108a0*/  STL.64 [R1+0xdb0], R22 ;  /* 0x000db01601007387 */ /* 0x0003e20000100a00 */
[----:B------:R-:W-:-:S03]  /*108b0*/  IADD3 R19, R248, -0x7e, RZ ;  /* 0xffffff82f8137810 */ /* 0x000fc60007ffe0ff */
[----:B------:R1:W-:Y:S01]  /*108c0*/  LDGSTS.E [R249+0x5f000], [R22.64], !P3 ;  /* 0x5f00000016f97fae */ /* 0x0003e2000d921844 */
[----:B------:R-:W-:-:S03]  /*108d0*/  IMAD.WIDE R36, R31, 0x4, R68 ;  /* 0x000000041f247825 */ /* 0x000fc600078e0244 */
[----:B------:R1:W-:Y:S01]  /*108e0*/  STL.64 [R1+0xdc0], R20 ;  /* 0x000dc01401007387 */ /* 0x0003e20000100a00 */
[----:B------:R-:W-:-:S03]  /*108f0*/  IMAD.WIDE R38, R31, 0x4, R70 ;  /* 0x000000041f267825 */ /* 0x000fc600078e0246 */
[----:B------:R1:W-:Y:S01]  /*10900*/  LDGSTS.E [R249+0x5f200], [R20.64], !P3 ;  /* 0x5f20000014f97fae */ /* 0x0003e2000d921844 */
[----:B------:R-:W-:-:S03]  /*10910*/  ISETP.GE.U32.AND P3, PT, R18, 0x7fffff67, PT ;  /* 0x7fffff671200780c */ /* 0x000fc60003f66070 */
[----:B------:R1:W-:Y:S01]  /*10920*/  LDGSTS.E [R250+0x58400], [R60.64], !P5 ;  /* 0x584000003cfa7fae */ /* 0x0003e2000e921844 */
[----:B------:R-:W-:-:S03]  /*10930*/  IMAD.WIDE R44, R31, 0x4, R72 ;  /* 0x000000041f2c7825 */ /* 0x000fc600078e0248 */
[----:B------:R-:W-:Y:S01]  /*10940*/  STL.64 [R1+0x1bf8], R60 ;  /* 0x001bf83c01007387 */ /* 0x000fe20000100a00 */
[----:B------:R-:W-:-:S03]  /*10950*/  IADD3 R18, R248, -0x63, RZ ;  /* 0xffffff9df8127810 */ /* 0x000fc60007ffe0ff */
[----:B------:R1:W-:Y:S01]  /*10960*/  LDGSTS.E [R250+0x58600], [R62.64], !P5 ;  /* 0x586000003efa7fae */ /* 0x0003e2000e921844 */
[----:B------:R-:W-:-:S03]  /*10970*/  IMAD.WIDE R46, R31, 0x4, R74 ;  /* 0x000000041f2e7825 */ /* 0x000fc600078e024a */
[----:B------:R-:W-:Y:S01]  /*10980*/  STL.64 [R1+0x1c00], R62 ;  /* 0x001c003e01007387 */ /* 0x000fe20000100a00 */
[----:B------:R-:W-:-:S03]  /*10990*/  ISETP.GE.U32.AND P5, PT, R19, 0x7fffff63, PT ;  /* 0x7fffff631300780c */ /* 0x000fc60003fa6070 */
[----:B------:R1:W-:Y:S01]  /*109a0*/  LDGSTS.E [R250+0x59400], [R64.64], !P6 ;  /* 0x5940000040fa7fae */ /* 0x0003e2000f121844 */
[----:B------:R-:W-:-:S03]  /*109b0*/  IMAD.WIDE R56, R31, 0x4, R76 ;  /* 0x000000041f387825 */ /* 0x000fc600078e024c */
[----:B------:R-:W-:Y:S01]  /*109c0*/  STL.64 [R1+0x1c08], R64 ;  /* 0x001c084001007387 */ /* 0x000fe20000100a00 */
[----:B------:R-:W-:-:S03]  /*109d0*/  IMAD.WIDE R58, R31, 0x4, R78 ;  /* 0x000000041f3a7825 */ /* 0x000fc600078e024e */
[----:B------:R2:W-:Y:S04]  /*109e0*/  LDGSTS.E [R250+0x59600], [R66.64], !P6 ;  /* 0x5960000042fa7fae */ /* 0x0005e8000f121844 */
[----:B------:R2:W-:Y:S01]  /*109f0*/  STL.64 [R1+0x1c10], R66 ;  /* 0x001c104201007387 */ /* 0x0005e20000100a00 */
[C---:B-1----:R-:W-:Y:S01]  /*10a00*/  IMAD.WIDE R22, R31.reuse, 0x4, R80 ;  /* 0x000000041f167825 */ /* 0x042fe200078e0250 */
[----:B------:R-:W-:Y:S02]  /*10a10*/  ISETP.GE.U32.AND P6, PT, R18, 0x7fffff7e, PT ;  /* 0x7fffff7e1200780c */ /* 0x000fe40003fc6070 */
[----:B------:R1:W-:Y:S01]  /*10a20*/  LDGSTS.E [R250+0x5a400], [R36.64], !P2 ;  /* 0x5a40000024fa7fae */ /* 0x0003e2000d121844 */
[----:B------:R-:W-:-:S03]  /*10a30*/  IMAD.WIDE R20, R31, 0x4, R82 ;  /* 0x000000041f147825 */ /* 0x000fc600078e0252 */
[----:B------:R-:W-:Y:S01]  /*10a40*/  STL.64 [R1+0x1c18], R36 ;  /* 0x001c182401007387 */ /* 0x000fe20000100a00 */
[----:B--2---:R-:W-:-:S03]  /*10a50*/  IMAD.MOV.U32 R67, RZ, RZ, c[0x0][0x180] ;  /* 0x00006000ff437624 */ /* 0x004fc600078e00ff */
[----:B------:R2:W-:Y:S01]  /*10a60*/  LDGSTS.E [R250+0x5a600], [R38.64], !P2 ;  /* 0x5a60000026fa7fae */ /* 0x0005e2000d121844 */
[----:B------:R-:W-:-:S03]  /*10a70*/  IMAD.WIDE R26, R31, 0x4, R84 ;  /* 0x000000041f1a7825 */ /* 0x000fc600078e0254 */
[----:B------:R-:W-:Y:S01]  /*10a80*/  STL.64 [R1+0x1c20], R38 ;  /* 0x001c202601007387 */ /* 0x000fe20000100a00 */
[C---:B------:R-:W-:Y:S02]  /*10a90*/  IADD3 R19, R67.reuse, -0x67, RZ ;  /* 0xffffff9943137810 */ /* 0x040fe40007ffe0ff */
[----:B------:R-:W-:Y:S01]  /*10aa0*/  IADD3 R18, R67, -0x6b, RZ ;  /* 0xffffff9543127810 */ /* 0x000fe20007ffe0ff */
[----:B------:R1:W-:Y:S01]  /*10ab0*/  LDGSTS.E [R250+0x5b400], [R44.64], !P0 ;  /* 0x5b4000002cfa7fae */ /* 0x0003e2000c121844 */
[----:B----4-:R-:W-:-:S03]  /*10ac0*/  IMAD.WIDE R24, R31, 0x4, R86 ;  /* 0x000000041f187825 */ /* 0x010fc600078e0256 */
[----:B------:R-:W-:Y:S04]  /*10ad0*/  STL.64 [R1+0x1c28], R44 ;  /* 0x001c282c01007387 */ /* 0x000fe80000100a00 */
[----:B------:R4:W-:Y:S01]  /*10ae0*/  LDGSTS.E [R250+0x5b600], [R46.64], !P0 ;  /* 0x5b6000002efa7fae */ /* 0x0009e2000c121844 */
[----:B------:R-:W-:-:S03]  /*10af0*/  ISETP.GE.U32.AND P2, PT, R19, 0x7fffff7a, PT ;  /* 0x7fffff7a1300780c */ /* 0x000fc60003f46070 */
[----:B------:R-:W-:Y:S01]  /*10b00*/  STL.64 [R1+0x1c30], R46 ;  /* 0x001c302e01007387 */ /* 0x000fe20000100a00 */
[----:B------:R-:W-:-:S03]  /*10b10*/  ISETP.GE.U32.AND P0, PT, R18, 0x7fffff76, PT ;  /* 0x7fffff761200780c */ /* 0x000fc60003f06070 */
[----:B------:R1:W-:Y:S01]  /*10b20*/  LDGSTS.E [R250+0x5c400], [R56.64], !P1 ;  /* 0x5c40000038fa7fae */ /* 0x0003e2000c921844 */
[----:B------:R-:W-:-:S03]  /*10b30*/  IADD3 R19, R67, -0x6f, RZ ;  /* 0xffffff9143137810 */ /* 0x000fc60007ffe0ff */
[----:B------:R-:W-:Y:S01]  /*10b40*/  STL.64 [R1+0x1c38], R56 ;  /* 0x001c383801007387 */ /* 0x000fe20000100a00 */
[----:B------:R-:W-:-:S03]  /*10b50*/  IADD3 R18, R67, -0x73, RZ ;  /* 0xffffff8d43127810 */ /* 0x000fc60007ffe0ff */
[----:B------:R1:W-:Y:S04]  /*10b60*/  LDGSTS.E [R250+0x5c600], [R58.64], !P1 ;  /* 0x5c6000003afa7fae */ /* 0x0003e8000c921844 */
[----:B------:R-:W1:Y:S04]  /*10b70*/  S2R R30, SR_TID.X ;  /* 0x00000000001e7919 */ /* 0x000e680000002100 */
[----:B------:R2:W-:Y:S04]  /*10b80*/  STL.64 [R1+0x598], R22 ;  /* 0x0005981601007387 */ /* 0x0005e80000100a00 */
[----:B------:R2:W-:Y:S04]  /*10b90*/  LDGSTS.E [R250+0x5d400], [R22.64], !P4 ;  /* 0x5d40000016fa7fae */ /* 0x0005e8000e121844 */
[----:B------:R1:W-:Y:S01]  /*10ba0*/  STL.64 [R1+0x650], R20 ;  /* 0x0006501401007387 */ /* 0x0003e20000100a00 */
[----:B------:R-:W-:-:S03]  /*10bb0*/  ISETP.GE.U32.AND P1, PT, R19, 0x7fffff72, PT ;  /* 0x7fffff721300780c */ /* 0x000fc60003f26070 */
[----:B------:R-:W-:Y:S01]  /*10bc0*/  STL.64 [R1+0x1c40], R58 ;  /* 0x001c403a01007387 */ /* 0x000fe20000100a00 */
[----:B--2---:R-:W-:-:S03]  /*10bd0*/  IMAD.WIDE R22, R31, 0x4, R88 ;  /* 0x000000041f167825 */ /* 0x004fc600078e0258 */
[----:B------:R1:W-:Y:S01]  /*10be0*/  LDGSTS.E [R250+0x5d600], [R20.64], !P4 ;  /* 0x5d60000014fa7fae */ /* 0x0003e2000e121844 */
[----:B------:R-:W-:-:S03]  /*10bf0*/  ISETP.GE.U32.AND P4, PT, R18, 0x7fffff6e, PT ;  /* 0x7fffff6e1200780c */ /* 0x000fc60003f86070 */
[----:B------:R2:W-:Y:S01]  /*10c00*/  STL.64 [R1+0xcf8], R26 ;  /* 0x000cf81a01007387 */ /* 0x0005e20000100a00 */
[----:B------:R-:W-:-:S03]  /*10c10*/  IADD3 R19, R67, -0x77, RZ ;  /* 0xffffff8943137810 */ /* 0x000fc60007ffe0ff */
[----:B------:R2:W-:Y:S01]  /*10c20*/  LDGSTS.E [R250+0x5e400], [R26.64], !P3 ;  /* 0x5e4000001afa7fae */ /* 0x0005e2000d921844 */
[----:B------:R-:W-:Y:S01]  /*10c30*/  IADD3 R18, R67, -0x7b, RZ ;  /* 0xffffff8543127810 */ /* 0x000fe20007ffe0ff */
[----:B-1----:R-:W-:Y:S02]  /*10c40*/  IMAD.WIDE R20, R31, 0x4, R90 ;  /* 0x000000041f147825 */ /* 0x002fe400078e025a */
[----:B------:R1:W-:Y:S01]  /*10c50*/  STL.64 [R1+0xd18], R24 ;  /* 0x000d181801007387 */ /* 0x0003e20000100a00 */
[----:B------:R-:W-:-:S03]  /*10c60*/  LOP3.LUT R248, R251, 0x40, RZ, 0x3c, !PT ;  /* 0x00000040fbf87812 */ /* 0x000fc600078e3cff */
[----:B------:R1:W-:Y:S04]  /*10c70*/  LDGSTS.E [R250+0x5e600], [R24.64], !P3 ;  /* 0x5e60000018fa7fae */ /* 0x0003e8000d921844 */
[----:B------:R3:W-:Y:S01]  /*10c80*/  STL.64 [R1+0xd70], R22 ;  /* 0x000d701601007387 */ /* 0x0007e20000100a00 */
[----:B--2---:R-:W-:-:S03]  /*10c90*/  IMAD.WIDE R26, R31, 0x4, R96 ;  /* 0x000000041f1a7825 */ /* 0x004fc600078e0260 */
[----:B------:R3:W-:Y:S01]  /*10ca0*/  LDGSTS.E [R250+0x5f400], [R22.64], !P5 ;  /* 0x5f40000016fa7fae */ /* 0x0007e2000e921844 */
[----:B------:R-:W-:Y:S01]  /*10cb0*/  IMAD.WIDE R28, R31, 0x4, R98 ;  /* 0x000000041f1c7825 */ /* 0x000fe200078e0262 */
[----:B------:R-:W-:Y:S02]  /*10cc0*/  ISETP.GE.U32.AND P3, PT, R19, 0x7fffff6a, PT ;  /* 0x7fffff6a1300780c */ /* 0x000fe40003f66070 */
[----:B------:R2:W-:Y:S01]  /*10cd0*/  LDGSTS.E [R250+0x5f600], [R20.64], !P5 ;  /* 0x5f60000014fa7fae */ /* 0x0005e2000e921844 */
[----:B-1----:R-:W-:Y:S01]  /*10ce0*/  IMAD.WIDE R24, R31, 0x4, R94 ;  /* 0x000000041f187825 */ /* 0x002fe200078e025e */
[----:B------:R-:W-:-:S03]  /*10cf0*/  ISETP.GE.U32.AND P5, PT, R18, 0x7fffff66, PT ;  /* 0x7fffff661200780c */ /* 0x000fc60003fa6070 */
[----:B---3--:R-:W-:Y:S01]  /*10d00*/  IMAD.WIDE R22, R31, 0x4, R92 ;  /* 0x000000041f167825 */ /* 0x008fe200078e025c */
[----:B------:R-:W-:-:S03]  /*10d10*/  IADD3 R18, R67, -0x64, RZ ;  /* 0xffffff9c43127810 */ /* 0x000fc60007ffe0ff */
[C---:B------:R-:W-:Y:S01]  /*10d20*/  IMAD.WIDE R32, R31.reuse, 0x4, R100 ;  /* 0x000000041f207825 */ /* 0x040fe200078e0264 */
[----:B------:R1:W-:Y:S03]  /*10d30*/  LDGSTS.E [R248+0x58800], [R22.64], !P6 ;  /* 0x5880000016f87fae */ /* 0x0003e6000f121844 */
[----:B------:R-:W-:Y:S01]  /*10d40*/  IMAD.WIDE R34, R31, 0x4, R102 ;  /* 0x000000041f227825 */ /* 0x000fe200078e0266 */
[----:B------:R3:W-:Y:S01]  /*10d50*/  LDGSTS.E [R248+0x58a00], [R24.64], !P6 ;  /* 0x58a0000018f87fae */ /* 0x0007e2000f121844 */
[----:B------:R-:W-:Y:S02]  /*10d60*/  IADD3 R19, R67, -0x7f, RZ ;  /* 0xffffff8143137810 */ /* 0x000fe40007ffe0ff */
[C---:B------:R-:W-:Y:S01]  /*10d70*/  IMAD.WIDE R40, R31.reuse, 0x4, R104 ;  /* 0x000000041f287825 */ /* 0x040fe200078e0268 */
[----:B------:R1:W-:Y:S03]  /*10d80*/  LDGSTS.E [R248+0x59800], [R26.64], !P2 ;  /* 0x598000001af87fae */ /* 0x0003e6000d121844 */
[----:B------:R-:W-:Y:S01]  /*10d90*/  IMAD.WIDE R42, R31, 0x4, R106 ;  /* 0x000000041f2a7825 */ /* 0x000fe200078e026a */
[----:B------:R1:W-:Y:S01]  /*10da0*/  LDGSTS.E [R248+0x59a00], [R28.64], !P2 ;  /* 0x59a000001cf87fae */ /* 0x0003e2000d121844 */
[----:B------:R-:W-:-:S02]  /*10db0*/  ISETP.GE.U32.AND P2, PT, R18, 0x7fffff7d, PT ;  /* 0x7fffff7d1200780c */ /* 0x000fc40003f46070 */
[----:B------:R-:W-:Y:S01]  /*10dc0*/  IADD3 R18, R67, -0x6c, RZ ;  /* 0xffffff9443127810 */ /* 0x000fe20007ffe0ff */
[----:B------:R2:W-:Y:S01]  /*10dd0*/  STL.64 [R1+0xd80], R20 ;  /* 0x000d801401007387 */ /* 0x0005e20000100a00 */
[----:B------:R-:W-:-:S03]  /*10de0*/  IMAD.WIDE R48, R31, 0x4, R108 ;  /* 0x000000041f307825 */ /* 0x000fc600078e026c */
[----:B------:R1:W-:Y:S01]  /*10df0*/  STL.64 [R1+0x1c48], R22 ;  /* 0x001c481601007387 */ /* 0x0003e20000100a00 */
[----:B------:R-:W-:-:S03]  /*10e00*/  IMAD.WIDE R50, R31, 0x4, R110 ;  /* 0x000000041f327825 */ /* 0x000fc600078e026e */
[----:B------:R1:W-:Y:S01]  /*10e10*/  LDGSTS.E [R248+0x5a800], [R32.64], !P0 ;  /* 0x5a80000020f87fae */ /* 0x0003e2000c121844 */
[----:B------:R-:W-:Y:S01]  /*10e20*/  IMAD.WIDE R36, R31, 0x4, R112 ;  /* 0x000000041f247825 */ /* 0x000fe200078e0270 */
[----:B------:R-:W-:Y:S02]  /*10e30*/  ISETP.GE.U32.AND P6, PT, R19, 0x7fffff62, PT ;  /* 0x7fffff621300780c */ /* 0x000fe40003fc6070 */
[----:B------:R3:W-:Y:S01]  /*10e40*/  STL.64 [R1+0x1c50], R24 ;  /* 0x001c501801007387 */ /* 0x0007e20000100a00 */
[----:B--2---:R-:W-:-:S03]  /*10e50*/  IMAD.WIDE R20, R31, 0x4, R114 ;  /* 0x000000041f147825 */ /* 0x004fc600078e0272 */
[----:B------:R2:W-:Y:S01]  /*10e60*/  LDGSTS.E [R248+0x5aa00], [R34.64], !P0 ;  /* 0x5aa0000022f87fae */ /* 0x0005e2000c121844 */
[----:B------:R-:W-:-:S03]  /*10e70*/  IADD3 R19, R67, -0x68, RZ ;  /* 0xffffff9843137810 */ /* 0x000fc60007ffe0ff */
[----:B------:R-:W-:Y:S04]  /*10e80*/  STL.64 [R1+0x1c58], R26 ;  /* 0x001c581a01007387 */ /* 0x000fe80000100a00 */
[----:B------:R1:W-:Y:S01]  /*10e90*/  LDGSTS.E [R248+0x5b800], [R40.64], !P1 ;  /* 0x5b80000028f87fae */ /* 0x0003e2000c921844 */
[----:B------:R-:W-:-:S03]  /*10ea0*/  IMAD.SHL.U32 R52, R30, 0x20, RZ ;  /* 0x000000201e347824 */ /* 0x000fc600078e00ff */
[----:B------:R-:W-:Y:S01]  /*10eb0*/  STL.64 [R1+0x1c60], R28 ;  /* 0x001c601c01007387 */ /* 0x000fe20000100a00 */
[----:B------:R-:W-:-:S03]  /*10ec0*/  IMAD.SHL.U32 R53, R30, 0x400, RZ ;  /* 0x000004001e357824 */ /* 0x000fc600078e00ff */
[----:B------:R2:W-:Y:S01]  /*10ed0*/  LDGSTS.E [R248+0x5ba00], [R42.64], !P1 ;  /* 0x5ba000002af87fae */ /* 0x0005e2000c921844 */
[----:B------:R-:W-:Y:S02]  /*10ee0*/  ISETP.GE.U32.AND P1, PT, R18, 0x7fffff75, PT ;  /* 0x7fffff751200780c */ /* 0x000fe40003f26070 */
[----:B------:R-:W-:Y:S01]  /*10ef0*/  IADD3 R18, R67, -0x74, RZ ;  /* 0xffffff8c43127810 */ /* 0x000fe20007ffe0ff */
[----:B------:R-:W-:Y:S01]  /*10f00*/  STL.64 [R1+0x1c68], R32 ;  /* 0x001c682001007387 */ /* 0x000fe20000100a00 */
[----:B------:R-:W-:-:S03]  /*10f10*/  ISETP.GE.U32.AND P0, PT, R19, 0x7fffff79, PT ;  /* 0x7fffff791300780c */ /* 0x000fc60003f06070 */
[----:B------:R-:W-:Y:S01]  /*10f20*/  STL.64 [R1+0x1c70], R34 ;  /* 0x001c702201007387 */ /* 0x000fe20000100a00 */
[----:B-1----:R-:W-:-:S03]  /*10f30*/  IMAD.WIDE R22, R31, 0x4, R116 ;  /* 0x000000041f167825 */ /* 0x002fc600078e0274 */
[----:B------:R1:W-:Y:S01]  /*10f40*/  LDGSTS.E [R248+0x5c800], [R48.64], !P4 ;  /* 0x5c80000030f87fae */ /* 0x0003e2000e121844 */
[----:B------:R-:W-:-:S03]  /*10f50*/  IADD3 R19, R67, -0x70, RZ ;  /* 0xffffff9043137810 */ /* 0x000fc60007ffe0ff */
[----:B------:R-:W-:Y:S04]  /*10f60*/  STL.64 [R1+0x1c78], R40 ;  /* 0x001c782801007387 */ /* 0x000fe80000100a00 */
[----:B------:R1:W-:Y:S04]  /*10f70*/  LDGSTS.E [R248+0x5ca00], [R50.64], !P4 ;  /* 0x5ca0000032f87fae */ /* 0x0003e8000e121844 */
[----:B------:R-:W-:Y:S04]  /*10f80*/  STL.64 [R1+0x1c80], R42 ;  /* 0x001c802a01007387 */ /* 0x000fe80000100a00 */
[----:B------:R1:W-:Y:S01]  /*10f90*/  LDGSTS.E [R248+0x5d800], [R36.64], !P3 ;  /* 0x5d80000024f87fae */ /* 0x0003e2000d921844 */
[----:B------:R-:W-:-:S03]  /*10fa0*/  LOP3.LUT R52, R52, 0x60, RZ, 0xc0, !PT ;  /* 0x0000006034347812 */ /* 0x000fc600078ec0ff */
[----:B------:R-:W-:Y:S01]  /*10fb0*/  STL.64 [R1+0x1c88], R48 ;  /* 0x001c883001007387 */ /* 0x000fe20000100a00 */
[----:B------:R-:W-:-:S03]  /*10fc0*/  LOP3.LUT R53, R53, 0x6000, RZ, 0xc0, !PT ;  /* 0x0000600035357812 */ /* 0x000fc600078ec0ff */
[----:B------:R1:W-:Y:S01]  /*10fd0*/  LDGSTS.E [R248+0x5da00], [R20.64], !P3 ;  /* 0x5da0000014f87fae */ /* 0x0003e2000d921844 */
[----:B------:R-:W-:Y:S01]  /*10fe0*/  ISETP.GE.U32.AND P3, PT, R18, 0x7fffff6d, PT ;  /* 0x7fffff6d1200780c */ /* 0x000fe20003f66070 */
[C---:B------:R-:W-:Y:S02]  /*10ff0*/  IMAD.SHL.U32 R18, R30.reuse, 0x4, RZ ;  /* 0x000000041e127824 */ /* 0x040fe400078e00ff */
[----:B------:R-:W-:Y:S01]  /*11000*/  STL.64 [R1+0x458], R36 ;  /* 0x0004582401007387 */ /* 0x000fe20000100a00 */
[----:B------:R-:W-:-:S03]  /*11010*/  LOP3.LUT R237, R30, 0x60, RZ, 0xc0, !PT ;  /* 0x000000601eed7812 */ /* 0x000fc600078ec0ff */
[----:B------:R1:W-:Y:S01]  /*11020*/  STL.64 [R1+0x570], R20 ;  /* 0x0005701401007387 */ /* 0x0003e20000100a00 */
[----:B------:R-:W-:Y:S01]  /*11030*/  ISETP.GE.U32.AND P4, PT, R19, 0x7fffff71, PT ;  /* 0x7fffff711300780c */ /* 0x000fe20003f86070 */
[----:B---3--:R-:W-:Y:S02]  /*11040*/  IMAD.WIDE R24, R31, 0x4, R120 ;  /* 0x000000041f187825 */ /* 0x008fe400078e0278 */
[----:B------:R-:W-:Y:S01]  /*11050*/  STL.64 [R1+0x1c90], R50 ;  /* 0x001c903201007387 */ /* 0x000fe20000100a00 */
[----:B------:R-:W-:-:S03]  /*11060*/  IADD3 R19, R67, -0x78, RZ ;  /* 0xffffff8843137810 */ /* 0x000fc60007ffe0ff */
[----:B------:R-:W3:Y:S01]  /*11070*/  LDL R251, [R1+0x708] ;  /* 0x0007080001fb7983 */ /* 0x000ee20000100800 */
[----:B-1----:R-:W-:-:S03]  /*11080*/  IMAD.WIDE R20, R31, 0x4, R118 ;  /* 0x000000041f147825 */ /* 0x002fc600078e0276 */
[----:B------:R1:W-:Y:S01]  /*11090*/  STL.64 [R1+0x658], R22 ;  /* 0x0006581601007387 */ /* 0x0003e20000100a00 */
[----:B------:R-:W-:-:S03]  /*110a0*/  LOP3.LUT R52, R52, 0x70, R18, 0x78, !PT ;  /* 0x0000007034347812 */ /* 0x000fc600078e7812 */
[----:B------:R1:W-:Y:S01]  /*110b0*/  LDGSTS.E [R248+0x5e800], [R22.64], !P5 ;  /* 0x5e80000016f87fae */ /* 0x0003e2000e921844 */
[----:B------:R-:W-:-:S03]  /*110c0*/  IMAD R53, R237, 0x40, R53 ;  /* 0x00000040ed357824 */ /* 0x000fc600078e0235 */
[----:B------:R2:W-:Y:S04]  /*110d0*/  STL.64 [R1+0x700], R20 ;  /* 0x0007001401007387 */ /* 0x0005e80000100a00 */
[----:B------:R2:W-:Y:S01]  /*110e0*/  LDGSTS.E [R248+0x5ea00], [R20.64], !P5 ;  /* 0x5ea0000014f87fae */ /* 0x0005e2000e921844 */
[----:B-1----:R-:W-:-:S03]  /*110f0*/  IMAD.WIDE R22, R31, 0x4, R122 ;  /* 0x000000041f167825 */ /* 0x002fc600078e027a */
[----:B------:R-:W-:Y:S01]  /*11100*/  STL.64 [R1+0x1c98], R236 ;  /* 0x001c98ec01007387 */ /* 0x000fe20000100a00 */
[----:B------:R-:W-:Y:S01]  /*11110*/  ISETP.GE.U32.AND P5, PT, R19, 0x7fffff69, PT ;  /* 0x7fffff691300780c */ /* 0x000fe20003fa6070 */
[C---:B------:R-:W-:Y:S02]  /*11120*/  IMAD.WIDE R18, R31.reuse, 0x4, R124 ;  /* 0x000000041f127825 */ /* 0x040fe400078e027c */
[----:B------:R-:W-:Y:S04]  /*11130*/  STL.64 [R1+0xd20], R24 ;  /* 0x000d201801007387 */ /* 0x000fe80000100a00 */
[----:B------:R1:W-:Y:S01]  /*11140*/  LDGSTS.E [R248+0x5f800], [R24.64], !P6 ;  /* 0x5f80000018f87fae */ /* 0x0003e2000f121844 */
[----:B--2---:R-:W-:-:S03]  /*11150*/  IMAD.WIDE R20, R31, 0x4, R126 ;  /* 0x000000041f147825 */ /* 0x004fc600078e027e */
[----:B------:R2:W-:Y:S01]  /*11160*/  STL.64 [R1+0xd30], R22 ;  /* 0x000d301601007387 */ /* 0x0005e20000100a00 */
[----:B------:R-:W-:-:S03]  /*11170*/  IMAD.WIDE R2, R31, 0x4, R2 ;  /* 0x000000041f027825 */ /* 0x000fc600078e0202 */
[----:B------:R2:W-:Y:S01]  /*11180*/  LDGSTS.E [R248+0x5fa00], [R22.64], !P6 ;  /* 0x5fa0000016f87fae */ /* 0x0005e2000f121844 */
[----:B------:R-:W-:-:S03]  /*11190*/  IMAD.WIDE R4, R31, 0x4, R4 ;  /* 0x000000041f047825 */ /* 0x000fc600078e0204 */
[----:B------:R-:W-:Y:S01]  /*111a0*/  STL.64 [R1+0x1ca0], R18 ;  /* 0x001ca01201007387 */ /* 0x000fe20000100a00 */
[----:B------:R-:W-:-:S04]  /*111b0*/  IMAD.WIDE R6, R31, 0x4, R6 ;  /* 0x000000041f067825 */ /* 0x000fc800078e0206 */
[----:B--2---:R-:W-:Y:S02]  /*111c0*/  IMAD.IADD R22, R53, 0x1, R52 ;  /* 0x0000000135167824 */ /* 0x004fe400078e0234 */
[----:B------:R-:W-:-:S03]  /*111d0*/  IMAD.WIDE R8, R31, 0x4, R8 ;  /* 0x000000041f087825 */ /* 0x000fc600078e0208 */
[----:B------:R-:W-:Y:S04]  /*111e0*/  STL [R1+0x1580], R22 ;  /* 0x0015801601007387 */ /* 0x000fe80000100800 */
[----:B------:R-:W-:Y:S04]  /*111f0*/  STL.64 [R1+0x1ca8], R20 ;  /* 0x001ca81401007387 */ /* 0x000fe80000100a00 */
[----:B------:R-:W-:Y:S04]  /*11200*/  STL.64 [R1+0x1cb0], R2 ;  /* 0x001cb00201007387 */ /* 0x000fe80000100a00 */
[----:B------:R2:W-:Y:S04]  /*11210*/  STL.64 [R1+0x1cb8], R4 ;  /* 0x001cb80401007387 */ /* 0x0005e80000100a00 */
[----:B------:R-:W-:Y:S04]  /*11220*/  STL.64 [R1+0x1cc0], R6 ;  /* 0x001cc00601007387 */ /* 0x000fe80000100a00 */
[----:B------:R-:W-:Y:S04]  /*11230*/  STL.64 [R1+0x1cc8], R8 ;  /* 0x001cc80801007387 */ /* 0x000fe80000100a00 */
[----:B------:R-:W-:Y:S04]  /*11240*/  STL [R1+0xf30], RZ ;  /* 0x000f30ff01007387 */ /* 0x000fe80000100800 */
        /* <DEDUP_REMOVED lines=439> */
[----:B------:R-:W-:Y:S04]  /*12dc0*/  STL [R1], RZ ;  /* 0x000000ff01007387 */ /* 0x000fe80000100800 */
        /* <DEDUP_REMOVED lines=383> */
[----:B----4-:R-:W4:Y:S04]  /*145c0*/  LDL.LU.64 R46, [R1+0x1228] ;  /* 0x00122800012e7983 */ /* 0x010f280000300a00 */
[----:B------:R-:W2:Y:S04]  /*145d0*/  LDL.LU.64 R44, [R1+0x1220] ;  /* 0x00122000012c7983 */ /* 0x000ea80000300a00 */
[----:B------:R-:W-:Y:S04]  /*145e0*/  STL [R1+0x870], RZ ;  /* 0x000870ff01007387 */ /* 0x000fe80000100800 */
[----:B------:R-:W-:Y:S04]  /*145f0*/  STL [R1+0x874], RZ ;  /* 0x000874ff01007387 */ /* 0x000fe80000100800 */
[----:B------:R-:W-:Y:S04]  /*14600*/  STL [R1+0x878], RZ ;  /* 0x000878ff01007387 */ /* 0x000fe80000100800 */
[----:B------:R-:W-:Y:S04]  /*14610*/  STL [R1+0x87c], RZ ;  /* 0x00087cff01007387 */ /* 0x000fe80000100800 */
[----:B------:R-:W2:Y:S04]  /*14620*/  LDL.LU.64 R38, [R1+0x578] ;  /* 0x0005780001267983 */ /* 0x000ea80000300a00 */
[----:B------:R-:W2:Y:S04]  /*14630*/  LDL.LU.64 R36, [R1+0x580] ;  /* 0x0005800001247983 */ /* 0x000ea80000300a00 */
[----:B------:R-:W-:Y:S04]  /*14640*/  STL [R1+0x860], RZ ;  /* 0x000860ff01007387 */ /* 0x000fe80000100800 */
[----:B------:R-:W-:Y:S04]  /*14650*/  STL [R1+0x864], RZ ;  /* 0x000864ff01007387 */ /* 0x000fe80000100800 */
[----:B------:R-:W-:Y:S04]  /*14660*/  STL [R1+0x868], RZ ;  /* 0x000868ff01007387 */ /* 0x000fe80000100800 */
[----:B------:R-:W-:Y:S04]  /*14670*/  STL [R1+0x86c], RZ ;  /* 0x00086cff01007387 */ /* 0x000fe80000100800 */
[----:B------:R-:W2:Y:S04]  /*14680*/  LDL.LU.64 R232, [R1+0xb98] ;  /* 0x000b980001e87983 */ /* 0x000ea80000300a00 */
[----:B------:R-:W2:Y:S04]  /*14690*/  LDL.LU.64 R64, [R1+0xd10] ;  /* 0x000d100001407983 */ /* 0x000ea80000300a00 */
        /* <DEDUP_REMOVED lines=8> */
[----:B------:R-:W1:Y:S01]  /*14720*/  S2R R250, SR_TID.X ;  /* 0x0000000000fa7919 */ /* 0x000e620000002100 */
[----:B------:R-:W-:Y:S01]  /*14730*/  LOP3.LUT R66, R249, 0x60, RZ, 0x3c, !PT ;  /* 0x00000060f9427812 */ /* 0x000fe200078e3cff */
[----:B------:R-:W-:Y:S01]  /*14740*/  IMAD.SHL.U32 R54, R30, 0x1000, RZ ;  /* 0x000010001e367824 */ /* 0x000fe200078e00ff */
[----:B------:R-:W-:Y:S01]  /*14750*/  IADD3 R55, R67, -0x7c, RZ ;  /* 0xffffff8443377810 */ /* 0x000fe20007ffe0ff */
[----:B------:R-:W-:-:S02]  /*14760*/  IMAD.WIDE R10, R31, 0x4, R10 ;  /* 0x000000041f0a7825 */ /* 0x000fc400078e020a */
[----:B------:R1:W-:Y:S01]  /*14770*/  LDGSTS.E [R66+0x58c00], [R18.64], !P2 ;  /* 0x58c0000012427fae */ /* 0x0003e2000d121844 */
[----:B---3--:R-:W-:Y:S01]  /*14780*/  IADD3 R52, R251, 0x103, RZ ;  /* 0x00000103fb347810 */ /* 0x008fe20007ffe0ff */
[C---:B------:R-:W-:Y:S02]  /*14790*/  IMAD.WIDE R12, R31.reuse, 0x4, R12 ;  /* 0x000000041f0c7825 */ /* 0x040fe400078e020c */
[----:B------:R3:W-:Y:S02]  /*147a0*/  LDGSTS.E [R66+0x58e00], [R20.64], !P2 ;  /* 0x58e0000014427fae */ /* 0x0007e4000d121844 */
[----:B------:R-:W-:Y:S02]  /*147b0*/  IMAD.WIDE R14, R31, 0x4, R14 ;  /* 0x000000041f0e7825 */ /* 0x000fe400078e020e */
[----:B------:R2:W-:Y:S01]  /*147c0*/  LDGSTS.E [R66+0x59c00], [R2.64], !P0 ;  /* 0x59c0000002427fae */ /* 0x0005e2000c121844 */
[----:B------:R-:W-:Y:S01]  /*147d0*/  ISETP.GE.U32.AND P6, PT, R55, 0x7fffff65, PT ;  /* 0x7fffff653700780c */ /* 0x000fe20003fc6070 */
[----:B------:R-:W-:-:S02]  /*147e0*/  IMAD.WIDE R16, R31, 0x4, R16 ;  /* 0x000000041f107825 */ /* 0x000fc400078e0210 */
[----:B------:R2:W-:Y:S01]  /*147f0*/  LDGSTS.E [R66+0x59e00], [R4.64], !P0 ;  /* 0x59e0000004427fae */ /* 0x0005e2000c121844 */
[----:B------:R-:W-:-:S03]  /*14800*/  LOP3.LUT R54, R54, 0x6000, RZ, 0xc0, !PT ;  /* 0x0000600036367812 */ /* 0x000fc600078ec0ff */
[----:B------:R2:W-:Y:S01]  /*14810*/  LDGSTS.E [R66+0x5ac00], [R6.64], !P1 ;  /* 0x5ac0000006427fae */ /* 0x0005e2000c921844 */
[----:B-1----:R-:W-:-:S03]  /*14820*/  LOP3.LUT R250, R250, 0x7f, RZ, 0xc0, !PT ;  /* 0x0000007ffafa7812 */ /* 0x002fc600078ec0ff */
[----:B------:R1:W-:Y:S01]  /*14830*/  LDGSTS.E [R66+0x5ae00], [R8.64], !P1 ;  /* 0x5ae0000008427fae */ /* 0x0003e2000c921844 */
[----:B------:R-:W-:Y:S02]  /*14840*/  ISETP.GE.AND P1, PT, R52, c[0x0][0x17c], PT ;  /* 0x00005f0034007a0c */ /* 0x000fe40003f26270 */
[----:B------:R-:W-:Y:S01]  /*14850*/  IADD3 R52, R251, 0x1, RZ ;  /* 0x00000001fb347810 */ /* 0x000fe20007ffe0ff */
[----:B------:R1:W-:Y:S04]  /*14860*/  LDGSTS.E [R66+0x5bc00], [R10.64], !P4 ;  /* 0x5bc000000a427fae */ /* 0x0003e8000e121844 */
[----:B------:R-:W-:Y:S04]  /*14870*/  STL [R1+0x840], RZ ;  /* 0x000840ff01007387 */ /* 0x000fe80000100800 */
[----:B------:R1:W-:Y:S04]  /*14880*/  LDGSTS.E [R66+0x5be00], [R12.64], !P4 ;  /* 0x5be000000c427fae */ /* 0x0003e8000e121844 */
[----:B------:R-:W-:Y:S01]  /*14890*/  STL [R1+0x844], RZ ;  /* 0x000844ff01007387 */ /* 0x000fe20000100800 */
[----:B------:R-:W-:-:S03]  /*148a0*/  IMAD R23, R250, 0x10, R54 ;  /* 0x00000010fa177824 */ /* 0x000fc600078e0236 */
[----:B------:R1:W-:Y:S04]  /*148b0*/  LDGSTS.E [R66+0x5cc00], [R14.64], !P3 ;  /* 0x5cc000000e427fae */ /* 0x0003e8000d921844 */
[----:B------:R-:W-:Y:S04]  /*148c0*/  STL [R1+0x848], RZ ;  /* 0x000848ff01007387 */ /* 0x000fe80000100800 */
[----:B------:R1:W-:Y:S01]  /*148d0*/  LDGSTS.E [R66+0x5ce00], [R16.64], !P3 ;  /* 0x5ce0000010427fae */ /* 0x0003e2000d921844 */
[----:B------:R-:W-:-:S03]  /*148e0*/  ISETP.GE.AND P3, PT, R52, c[0x0][0x17c], PT ;  /* 0x00005f0034007a0c */ /* 0x000fc60003f66270 */
        /* <DEDUP_REMOVED lines=8> */
[----:B------:R-:W-:Y:S01]  /*14970*/  STL [R1+0x7fc], RZ ;  /* 0x0007fcff01007387 */ /* 0x000fe20000100800 */
[----:B------:R-:W-:-:S02]  /*14980*/  ISETP.NE.U32.AND P2, PT, R0, RZ, PT ;  /* 0x000000ff0000720c */ /* 0x000fc40003f45070 */
[----:B------:R-:W-:-:S04]  /*14990*/  IADD3 R0, R251, 0x104, RZ ;  /* 0x00000104fb007810 */ /* 0x000fc80007ffe0ff */
[----:B------:R-:W-:Y:S02]  /*149a0*/  ISETP.GE.AND P0, PT, R0, c[0x0][0x17c], PT ;  /* 0x00005f0000007a0c */ /* 0x000fe40003f06270 */
[----:B------:R-:W-:-:S04]  /*149b0*/  IADD3 R0, R251, 0x2, RZ ;  /* 0x00000002fb007810 */ /* 0x000fc80007ffe0ff */
[----:B------:R-:W-:Y:S02]  /*149c0*/  ISETP.GE.AND P4, PT, R0, c[0x0][0x17c], PT ;  /* 0x00005f0000007a0c */ /* 0x000fe40003f86270 */
[----:B------:R-:W-:Y:S01]  /*149d0*/  IADD3 R0, R67, -0x80, RZ ;  /* 0xffffff8043007810 */ /* 0x000fe20007ffe0ff */
[----:B------:R-:W-:-:S05]  /*149e0*/  IMAD.MOV.U32 R67, RZ, RZ, 0x1f ;  /* 0x0000001fff437424 */ /* 0x000fca00078e00ff */
[----:B------:R-:W-:Y:S01]  /*149f0*/  IADD3 R67, R67, c[0x0][0x180], RZ ;  /* 0x0000600043437a10 */ /* 0x000fe20007ffe0ff */
[----:B----4-:R-:W-:-:S04]  /*14a00*/  IMAD.WIDE R52, R31, 0x4, R46 ;  /* 0x000000041f347825 */ /* 0x010fc800078e022e */
[C---:B--2---:R-:W-:Y:S01]  /*14a10*/  IMAD.WIDE R54, R31.reuse, 0x4, R44 ;  /* 0x000000041f367825 */ /* 0x044fe200078e022c */
[----:B------:R2:W-:Y:S04]  /*14a20*/  LDGSTS.E [R66+0x5dc00], [R52.64], !P5 ;  /* 0x5dc0000034427fae */ /* 0x0005e8000e921844 */
[----:B------:R2:W-:Y:S01]  /*14a30*/  LDGSTS.E [R66+0x5de00], [R54.64], !P5 ;  /* 0x5de0000036427fae */ /* 0x0005e2000e921844 */
[----:B------:R-:W-:-:S04]  /*14a40*/  IMAD.WIDE R4, R31, 0x4, R38 ;  /* 0x000000041f047825 */ /* 0x000fc800078e0226 */
[----:B------:R-:W-:Y:S01]  /*14a50*/  IMAD.WIDE R2, R31, 0x4, R36 ;  /* 0x000000041f027825 */ /* 0x000fe200078e0224 */
[----:B------:R4:W-:Y:S04]  /*14a60*/  STL.64 [R1+0x578], R4 ;  /* 0x0005780401007387 */ /* 0x0009e80000100a00 */
[----:B------:R4:W-:Y:S04]  /*14a70*/  LDGSTS.E [R66+0x5ec00], [R4.64], !P6 ;  /* 0x5ec0000004427fae */ /* 0x0009e8000f121844 */
[----:B------:R1:W-:Y:S04]  /*14a80*/  STL.64 [R1+0x580], R2 ;  /* 0x0005800201007387 */ /* 0x0003e80000100a00 */
[----:B------:R1:W-:Y:S01]  /*14a90*/  LDGSTS.E [R66+0x5ee00], [R2.64], !P6 ;  /* 0x5ee0000002427fae */ /* 0x0003e2000f121844 */
[----:B----4-:R-:W-:-:S04]  /*14aa0*/  IMAD.WIDE R4, R252, 0x4, R64 ;  /* 0x00000004fc047825 */ /* 0x010fc800078e0240 */
[C---:B-1----:R-:W-:Y:S02]  /*14ab0*/  IMAD.WIDE R2, R252.reuse, 0x4, R60 ;  /* 0x00000004fc027825 */ /* 0x042fe400078e023c */
[----:B------:R-:W4:Y:S02]  /*14ac0*/  LDL.LU.64 R60, [R1+0xd50] ;  /* 0x000d5000013c7983 */ /* 0x000f240000300a00 */
[C---:B------:R-:W-:Y:S02]  /*14ad0*/  IMAD.WIDE R232, R252.reuse, 0x4, R232 ;  /* 0x00000004fce87825 */ /* 0x040fe400078e02e8 */
[----:B------:R1:W-:Y:S04]  /*14ae0*/  STL.64 [R1+0xd10], R4 ;  /* 0x000d100401007387 */ /* 0x0003e80000100a00 */
[----:B------:R2:W-:Y:S04]  /*14af0*/  STL.64 [R1+0xd28], R2 ;  /* 0x000d280201007387 */ /* 0x0005e80000100a00 */
[----:B------:R-:W-:Y:S01]  /*14b00*/  STL.64 [R1+0xb98], R232 ;  /* 0x000b98e801007387 */ /* 0x000fe20000100a00 */
[----:B-1----:R-:W-:-:S05]  /*14b10*/  IMAD.WIDE R4, R252, 0x4, R62 ;  /* 0x00000004fc047825 */ /* 0x002fca00078e023e */
[----:B------:R1:W-:Y:S04]  /*14b20*/  STL.64 [R1+0xd38], R4 ;  /* 0x000d380401007387 */ /* 0x0003e80000100a00 */
[----:B------:R-:W4:Y:S01]  /*14b30*/  LDL.LU.64 R8, [R1+0xd60] ;  /* 0x000d600001087983 */ /* 0x000f220000300a00 */
[----:B--2---:R-:W-:-:S03]  /*14b40*/  IMAD.WIDE R2, R252, 0x4, R238 ;  /* 0x00000004fc027825 */ /* 0x004fc600078e02ee */
[----:B------:R-:W2:Y:S04]  /*14b50*/  LDL.LU.64 R238, [R1+0xd78] ;  /* 0x000d780001ee7983 */ /* 0x000ea80000300a00 */
[----:B------:R3:W-:Y:S04]  /*14b60*/  STL.64 [R1+0xd40], R2 ;  /* 0x000d400201007387 */ /* 0x0007e80000100a00 */
[----:B------:R-:W2:Y:S04]  /*14b70*/  LDL.LU.64 R6, [R1+0xd88] ;  /* 0x000d880001067983 */ /* 0x000ea80000300a00 */
[----:B-1----:R-:W2:Y:S01]  /*14b80*/  LDL.LU.64 R4, [R1+0xd90] ;  /* 0x000d900001047983 */ /* 0x002ea20000300a00 */
[----:B---3--:R-:W-:-:S05]  /*14b90*/  IMAD.WIDE R2, R252, 0x4, R234 ;  /* 0x00000004fc027825 */ /* 0x008fca00078e02ea */
[----:B------:R1:W-:Y:S04]  /*14ba0*/  STL.64 [R1+0xd48], R2 ;  /* 0x000d480201007387 */ /* 0x0003e80000100a00 */
[----:B-1----:R-:W3:Y:S04]  /*14bb0*/  LDL.LU.64 R2, [R1+0xd98] ;  /* 0x000d980001027983 */ /* 0x002ee80000300a00 */
[----:B------:R-:W3:Y:S04]  /*14bc0*/  LDL.LU.64 R20, [R1+0xda0] ;  /* 0x000da00001147983 */ /* 0x000ee80000300a00 */
        /* <DEDUP_REMOVED lines=16> */
[----:B------:R-:W3:Y:S01]  /*14cd0*/  LDL.LU.64 R38, [R1+0xe98] ;  /* 0x000e980001267983 */ /* 0x000ee20000300a00 */
[----:B------:R-:W-:-:S03]  /*14ce0*/  ISETP.GE.AND P6, PT, R67, 0x20, PT ;  /* 0x000000204300780c */ /* 0x000fc60003fc6270 */
[----:B------:R-:W3:Y:S04]  /*14cf0*/  LDL.LU.64 R36, [R1+0xef0] ;  /* 0x000ef00001247983 */ /* 0x000ee80000300a00 */
[----:B------:R-:W3:Y:S04]  /*14d00*/  LDL.LU.64 R66, [R1+0xef8] ;  /* 0x000ef80001427983 */ /* 0x000ee80000300a00 */
[----:B------:R-:W3:Y:S04]  /*14d10*/  LDL.LU.64 R234, [R1+0xf20] ;  /* 0x000f200001ea7983 */ /* 0x000ee80000300a00 */
[----:B------:R-:W3:Y:S04]  /*14d20*/  LDL.LU.64 R64, [R1+0xf28] ;  /* 0x000f280001407983 */ /* 0x000ee80000300a00 */
[----:B------:R-:W3:Y:S01]  /*14d30*/  LDL.LU.64 R62, [R1+0xf40] ;  /* 0x000f4000013e7983 */ /* 0x000ee20000300a00 */
[----:B----4-:R-:W-:-:S05]  /*14d40*/  IMAD.WIDE R60, R252, 0x4, R60 ;  /* 0x00000004fc3c7825 */ /* 0x010fca00078e023c */
[----:B------:R1:W-:Y:S04]  /*14d50*/  STL.64 [R1+0xd50], R60 ;  /* 0x000d503c01007387 */ /* 0x0003e80000100a00 */
[----:B-1----:R-:W4:Y:S01]  /*14d60*/  LDL.LU.64 R60, [R1+0xf48] ;  /* 0x000f4800013c7983 */ /* 0x002f220000300a00 */
[----:B------:R-:W-:-:S05]  /*14d70*/  IMAD.WIDE R8, R252, 0x4, R8 ;  /* 0x00000004fc087825 */ /* 0x000fca00078e0208 */
[----:B------:R2:W-:Y:S02]  /*14d80*/  STL.64 [R1+0xd60], R8 ;  /* 0x000d600801007387 */ /* 0x0005e40000100a00 */
[C---:B--2---:R-:W-:Y:S02]  /*14d90*/  IMAD.WIDE R8, R252.reuse, 0x4, R238 ;  /* 0x00000004fc087825 */ /* 0x044fe400078e02ee */
[----:B------:R-:W4:Y:S02]  /*14da0*/  LDL.LU.64 R238, [R1+0xf50] ;  /* 0x000f500001ee7983 */ /* 0x000f240000300a00 */
[C---:B------:R-:W-:Y:S02]  /*14db0*/  IMAD.WIDE R6, R252.reuse, 0x4, R6 ;  /* 0x00000004fc067825 */ /* 0x040fe400078e0206 */
[----:B------:R-:W-:Y:S02]  /*14dc0*/  STL.64 [R1+0xd78], R8 ;  /* 0x000d780801007387 */ /* 0x000fe40000100a00 */
[----:B------:R-:W-:-:S02]  /*14dd0*/  IMAD.WIDE R4, R252, 0x4, R4 ;  /* 0x00000004fc047825 */ /* 0x000fc400078e0204 */
[----:B------:R1:W-:Y:S04]  /*14de0*/  STL.64 [R1+0xd88], R6 ;  /* 0x000d880601007387 */ /* 0x0003e80000100a00 */
[----:B------:R3:W-:Y:S02]  /*14df0*/  STL.64 [R1+0xd90], R4 ;  /* 0x000d900401007387 */ /* 0x0007e40000100a00 */
[----:B---3--:R-:W-:-:S04]  /*14e00*/  IMAD.WIDE R2, R252, 0x4, R2 ;  /* 0x00000004fc027825 */ /* 0x008fc800078e0202 */
[C---:B-1----:R-:W-:Y:S01]  /*14e10*/  IMAD.WIDE R6, R252.reuse, 0x4, R20 ;  /* 0x00000004fc067825 */ /* 0x042fe200078e0214 */
[----:B------:R1:W-:Y:S03]  /*14e20*/  STL.64 [R1+0xd98], R2 ;  /* 0x000d980201007387 */ /* 0x0003e60000100a00 */
[C---:B------:R-:W-:Y:S01]  /*14e30*/  IMAD.WIDE R4, R252.reuse, 0x4, R18 ;  /* 0x00000004fc047825 */ /* 0x040fe200078e0212 */
[----:B------:R3:W-:Y:S04]  /*14e40*/  STL.64 [R1+0xda0], R6 ;  /* 0x000da00601007387 */ /* 0x0007e80000100a00 */
[----:B------:R3:W-:Y:S01]  /*14e50*/  STL.64 [R1+0xda8], R4 ;  /* 0x000da80401007387 */ /* 0x0007e20000100a00 */
[----:B-1----:R-:W-:-:S04]  /*14e60*/  IMAD.WIDE R2, R252, 0x4, R236 ;  /* 0x00000004fc027825 */ /* 0x002fc800078e02ec */
[C---:B---3--:R-:W-:Y:S01]  /*14e70*/  IMAD.WIDE R6, R252.reuse, 0x4, R50 ;  /* 0x00000004fc067825 */ /* 0x048fe200078e0232 */
        /* <DEDUP_REMOVED lines=27> */
[----:B------:R-:W-:Y:S01]  /*15030*/  STL.64 [R1+0xe90], R4 ;  /* 0x000e900401007387 */ /* 0x000fe20000100a00 */
[----:B-1----:R-:W-:-:S04]  /*15040*/  IMAD.WIDE R2, R252, 0x4, R38 ;  /* 0x00000004fc027825 */ /* 0x002fc800078e0226 */
[C---:B---3--:R-:W-:Y:S01]  /*15050*/  IMAD.WIDE R6, R252.reuse, 0x4, R36 ;  /* 0x00000004fc067825 */ /* 0x048fe200078e0224 */
[----:B------:R1:W-:Y:S04]  /*15060*/  STL.64 [R1+0xe98], R2 ;  /* 0x000e980201007387 */ /* 0x0003e80000100a00 */
[----:B------:R3:W-:Y:S01]  /*15070*/  STL.64 [R1+0xef0], R6 ;  /* 0x000ef00601007387 */ /* 0x0007e20000100a00 */
[----:B-1----:R-:W-:-:S03]  /*15080*/  IMAD.WIDE R2, R252, 0x4, R234 ;  /* 0x00000004fc027825 */ /* 0x002fc600078e02ea */
[----:B------:R-:W2:Y:S01]  /*15090*/  LDL.LU.64 R234, [R1+0xf58] ;  /* 0x000f580001ea7983 */ /* 0x000ea20000300a00 */
[----:B------:R-:W-:-:S04]  /*150a0*/  IMAD.WIDE R4, R252, 0x4, R66 ;  /* 0x00000004fc047825 */ /* 0x000fc800078e0242 */
[C---:B---3--:R-:W-:Y:S01]  /*150b0*/  IMAD.WIDE R6, R252.reuse, 0x4, R64 ;  /* 0x00000004fc067825 */ /* 0x048fe200078e0240 */
[----:B------:R1:W-:Y:S04]  /*150c0*/  STL.64 [R1+0xef8], R4 ;  /* 0x000ef80401007387 */ /* 0x0003e80000100a00 */
[----:B------:R4:W-:Y:S04]  /*150d0*/  STL.64 [R1+0xf20], R2 ;  /* 0x000f200201007387 */ /* 0x0009e80000100a00 */
[----:B------:R3:W-:Y:S01]  /*150e0*/  STL.64 [R1+0xf28], R6 ;  /* 0x000f280601007387 */ /* 0x0007e20000100a00 */
[----:B-1----:R-:W-:-:S03]  /*150f0*/  IMAD.WIDE R4, R252, 0x4, R62 ;  /* 0x00000004fc047825 */ /* 0x002fc600078e023e */
[----:B------:R-:W2:Y:S04]  /*15100*/  LDL.LU.64 R8, [R1+0xf60] ;  /* 0x000f600001087983 */ /* 0x000ea80000300a00 */
[----:B------:R1:W-:Y:S01]  /*15110*/  STL.64 [R1+0xf40], R4 ;  /* 0x000f400401007387 */ /* 0x0003e20000100a00 */
[----:B----4-:R-:W-:-:S03]  /*15120*/  IMAD.WIDE R2, R252, 0x4, R60 ;  /* 0x00000004fc027825 */ /* 0x010fc600078e023c */
[----:B------:R-:W4:Y:S04]  /*15130*/  LDL.LU.64 R60, [R1+0xf68] ;  /* 0x000f6800013c7983 */ /* 0x000f280000300a00 */
[----:B------:R1:W-:Y:S04]  /*15140*/  STL.64 [R1+0xf48], R2 ;  /* 0x000f480201007387 */ /* 0x0003e80000100a00 */
[----:B---3--:R-:W3:Y:S04]  /*15150*/  LDL.LU.64 R6, [R1+0xf70] ;  /* 0x000f700001067983 */ /* 0x008ee80000300a00 */
[----:B-1----:R-:W3:Y:S01]  /*15160*/  LDL.LU.64 R4, [R1+0xf78] ;  /* 0x000f780001047983 */ /* 0x002ee20000300a00 */
[----:B------:R-:W-:-:S05]  /*15170*/  IMAD.WIDE R2, R252, 0x4, R238 ;  /* 0x00000004fc027825 */ /* 0x000fca00078e02ee */
        /* <DEDUP_REMOVED lines=25> */
[----:B--2---:R-:W-:-:S05]  /*15310*/  IMAD.WIDE R234, R252, 0x4, R234 ;  /* 0x00000004fcea7825 */ /* 0x004fca00078e02ea */
[----:B------:R1:W-:Y:S04]  /*15320*/  STL.64 [R1+0xf58], R234 ;  /* 0x000f58ea01007387 */ /* 0x0003e80000100a00 */
[----:B-1----:R-:W2:Y:S01]  /*15330*/  LDL.LU.64 R234, [R1+0x1210] ;  /* 0x0012100001ea7983 */ /* 0x002ea20000300a00 */
[----:B------:R-:W-:-:S05]  /*15340*/  IMAD.WIDE R8, R252, 0x4, R8 ;  /* 0x00000004fc087825 */ /* 0x000fca00078e0208 */
[----:B------:R4:W-:Y:S02]  /*15350*/  STL.64 [R1+0xf60], R8 ;  /* 0x000f600801007387 */ /* 0x0009e40000100a00 */
[C---:B----4-:R-:W-:Y:S02]  /*15360*/  IMAD.WIDE R8, R252.reuse, 0x4, R60 ;  /* 0x00000004fc087825 */ /* 0x050fe400078e023c */
[----:B------:R-:W2:Y:S02]  /*15370*/  LDL.LU.64 R60, [R1+0x1208] ;  /* 0x00120800013c7983 */ /* 0x000ea40000300a00 */
[C---:B---3--:R-:W-:Y:S02]  /*15380*/  IMAD.WIDE R6, R252.reuse, 0x4, R6 ;  /* 0x00000004fc067825 */ /* 0x048fe400078e0206 */
[----:B------:R-:W-:Y:S02]  /*15390*/  STL.64 [R1+0xf68], R8 ;  /* 0x000f680801007387 */ /* 0x000fe40000100a00 */
[----:B------:R-:W-:-:S02]  /*153a0*/  IMAD.WIDE R4, R252, 0x4, R4 ;  /* 0x00000004fc047825 */ /* 0x000fc400078e0204 */
[----:B------:R1:W-:Y:S04]  /*153b0*/  STL.64 [R1+0xf70], R6 ;  /* 0x000f700601007387 */ /* 0x0003e80000100a00 */
[----:B------:R3:W-:Y:S01]  /*153c0*/  STL.64 [R1+0xf78], R4 ;  /* 0x000f780401007387 */ /* 0x0007e20000100a00 */
[----:B------:R-:W-:-:S04]  /*153d0*/  IMAD.WIDE R2, R252, 0x4, R2 ;  /* 0x00000004fc027825 */ /* 0x000fc800078e0202 */
[C---:B-1----:R-:W-:Y:S01]  /*153e0*/  IMAD.WIDE R6, R252.reuse, 0x4, R20 ;  /* 0x00000004fc067825 */ /* 0x042fe200078e0214 */
[----:B------:R1:W-:Y:S03]  /*153f0*/  STL.64 [R1+0xf80], R2 ;  /* 0x000f800201007387 */ /* 0x0003e60000100a00 */
[C---:B---3--:R-:W-:Y:S01]  /*15400*/  IMAD.WIDE R4, R252.reuse, 0x4, R18 ;  /* 0x00000004fc047825 */ /* 0x048fe200078e0212 */
        /* <DEDUP_REMOVED lines=36> */
[----:B------:R3:W-:Y:S03]  /*15650*/  STL.64 [R1+0x1018], R6 ;  /* 0x0010180601007387 */ /* 0x0007e60000100a00 */
[C---:B-1----:R-:W-:Y:S02]  /*15660*/  IMAD.WIDE R2, R252.reuse, 0x4, R238 ;  /* 0x00000004fc027825 */ /* 0x042fe400078e02ee */
[----:B------:R-:W4:Y:S02]  /*15670*/  LDL.LU.64 R238, [R1+0x1200] ;  /* 0x0012000001ee7983 */ /* 0x000f240000300a00 */
[----:B---3--:R-:W-:-:S02]  /*15680*/  IMAD.WIDE R6, R252, 0x4, R64 ;  /* 0x00000004fc067825 */ /* 0x008fc400078e0240 */
[----:B------:R1:W-:Y:S04]  /*15690*/  STL.64 [R1+0x1020], R4 ;  /* 0x0010200401007387 */ /* 0x0003e80000100a00 */
[----:B------:R2:W-:Y:S04]  /*156a0*/  STL.64 [R1+0x1028], R2 ;  /* 0x0010280201007387 */ /* 0x0005e80000100a00 */
[----:B------:R3:W-:Y:S01]  /*156b0*/  STL.64 [R1+0x1030], R6 ;  /* 0x0010300601007387 */ /* 0x0007e20000100a00 */
[----:B-1----:R-:W-:-:S03]  /*156c0*/  IMAD.WIDE R4, R252, 0x4, R62 ;  /* 0x00000004fc047825 */ /* 0x002fc600078e023e */
[----:B------:R-:W4:Y:S01]  /*156d0*/  LDL.LU.64 R8, [R1+0x11f8] ;  /* 0x0011f80001087983 */ /* 0x000f220000300a00 */
[----:B--2---:R-:W-:-:S03]  /*156e0*/  IMAD.WIDE R2, R252, 0x4, R234 ;  /* 0x00000004fc027825 */ /* 0x004fc600078e02ea */
[----:B------:R1:W-:Y:S04]  /*156f0*/  STL.64 [R1+0x1228], R4 ;  /* 0x0012280401007387 */ /* 0x0003e80000100a00 */
[----:B------:R-:W2:Y:S04]  /*15700*/  LDL.LU.64 R234, [R1+0x11f0] ;  /* 0x0011f00001ea7983 */ /* 0x000ea80000300a00 */
[----:B------:R1:W-:Y:S04]  /*15710*/  STL.64 [R1+0x1220], R2 ;  /* 0x0012200201007387 */ /* 0x0003e80000100a00 */
[----:B---3--:R-:W2:Y:S04]  /*15720*/  LDL.LU.64 R6, [R1+0x11e8] ;  /* 0x0011e80001067983 */ /* 0x008ea80000300a00 */
[----:B-1----:R-:W2:Y:S01]  /*15730*/  LDL.LU.64 R4, [R1+0x11e0] ;  /* 0x0011e00001047983 */ /* 0x002ea20000300a00 */
        /* <DEDUP_REMOVED lines=26> */
[----:B----4-:R-:W-:-:S05]  /*158e0*/  IMAD.WIDE R238, R252, 0x4, R238 ;  /* 0x00000004fcee7825 */ /* 0x010fca00078e02ee */
[----:B------:R1:W-:Y:S01]  /*158f0*/  STL.64 [R1+0x1210], R238 ;  /* 0x001210ee01007387 */ /* 0x0003e20000100a00 */
[----:B------:R-:W-:-:S03]  /*15900*/  IMAD.WIDE R8, R252, 0x4, R8 ;  /* 0x00000004fc087825 */ /* 0x000fc600078e0208 */
[----:B-1----:R-:W4:Y:S04]  /*15910*/  LDL.LU.64 R238, [R1+0x1118] ;  /* 0x0011180001ee7983 */ /* 0x002f280000300a00 */
[----:B------:R2:W-:Y:S02]  /*15920*/  STL.64 [R1+0x1208], R8 ;  /* 0x0012080801007387 */ /* 0x0005e40000100a00 */
[C---:B--2---:R-:W-:Y:S02]  /*15930*/  IMAD.WIDE R8, R252.reuse, 0x4, R234 ;  /* 0x00000004fc087825 */ /* 0x044fe400078e02ea */
[----:B------:R-:W4:Y:S02]  /*15940*/  LDL.LU.64 R234, [R1+0x1110] ;  /* 0x0011100001ea7983 */ /* 0x000f240000300a00 */
[----:B------:R-:W-:-:S02]  /*15950*/  IMAD.WIDE R6, R252, 0x4, R6 ;  /* 0x00000004fc067825 */ /* 0x000fc400078e0206 */
[----:B------:R-:W-:Y:S02]  /*15960*/  STL.64 [R1+0x1200], R8 ;  /* 0x0012000801007387 */ /* 0x000fe40000100a00 */
[C---:B------:R-:W-:Y:S02]  /*15970*/  IMAD.WIDE R4, R252.reuse, 0x4, R4 ;  /* 0x00000004fc047825 */ /* 0x040fe400078e0204 */
[----:B------:R1:W-:Y:S04]  /*15980*/  STL.64 [R1+0x11f8], R6 ;  /* 0x0011f80601007387 */ /* 0x0003e80000100a00 */
[----:B------:R1:W-:Y:S01]  /*15990*/  STL.64 [R1+0x11f0], R4 ;  /* 0x0011f00401007387 */ /* 0x0003e20000100a00 */
        /* <DEDUP_REMOVED lines=42> */
[----:B------:R-:W2:Y:S02]  /*15c40*/  LDL.LU.64 R60, [R1+0x1108] ;  /* 0x00110800013c7983 */ /* 0x000ea40000300a00 */
[----:B---3--:R-:W-:-:S02]  /*15c50*/  IMAD.WIDE R6, R252, 0x4, R64 ;  /* 0x00000004fc067825 */ /* 0x008fc400078e0240 */
        /* <DEDUP_REMOVED lines=38> */
[----:B------:R1:W-:Y:S01]  /*15ec0*/  STL.64 [R1+0x1118], R60 ;  /* 0x0011183c01007387 */ /* 0x0003e20000100a00 */
[----:B------:R-:W-:-:S03]  /*15ed0*/  IMAD.WIDE R8, R252, 0x4, R8 ;  /* 0x00000004fc087825 */ /* 0x000fc600078e0208 */
[----:B-1----:R-:W2:Y:S04]  /*15ee0*/  LDL.LU.64 R60, [R1+0x1040] ;  /* 0x00104000013c7983 */ /* 0x002ea80000300a00 */
[----:B------:R1:W-:Y:S04]  /*15ef0*/  STL.64 [R1+0x1110], R8 ;  /* 0x0011100801007387 */ /* 0x0003e80000100a00 */
[----:B-1----:R1:W5:Y:S01]  /*15f00*/  LDL.LU.64 R8, [R1+0x1cc8] ;  /* 0x001cc80001087983 */ /* 0x0023620000300a00 */
[----:B----4-:R-:W-:-:S05]  /*15f10*/  IMAD.WIDE R238, R252, 0x4, R238 ;  /* 0x00000004fcee7825 */ /* 0x010fca00078e02ee */
[----:B------:R4:W-:Y:S01]  /*15f20*/  STL.64 [R1+0x1108], R238 ;  /* 0x001108ee01007387 */ /* 0x0009e20000100a00 */
[----:B---3--:R-:W-:-:S04]  /*15f30*/  IMAD.WIDE R6, R252, 0x4, R6 ;  /* 0x00000004fc067825 */ /* 0x008fc800078e0206 */
[C---:B------:R-:W-:Y:S01]  /*15f40*/  IMAD.WIDE R4, R252.reuse, 0x4, R4 ;  /* 0x00000004fc047825 */ /* 0x040fe200078e0204 */
[----:B----4-:R-:W3:Y:S04]  /*15f50*/  LDL.LU.64 R238, [R1+0x1038] ;  /* 0x0010380001ee7983 */ /* 0x010ee80000300a00 */
[----:B------:R4:W-:Y:S01]  /*15f60*/  STL.64 [R1+0x1100], R6 ;  /* 0x0011000601007387 */ /* 0x0009e20000100a00 */
[----:B------:R-:W-:-:S03]  /*15f70*/  IMAD.WIDE R2, R252, 0x4, R2 ;  /* 0x00000004fc027825 */ /* 0x000fc600078e0202 */
[----:B----4-:R1:W5:Y:S01]  /*15f80*/  LDL.LU.64 R6, [R1+0x1cc0] ;  /* 0x001cc00001067983 */ /* 0x0103620000300a00 */
[----:B------:R-:W-:-:S03]  /*15f90*/  IMAD.WIDE R20, R252, 0x4, R20 ;  /* 0x00000004fc147825 */ /* 0x000fc600078e0214 */
[----:B------:R4:W-:Y:S01]  /*15fa0*/  STL.64 [R1+0x10f8], R4 ;  /* 0x0010f80401007387 */ /* 0x0009e20000100a00 */
[----:B------:R-:W-:-:S04]  /*15fb0*/  IMAD.WIDE R18, R252, 0x4, R18 ;  /* 0x00000004fc127825 */ /* 0x000fc800078e0212 */
[C---:B------:R-:W-:Y:S01]  /*15fc0*/  IMAD.WIDE R236, R252.reuse, 0x4, R236 ;  /* 0x00000004fcec7825 */ /* 0x040fe200078e02ec */
[----:B----4-:R1:W5:Y:S04]  /*15fd0*/  LDL.LU.64 R4, [R1+0x1cb8] ;  /* 0x001cb80001047983 */ /* 0x0103680000300a00 */
[----:B------:R4:W-:Y:S04]  /*15fe0*/  STL.64 [R1+0x10f0], R2 ;  /* 0x0010f00201007387 */ /* 0x0009e80000100a00 */
[----:B----4-:R1:W5:Y:S04]  /*15ff0*/  LDL.LU.64 R2, [R1+0x1cb0] ;  /* 0x001cb00001027983 */ /* 0x0103680000300a00 */
[----:B------:R4:W-:Y:S04]  /*16000*/  STL.64 [R1+0x10e8], R20 ;  /* 0x0010e81401007387 */ /* 0x0009e80000100a00 */
[----:B----4-:R1:W5:Y:S04]  /*16010*/  LDL.LU.64 R20, [R1+0x1ca8] ;  /* 0x001ca80001147983 */ /* 0x0103680000300a00 */
[----:B------:R4:W-:Y:S04]  /*16020*/  STL.64 [R1+0x10e0], R18 ;  /* 0x0010e01201007387 */ /* 0x0009e80000100a00 */
[----:B----4-:R1:W5:Y:S04]  /*16030*/  LDL.LU.64 R18, [R1+0x1ca0] ;  /* 0x001ca00001127983 */ /* 0x0103680000300a00 */
[----:B------:R4:W-:Y:S04]  /*16040*/  STL.64 [R1+0x10d8], R236 ;  /* 0x0010d8ec01007387 */ /* 0x0009e80000100a00 */
[----:B----4-:R-:W4:Y:S01]  /*16050*/  LDL.LU.64 R236, [R1+0x1c98] ;  /* 0x001c980001ec7983 */ /* 0x010f220000300a00 */
[----:B------:R-:W-:-:S04]  /*16060*/  IMAD.WIDE R50, R252, 0x4, R50 ;  /* 0x00000004fc327825 */ /* 0x000fc800078e0232 */
[C---:B------:R-:W-:Y:S01]  /*16070*/  IMAD.WIDE R48, R252.reuse, 0x4, R48 ;  /* 0x00000004fc307825 */ /* 0x040fe200078e0230 */
[----:B------:R1:W-:Y:S03]  /*16080*/  STL.64 [R1+0x10d0], R50 ;  /* 0x0010d03201007387 */ /* 0x0003e60000100a00 */
[----:B------:R-:W-:-:S04]  /*16090*/  IMAD.WIDE R42, R252, 0x4, R42 ;  /* 0x00000004fc2a7825 */ /* 0x000fc800078e022a */
[C---:B------:R-:W-:Y:S01]  /*160a0*/  IMAD.WIDE R40, R252.reuse, 0x4, R40 ;  /* 0x00000004fc287825 */ /* 0x040fe200078e0228 */
[----:B-1----:R1:W5:Y:S03]  /*160b0*/  LDL.LU.64 R50, [R1+0x1c90] ;  /* 0x001c900001327983 */ /* 0x0023660000300a00 */
[C---:B------:R-:W-:Y:S01]  /*160c0*/  IMAD.WIDE R34, R252.reuse, 0x4, R34 ;  /* 0x00000004fc227825 */ /* 0x040fe200078e0222 */
[----:B------:R1:W-:Y:S03]  /*160d0*/  STL.64 [R1+0x10c8], R48 ;  /* 0x0010c83001007387 */ /* 0x0003e60000100a00 */
[----:B------:R-:W-:-:S04]  /*160e0*/  IMAD.WIDE R32, R252, 0x4, R32 ;  /* 0x00000004fc207825 */ /* 0x000fc800078e0220 */
[C---:B------:R-:W-:Y:S01]  /*160f0*/  IMAD.WIDE R28, R252.reuse, 0x4, R28 ;  /* 0x00000004fc1c7825 */ /* 0x040fe200078e021c */
[----:B-1----:R1:W5:Y:S04]  /*16100*/  LDL.LU.64 R48, [R1+0x1c88] ;  /* 0x001c880001307983 */ /* 0x0023680000300a00 */
[----:B------:R1:W-:Y:S01]  /*16110*/  STL.64 [R1+0x10c0], R42 ;  /* 0x0010c02a01007387 */ /* 0x0003e20000100a00 */
[----:B------:R-:W-:-:S04]  /*16120*/  IMAD.WIDE R26, R252, 0x4, R26 ;  /* 0x00000004fc1a7825 */ /* 0x000fc800078e021a */
[C---:B------:R-:W-:Y:S01]  /*16130*/  IMAD.WIDE R24, R252.reuse, 0x4, R24 ;  /* 0x00000004fc187825 */ /* 0x040fe200078e0218 */
[----:B-1----:R1:W5:Y:S04]  /*16140*/  LDL.LU.64 R42, [R1+0x1c80] ;  /* 0x001c8000012a7983 */ /* 0x0023680000300a00 */
[----:B------:R1:W-:Y:S01]  /*16150*/  STL.64 [R1+0x10b8], R40 ;  /* 0x0010b82801007387 */ /* 0x0003e20000100a00 */
[----:B------:R-:W-:-:S03]  /*16160*/  IMAD.WIDE R22, R252, 0x4, R22 ;  /* 0x00000004fc167825 */ /* 0x000fc600078e0216 */
        /* <DEDUP_REMOVED lines=14> */
[----:B------:R-:W-:Y:S01]  /*16250*/  IMAD.WIDE R38, R252, 0x4, R38 ;  /* 0x00000004fc267825 */ /* 0x000fe200078e0226 */
[----:B------:R-:W-:Y:S02]  /*16260*/  ISETP.GE.U32.AND P5, PT, R0, 0x7fffff61, PT ;  /* 0x7fffff610000780c */ /* 0x000fe40003fa6070 */
[----:B-1----:R1:W5:Y:S04]  /*16270*/  LDL.LU.64 R24, [R1+0x1c50] ;  /* 0x001c500001187983 */ /* 0x0023680000300a00 */
[----:B------:R1:W-:Y:S01]  /*16280*/  STL.64 [R1+0x1088], R22 ;  /* 0x0010881601007387 */ /* 0x0003e20000100a00 */
[----:B------:R-:W-:Y:S01]  /*16290*/  IMAD.WIDE R36, R252, 0x4, R36 ;  /* 0x00000004fc247825 */ /* 0x000fe200078e0224 */
[----:B------:R-:W-:-:S02]  /*162a0*/  LOP3.LUT R0, R30, 0x7f, RZ, 0xc0, !PT ;  /* 0x0000007f1e007812 */ /* 0x000fc400078ec0ff */
        /* <DEDUP_REMOVED lines=8> */
[----:B------:R-:W-:-:S04]  /*16330*/  IMAD.WIDE R234, R31, 0x4, R234 ;  /* 0x000000041fea7825 */ /* 0x000fc800078e02ea */
[----:B--2---:R-:W-:Y:S01]  /*16340*/  IMAD.WIDE R60, R252, 0x4, R60 ;  /* 0x00000004fc3c7825 */ /* 0x004fe200078e023c */
[----:B-1----:R1:W5:Y:S04]  /*16350*/  LDL.LU.64 R46, [R1+0x1c30] ;  /* 0x001c3000012e7983 */ /* 0x0023680000300a00 */
[----:B------:R2:W-:Y:S01]  /*16360*/  STL.64 [R1+0x1068], R44 ;  /* 0x0010682c01007387 */ /* 0x0005e20000100a00 */
[----:B------:R-:W-:Y:S02]  /*16370*/  IMAD.SHL.U32 R0, R0, 0x4, RZ ;  /* 0x0000000400007824 */ /* 0x000fe400078e00ff */
[----:B------:R-:W-:Y:S01]  /*16380*/  IMAD.WIDE R30, R31, 0x4, R64 ;  /* 0x000000041f1e7825 */ /* 0x000fe200078e0240 */
[----:B--2---:R1:W5:Y:S04]  /*16390*/  LDL.LU.64 R44, [R1+0x1c28] ;  /* 0x001c2800012c7983 */ /* 0x0043680000300a00 */
[----:B------:R2:W-:Y:S01]  /*163a0*/  STL.64 [R1+0x1060], R38 ;  /* 0x0010602601007387 */ /* 0x0005e20000100a00 */
[----:B---3--:R-:W-:Y:S01]  /*163b0*/  IMAD.WIDE R238, R252, 0x4, R238 ;  /* 0x00000004fcee7825 */ /* 0x008fe200078e02ee */
[----:B------:R-:W-:-:S05]  /*163c0*/  LOP3.LUT R252, R0, 0x60, RZ, 0x3c, !PT ;  /* 0x0000006000fc7812 */ /* 0x000fca00078e3cff */
[----:B------:R3:W-:Y:S04]  /*163d0*/  LDGSTS.E [R252+0x5fc00], [R234.64], !P5 ;  /* 0x5fc00000eafc7fae */ /* 0x0007e8000e921844 */
[----:B------:R1:W-:Y:S04]  /*163e0*/  LDGSTS.E [R252+0x5fe00], [R30.64], !P5 ;  /* 0x5fe000001efc7fae */ /* 0x0003e8000e921844 */
[----:B--2---:R2:W5:Y:S04]  /*163f0*/  LDL.LU.64 R38, [R1+0x1c20] ;  /* 0x001c200001267983 */ /* 0x0045680000300a00 */
[----:B------:R1:W-:Y:S04]  /*16400*/  STL.64 [R1+0x1058], R36 ;  /* 0x0010582401007387 */ /* 0x0003e80000100a00 */
[----:B------:R-:W0:Y:S04]  /*16410*/  LDGDEPBAR ;  /* 0x00000000000079af */ /* 0x000e280000000000 */
[----:B-1----:R2:W5:Y:S04]  /*16420*/  LDL.LU.64 R36, [R1+0x1c18] ;  /* 0x001c180001247983 */ /* 0x0025680000300a00 */
[----:B------:R1:W-:Y:S04]  /*16430*/  STL.64 [R1+0x1050], R66 ;  /* 0x0010504201007387 */ /* 0x0003e80000100a00 */
[----:B-1----:R2:W5:Y:S04]  /*16440*/  LDL.LU.64 R66, [R1+0x1c10] ;  /* 0x001c100001427983 */ /* 0x0025680000300a00 */
[----:B------:R2:W5:Y:S04]  /*16450*/  LDL.LU.64 R64, [R1+0x1c08] ;  /* 0x001c080001407983 */ /* 0x0005680000300a00 */
[----:B------:R1:W-:Y:S04]  /*16460*/  STL.64 [R1+0x1048], R62 ;  /* 0x0010483e01007387 */ /* 0x0003e80000100a00 */
[----:B-1----:R2:W5:Y:S01]  /*16470*/  LDL.LU.64 R62, [R1+0x1c00] ;  /* 0x001c0000013e7983 */ /* 0x0025620000300a00 */
[----:B----4-:R-:W-:-:S03]  /*16480*/  SHF.R.U32.HI R237, RZ, 0x1, R237 ;  /* 0x00000001ffed7819 */ /* 0x010fc600000116ed */
[----:B------:R1:W-:Y:S01]  /*16490*/  STL.64 [R1+0x1040], R60 ;  /* 0x0010403c01007387 */ /* 0x0003e20000100a00 */
[----:B------:R-:W-:-:S05]  /*164a0*/  LOP3.LUT R0, R0, R237, RZ, 0x3c, !PT ;  /* 0x000000ed00007212 */ /* 0x000fca00078e3cff */
[----:B------:R4:W-:Y:S04]  /*164b0*/  LDGSTS.E [R0+0x30000], [R232.64], P2 ;  /* 0x30000000e8007fae */ /* 0x0009e80009121844 */
[----:B-1----:R2:W5:Y:S04]  /*164c0*/  LDL.LU.64 R60, [R1+0x1bf8] ;  /* 0x001bf800013c7983 */ /* 0x0025680000300a00 */
[----:B------:R-:W-:Y:S04]  /*164d0*/  STL.64 [R1+0x9d0], R234 ;  /* 0x0009d0ea01007387 */ /* 0x000fe80000100a00 */
[----:B------:R1:W-:Y:S04]  /*164e0*/  STL.64 [R1+0x1038], R238 ;  /* 0x001038ee01007387 */ /* 0x0003e80000100a00 */
[----:B-1----:R2:W5:Y:S04]  /*164f0*/  LDL.LU.64 R238, [R1+0x1bf0] ;  /* 0x001bf00001ee7983 */ /* 0x0025680000300a00 */
[----:B------:R1:W-:Y:S04]  /*16500*/  STL.64 [R1+0x9d8], R30 ;  /* 0x0009d81e01007387 */ /* 0x0003e80000100a00 */
[----:B------:R2:W5:Y:S04]  /*16510*/  LDL.LU R237, [R1+0x1be8] ;  /* 0x001be80001ed7983 */ /* 0x0005680000300800 */
[----:B---3--:R2:W5:Y:S04]  /*16520*/  LDL.LU.64 R234, [R1+0x1be0] ;  /* 0x001be00001ea7983 */ /* 0x0085680000300a00 */
[----:B-1----:R2:W5:Y:S04]  /*16530*/  LDL.LU.64 R30, [R1+0x1bd8] ;  /* 0x001bd800011e7983 */ /* 0x0025680000300a00 */
[----:B----4-:R2:W5:Y:S01]  /*16540*/  LDL.LU.64 R232, [R1+0x1bd0] ;  /* 0x001bd00001e87983 */ /* 0x0105620000300a00 */
[----:B------:R-:W-:Y:S01]  /*16550*/  IMAD.MOV.U32 R252, RZ, RZ, c[0x0][0x18c] ;  /* 0x00006300fffc7624 */ /* 0x000fe200078e00ff */
[----:B------:R-:W-:Y:S01]  /*16560*/  CS2R R248, SRZ ;  /* 0x0000000000f87805 */ /* 0x000fe2000001ff00 */
        /* <DEDUP_REMOVED lines=87> */
[----:B------:R-:W-:-:S02]  /*16ae0*/  IMAD.SHL.U32 R252, R252, 0x20, RZ ;  /* 0x00000020fcfc7824 */ /* 0x000fc400078e00ff */
[----:B--2--5:R1:W-:Y:S04]  /*16af0*/  STL.64 [R1+0x1cc0], R62 ;  /* 0x001cc03e01007387 */ /* 0x0243e80000100a00 */
[----:B-1----:R-:W2:Y:S04]  /*16b00*/  LDL.64 R62, [R1+0xd50] ;  /* 0x000d5000013e7983 */ /* 0x002ea80000100a00 */
[----:B------:R1:W-:Y:S04]  /*16b10*/  STL.64 [R1+0x1cb8], R60 ;  /* 0x001cb83c01007387 */ /* 0x0003e80000100a00 */
[----:B-1----:R-:W3:Y:S04]  /*16b20*/  LDL.64 R60, [R1+0xd40] ;  /* 0x000d4000013c7983 */ /* 0x002ee80000100a00 */
[----:B------:R-:W-:Y:S04]  /*16b30*/  STL.64 [R1+0x1cb0], R58 ;  /* 0x001cb03a01007387 */ /* 0x000fe80000100a00 */
[----:B------:R-:W-:Y:S04]  /*16b40*/  STL.64 [R1+0x1ca8], R56 ;  /* 0x001ca83801007387 */ /* 0x000fe80000100a00 */
[----:B------:R-:W-:Y:S04]  /*16b50*/  STL.64 [R1+0x1ca0], R54 ;  /* 0x001ca03601007387 */ /* 0x000fe80000100a00 */
[----:B------:R1:W-:Y:S04]  /*16b60*/  STL.64 [R1+0x1c98], R52 ;  /* 0x001c983401007387 */ /* 0x0003e80000100a00 */
[----:B-1----:R-:W4:Y:S04]  /*16b70*/  LDL.64 R52, [R1+0xd28] ;  /* 0x000d280001347983 */ /* 0x002f280000100a00 */
        /* <DEDUP_REMOVED lines=8> */
[----:B------:R-:W1:Y:S04]  /*16c00*/  S2R R59, SR_TID.X ;  /* 0x00000000003b7919 */ /* 0x000e680000002100 */
[----:B------:R-:W-:Y:S04]  /*16c10*/  STL.64 [R1+0x1c50], R34 ;  /* 0x001c502201007387 */ /* 0x000fe80000100a00 */
[----:B------:R-:W-:Y:S04]  /*16c20*/  STL.64 [R1+0x1c48], R32 ;  /* 0x001c482001007387 */ /* 0x000fe80000100a00 */
[----:B------:R-:W-:Y:S04]  /*16c30*/  STL.64 [R1+0x1c40], R30 ;  /* 0x001c401e01007387 */ /* 0x000fe80000100a00 */
[----:B------:R-:W-:Y:S04]  /*16c40*/  STL.64 [R1+0x1c38], R28 ;  /* 0x001c381c01007387 */ /* 0x000fe80000100a00 */
[----:B------:R-:W-:Y:S04]  /*16c50*/  STL.64 [R1+0x1c30], R26 ;  /* 0x001c301a01007387 */ /* 0x000fe80000100a00 */
[----:B------:R-:W-:Y:S01]  /*16c60*/  STL.64 [R1+0x1c28], R24 ;  /* 0x001c281801007387 */ /* 0x000fe20000100a00 */
[----:B-1----:R-:W-:-:S02]  /*16c70*/  LOP3.LUT R0, R59, 0x7f, RZ, 0xc0, !PT ;  /* 0x0000007f3b007812 */ /* 0x002fc400078ec0ff */
[----:B------:R-:W-:Y:S01]  /*16c80*/  LOP3.LUT R59, R59, 0x60, RZ, 0xc0, !PT ;  /* 0x000000603b3b7812 */ /* 0x000fe200078ec0ff */
[----:B------:R-:W-:Y:S02]  /*16c90*/  STL.64 [R1+0x1c20], R22 ;  /* 0x001c201601007387 */ /* 0x000fe40000100a00 */
[----:B------:R-:W-:Y:S01]  /*16ca0*/  IMAD.SHL.U32 R0, R0, 0x4, RZ ;  /* 0x0000000400007824 */ /* 0x000fe200078e00ff */
[----:B------:R-:W-:Y:S01]  /*16cb0*/  SHF.R.U32.HI R58, RZ, 0x1, R59 ;  /* 0x00000001ff3a7819 */ /* 0x000fe2000001163b */
[----:B------:R-:W-:Y:S04]  /*16cc0*/  STL.64 [R1+0x1c18], R20 ;  /* 0x001c181401007387 */ /* 0x000fe80000100a00 */
[----:B------:R-:W-:Y:S04]  /*16cd0*/  STL.64 [R1+0x1c10], R18 ;  /* 0x001c101201007387 */ /* 0x000fe80000100a00 */
[----:B------:R-:W-:Y:S04]  /*16ce0*/  STL.64 [R1+0x1c08], R16 ;  /* 0x001c081001007387 */ /* 0x000fe80000100a00 */
[----:B------:R-:W-:Y:S04]  /*16cf0*/  STL.64 [R1+0x1c00], R14 ;  /* 0x001c000e01007387 */ /* 0x000fe80000100a00 */
[----:B------:R-:W2:Y:S04]  /*16d00*/  LDL.64 R54, [R1+0xd78] ;  /* 0x000d780001367983 */ /* 0x000ea80000100a00 */
[----:B------:R-:W2:Y:S01]  /*16d10*/  LDL.64 R56, [R1+0xd90] ;  /* 0x000d900001387983 */ /* 0x000ea20000100a00 */
[----:B------:R-:W-:-:S03]  /*16d20*/  LOP3.LUT R59, R0, R58, RZ, 0x3c, !PT ;  /* 0x0000003a003b7212 */ /* 0x000fc600078e3cff */
[----:B------:R-:W-:Y:S04]  /*16d30*/  STL.64 [R1+0x1bf8], R12 ;  /* 0x001bf80c01007387 */ /* 0x000fe80000100a00 */
[----:B------:R-:W-:Y:S04]  /*16d40*/  STL.64 [R1+0x1bf0], R10 ;  /* 0x001bf00a01007387 */ /* 0x000fe80000100a00 */
[----:B------:R-:W-:Y:S04]  /*16d50*/  STL.64 [R1+0x1be8], R8 ;  /* 0x001be80801007387 */ /* 0x000fe80000100a00 */
[----:B------:R1:W-:Y:S04]  /*16d60*/  STL.64 [R1+0x1be0], R6 ;  /* 0x001be00601007387 */ /* 0x0003e80000100a00 */
[----:B------:R1:W-:Y:S04]  /*16d70*/  STL.64 [R1+0x1bd8], R4 ;  /* 0x001bd80401007387 */ /* 0x0003e80000100a00 */
[----:B------:R1:W-:Y:S04]  /*16d80*/  STL.64 [R1+0x1bd0], R2 ;  /* 0x001bd00201007387 */ /* 0x0003e80000100a00 */
[----:B-1----:R-:W2:Y:S04]  /*16d90*/  LDL.64 R6, [R1+0xdb8] ;  /* 0x000db80001067983 */ /* 0x002ea80000100a00 */
[----:B------:R-:W2:Y:S04]  /*16da0*/  LDL.64 R4, [R1+0xda0] ;  /* 0x000da00001047983 */ /* 0x000ea80000100a00 */
        /* <DEDUP_REMOVED lines=23> */
[----:B----4-:R1:W-:Y:S04]  /*16f20*/  LDGSTS.E [R59+0x30400], [R52.64], P2 ;  /* 0x30400000343b7fae */ /* 0x0103e80009121844 */
[----:B---3--:R3:W-:Y:S04]  /*16f30*/  LDGSTS.E [R59+0x30800], [R60.64], P2 ;  /* 0x308000003c3b7fae */ /* 0x0087e80009121844 */
[----:B--2---:R2:W-:Y:S04]  /*16f40*/  LDGSTS.E [R59+0x30c00], [R62.64], P2 ;  /* 0x30c000003e3b7fae */ /* 0x0045e80009121844 */
[----:B-1----:R-:W2:Y:S04]  /*16f50*/  LDL.64 R52, [R1+0x1030] ;  /* 0x0010300001347983 */ /* 0x002ea80000100a00 */
[----:B---3--:R-:W3:Y:S04]  /*16f60*/  LDL.64 R60, [R1+0xff0] ;  /* 0x000ff000013c7983 */ /* 0x008ee80000100a00 */
[----:B--2---:R-:W2:Y:S04]  /*16f70*/  LDL.64 R62, [R1+0x1000] ;  /* 0x00100000013e7983 */ /* 0x004ea80000100a00 */
[----:B------:R1:W-:Y:S04]  /*16f80*/  LDGSTS.E [R59+0x31000], [R54.64], P2 ;  /* 0x31000000363b7fae */ /* 0x0003e80009121844 */
[----:B------:R1:W-:Y:S04]  /*16f90*/  LDGSTS.E [R59+0x31400], [R56.64], P2 ;  /* 0x31400000383b7fae */ /* 0x0003e80009121844 */
[----:B-1----:R-:W2:Y:S04]  /*16fa0*/  LDL.64 R54, [R1+0x1220] ;  /* 0x0012200001367983 */ /* 0x002ea80000100a00 */
[----:B------:R-:W2:Y:S04]  /*16fb0*/  LDL.64 R56, [R1+0x1210] ;  /* 0x0012100001387983 */ /* 0x000ea80000100a00 */
        /* <DEDUP_REMOVED lines=22> */
[----:B-1----:R-:W4:Y:S04]  /*17120*/  LDL.64 R4, [R1+0x11e0] ;  /* 0x0011e00001047983 */ /* 0x002f280000100a00 */
[----:B------:R-:W4:Y:S04]  /*17130*/  LDL.64 R6, [R1+0x11d0] ;  /* 0x0011d00001067983 */ /* 0x000f280000100a00 */
        /* <DEDUP_REMOVED lines=20> */
[----:B---3--:R1:W-:Y:S04]  /*17280*/  LDGSTS.E [R59+0x37000], [R60.64], P2 ;  /* 0x370000003c3b7fae */ /* 0x0083e80009121844 */
[----:B--2---:R2:W-:Y:S04]  /*17290*/  LDGSTS.E [R59+0x37400], [R62.64], P2 ;  /* 0x374000003e3b7fae */ /* 0x0045e80009121844 */
[----:B------:R3:W-:Y:S04]  /*172a0*/  LDGSTS.E [R59+0x37800], [R48.64], P2 ;  /* 0x37800000303b7fae */ /* 0x0007e80009121844 */
[----:B-1----:R-:W4:Y:S04]  /*172b0*/  LDL.64 R60, [R1+0x1200] ;  /* 0x00120000013c7983 */ /* 0x002f280000100a00 */
[----:B--2---:R-:W2:Y:S04]  /*172c0*/  LDL.64 R62, [R1+0x11f0] ;  /* 0x0011f000013e7983 */ /* 0x004ea80000100a00 */
[----:B------:R1:W-:Y:S04]  /*172d0*/  LDGSTS.E [R59+0x37c00], [R50.64], P2 ;  /* 0x37c00000323b7fae */ /* 0x0003e80009121844 */
[----:B---3--:R-:W4:Y:S04]  /*172e0*/  LDL.64 R48, [R1+0x1080] ;  /* 0x0010800001307983 */ /* 0x008f280000100a00 */
[----:B------:R1:W-:Y:S04]  /*172f0*/  LDGSTS.E [R59+0x38000], [R52.64], P2 ;  /* 0x38000000343b7fae */ /* 0x0003e80009121844 */
[----:B-1----:R-:W4:Y:S04]  /*17300*/  LDL.64 R50, [R1+0x1070] ;  /* 0x0010700001327983 */ /* 0x002f280000100a00 */
[----:B------:R-:W4:Y:S04]  /*17310*/  LDL.64 R52, [R1+0x1060] ;  /* 0x0010600001347983 */ /* 0x000f280000100a00 */
[----:B------:R1:W-:Y:S04]  /*17320*/  LDGSTS.E [R59+0x38400], [R54.64], P2 ;  /* 0x38400000363b7fae */ /* 0x0003e80009121844 */
[----:B------:R1:W-:Y:S04]  /*17330*/  LDGSTS.E [R59+0x38800], [R56.64], P2 ;  /* 0x38800000383b7fae */ /* 0x0003e80009121844 */
[----:B-1----:R-:W4:Y:S04]  /*17340*/  LDL.64 R54, [R1+0x1050] ;  /* 0x0010500001367983 */ /* 0x002f280000100a00 */
[----:B------:R-:W4:Y:S04]  /*17350*/  LDL.64 R56, [R1+0x1040] ;  /* 0x0010400001387983 */ /* 0x000f280000100a00 */
[----:B----4-:R1:W-:Y:S04]  /*17360*/  LDGSTS.E [R59+0x38c00], [R60.64], P2 ;  /* 0x38c000003c3b7fae */ /* 0x0103e80009121844 */
[----:B--2---:R2:W-:Y:S04]  /*17370*/  LDGSTS.E [R59+0x39000], [R62.64], P2 ;  /* 0x390000003e3b7fae */ /* 0x0045e80009121844 */
[----:B------:R4:W-:Y:S04]  /*17380*/  LDGSTS.E [R59+0x39400], [R4.64], P2 ;  /* 0x39400000043b7fae */ /* 0x0009e80009121844 */
[----:B-1----:R-:W3:Y:S04]  /*17390*/  LDL.64 R60, [R1+0xd10] ;  /* 0x000d1000013c7983 */ /* 0x002ee80000100a00 */
[----:B--2---:R-:W2:Y:S04]  /*173a0*/  LDL.64 R62, [R1+0xd38] ;  /* 0x000d3800013e7983 */ /* 0x004ea80000100a00 */
[----:B------:R1:W-:Y:S04]  /*173b0*/  LDGSTS.E [R59+0x39800], [R6.64], P2 ;  /* 0x39800000063b7fae */ /* 0x0003e80009121844 */
[----:B----4-:R-:W4:Y:S04]  /*173c0*/  LDL.64 R4, [R1+0xd60] ;  /* 0x000d600001047983 */ /* 0x010f280000100a00 */
[----:B------:R1:W-:Y:S04]  /*173d0*/  LDGSTS.E [R59+0x39c00], [R8.64], P2 ;  /* 0x39c00000083b7fae */ /* 0x0003e80009121844 */
[----:B-1----:R-:W4:Y:S04]  /*173e0*/  LDL.64 R6, [R1+0xd88] ;  /* 0x000d880001067983 */ /* 0x002f280000100a00 */
[----:B------:R1:W-:Y:S04]  /*173f0*/  LDGSTS.E [R59+0x3a000], [R10.64], P2 ;  /* 0x3a0000000a3b7fae */ /* 0x0003e80009121844 */
[----:B------:R-:W4:Y:S04]  /*17400*/  LDL.64 R8, [R1+0xd98] ;  /* 0x000d980001087983 */ /* 0x000f280000100a00 */
        /* <DEDUP_REMOVED lines=23> */
[----:B------:R-:W4:Y:S01]  /*17580*/  LDL.64 R32, [R1+0xf48] ;  /* 0x000f480001207983 */ /* 0x000f220000100a00 */
[----:B------:R-:W-:-:S03]  /*17590*/  LOP3.LUT R0, R0, R58, RZ, 0x3c, !PT ;  /* 0x0000003a00007212 */ /* 0x000fc600078e3cff */
        /* <DEDUP_REMOVED lines=8> */
[----:B------:R-:W-:-:S03]  /*17620*/  LOP3.LUT R0, R0, 0x40, RZ, 0x3c, !PT ;  /* 0x0000004000007812 */ /* 0x000fc600078e3cff */
        /* <DEDUP_REMOVED lines=14> */
[----:B------:R-:W4:Y:S04]  /*17710*/  LDL.64 R56, [R1+0x1008] ;  /* 0x0010080001387983 */ /* 0x000f280000100a00 */
[----:B------:R-:W4:Y:S04]  /*17720*/  LDL.64 R58, [R1+0x1018] ;  /* 0x00101800013a7983 */ /* 0x000f280000100a00 */
[----:B---3--:R1:W-:Y:S04]  /*17730*/  LDGSTS.E [R0+0x30200], [R60.64], P2 ;  /* 0x302000003c007fae */ /* 0x0083e80009121844 */
[----:B--2---:R2:W-:Y:S04]  /*17740*/  LDGSTS.E [R0+0x30600], [R62.64], P2 ;  /* 0x306000003e007fae */ /* 0x0045e80009121844 */
[----:B------:R3:W-:Y:S04]  /*17750*/  LDGSTS.E [R0+0x30a00], [R2.64], P2 ;  /* 0x30a0000002007fae */ /* 0x0007e80009121844 */
[----:B-1----:R-:W3:Y:S04]  /*17760*/  LDL.64 R60, [R1+0x1028] ;  /* 0x00102800013c7983 */ /* 0x002ee80000100a00 */
[----:B--2---:R-:W2:Y:S04]  /*17770*/  LDL.64 R62, [R1+0x1228] ;  /* 0x00122800013e7983 */ /* 0x004ea80000100a00 */
[----:B----4-:R1:W-:Y:S04]  /*17780*/  LDGSTS.E [R0+0x30e00], [R4.64], P2 ;  /* 0x30e0000004007fae */ /* 0x0103e80009121844 */
[----:B------:R4:W-:Y:S04]  /*17790*/  LDGSTS.E [R0+0x31200], [R6.64], P2 ;  /* 0x3120000006007fae */ /* 0x0009e80009121844 */
[----:B------:R1:W-:Y:S04]  /*177a0*/  LDGSTS.E [R0+0x31600], [R8.64], P2 ;  /* 0x3160000008007fae */ /* 0x0003e80009121844 */
[----:B-1----:R-:W2:Y:S04]  /*177b0*/  LDL.64 R4, [R1+0x1048] ;  /* 0x0010480001047983 */ /* 0x002ea80000100a00 */
[----:B------:R1:W-:Y:S04]  /*177c0*/  LDGSTS.E [R0+0x31a00], [R10.64], P2 ;  /* 0x31a000000a007fae */ /* 0x0003e80009121844 */
[----:B------:R-:W2:Y:S04]  /*177d0*/  LDL.64 R8, [R1+0x1068] ;  /* 0x0010680001087983 */ /* 0x000ea80000100a00 */
        /* <DEDUP_REMOVED lines=45> */
[----:B------:R4:W-:Y:S04]  /*17ab0*/  LDGSTS.E [R0+0x37a00], [R58.64], P2 ;  /* 0x37a000003a007fae */ /* 0x0009e80009121844 */
[----:B-1----:R-:W2:Y:S04]  /*17ac0*/  LDL.64 R54, [R1+0x11d8] ;  /* 0x0011d80001367983 */ /* 0x002ea80000100a00 */
[----:B----4-:R-:W4:Y:S04]  /*17ad0*/  LDL.64 R56, [R1+0x11e8] ;  /* 0x0011e80001387983 */ /* 0x010f280000100a00 */
[----:B------:R-:W4:Y:S04]  /*17ae0*/  LDL.64 R58, [R1+0x11f8] ;  /* 0x0011f800013a7983 */ /* 0x000f280000100a00 */
[----:B------:R-:W4:Y:S04]  /*17af0*/  LDL.64 R6, [R1+0x1058] ;  /* 0x0010580001067983 */ /* 0x000f280000100a00 */
[----:B---3--:R-:W3:Y:S04]  /*17b00*/  LDL.64 R2, [R1+0x1038] ;  /* 0x0010380001027983 */ /* 0x008ee80000100a00 */
[----:B------:R1:W-:Y:S04]  /*17b10*/  LDGSTS.E [R0+0x37e00], [R60.64], P2 ;  /* 0x37e000003c007fae */ /* 0x0003e80009121844 */
[----:B--2---:R2:W-:Y:S04]  /*17b20*/  LDGSTS.E [R0+0x38200], [R62.64], P2 ;  /* 0x382000003e007fae */ /* 0x0045e80009121844 */
[----:B-1----:R-:W3:Y:S04]  /*17b30*/  LDL.64 R60, [R1+0x1208] ;  /* 0x00120800013c7983 */ /* 0x002ee80000100a00 */
[----:B--2---:R-:W2:Y:S04]  /*17b40*/  LDL.64 R62, [R1+0x1218] ;  /* 0x00121800013e7983 */ /* 0x004ea80000100a00 */
[----:B--2---:R1:W-:Y:S04]  /*17b50*/  LDGSTS.E [R0+0x38600], [R62.64], P2 ;  /* 0x386000003e007fae */ /* 0x0043e80009121844 */
[----:B---3--:R2:W-:Y:S04]  /*17b60*/  LDGSTS.E [R0+0x38a00], [R60.64], P2 ;  /* 0x38a000003c007fae */ /* 0x0085e80009121844 */
[----:B----4-:R3:W-:Y:S04]  /*17b70*/  LDGSTS.E [R0+0x38e00], [R58.64], P2 ;  /* 0x38e000003a007fae */ /* 0x0107e80009121844 */
[----:B-1----:R1:W5:Y:S04]  /*17b80*/  LDL.LU.64 R62, [R1+0x1cc0] ;  /* 0x001cc000013e7983 */ /* 0x0023680000300a00 */
[----:B--2---:R1:W5:Y:S04]  /*17b90*/  LDL.LU.64 R60, [R1+0x1cb8] ;  /* 0x001cb800013c7983 */ /* 0x0043680000300a00 */
[----:B---3--:R1:W5:Y:S04]  /*17ba0*/  LDL.LU.64 R58, [R1+0x1cb0] ;  /* 0x001cb000013a7983 */ /* 0x0083680000300a00 */
[----:B------:R2:W-:Y:S04]  /*17bb0*/  LDGSTS.E [R0+0x39200], [R56.64], P2 ;  /* 0x3920000038007fae */ /* 0x0005e80009121844 */
[----:B------:R3:W-:Y:S04]  /*17bc0*/  LDGSTS.E [R0+0x39600], [R54.64], P2 ;  /* 0x3960000036007fae */ /* 0x0007e80009121844 */
[----:B------:R4:W-:Y:S04]  /*17bd0*/  LDGSTS.E [R0+0x39a00], [R52.64], P2 ;  /* 0x39a0000034007fae */ /* 0x0009e80009121844 */
[----:B--2---:R1:W5:Y:S04]  /*17be0*/  LDL.LU.64 R56, [R1+0x1ca8] ;  /* 0x001ca80001387983 */ /* 0x0043680000300a00 */
[----:B---3--:R1:W5:Y:S04]  /*17bf0*/  LDL.LU.64 R54, [R1+0x1ca0] ;  /* 0x001ca00001367983 */ /* 0x0083680000300a00 */
[----:B----4-:R1:W5:Y:S04]  /*17c00*/  LDL.LU.64 R52, [R1+0x1c98] ;  /* 0x001c980001347983 */ /* 0x0103680000300a00 */
        /* <DEDUP_REMOVED lines=49> */
[----:B------:R-:W0:Y:S04]  /*17f20*/  LDGDEPBAR ;  /* 0x00000000000079af */ /* 0x000e280000000000 */
[----:B--2---:R1:W5:Y:S01]  /*17f30*/  LDL.LU.64 R2, [R1+0x1bd0] ;  /* 0x001bd00001027983 */ /* 0x0043620000300a00 */
[----:B------:R-:W-:Y:S05]  /*17f40*/  @!P6 BRA `(.L_x_0) ;  /* 0x0002a1900000e947 */ /* 0x000fea0003800000 */
[----:B------:R-:W2:Y:S04]  /*17f50*/  LDL.LU.64 R226, [R1+0xdf8] ;  /* 0x000df80001e27983 */ /* 0x000ea80000300a00 */
[----:B------:R-:W3:Y:S04]  /*17f60*/  LDL.LU.64 R240, [R1+0xd10] ;  /* 0x000d100001f07983 */ /* 0x000ee80000300a00 */
[----:B------:R-:W-:Y:S04]  /*17f70*/  STL [R1+0x1794], R232 ;  /* 0x001794e801007387 */ /* 0x000fe80000100800 */
[----:B------:R-:W-:Y:S04]  /*17f80*/  STL [R1+0x1790], R233 ;  /* 0x001790e901007387 */ /* 0x000fe80000100800 */
[----:B-----5:R-:W-:Y:S04]  /*17f90*/  STL [R1+0x179c], R30 ;  /* 0x00179c1e01007387 */ /* 0x020fe80000100800 */
[----:B------:R-:W-:Y:S04]  /*17fa0*/  STL [R1+0x1798], R31 ;  /* 0x0017981f01007387 */ /* 0x000fe80000100800 */
[----:B------:R-:W-:Y:S04]  /*17fb0*/  STL [R1+0x17a4], R60 ;  /* 0x0017a43c01007387 */ /* 0x000fe80000100800 */
[----:B------:R-:W-:Y:S04]  /*17fc0*/  STL [R1+0x17a0], R61 ;  /* 0x0017a03d01007387 */ /* 0x000fe80000100800 */
[----:B------:R-:W4:Y:S04]  /*17fd0*/  LDL.LU.64 R242, [R1+0x420] ;  /* 0x0004200001f27983 */ /* 0x000f280000300a00 */
[----:B------:R-:W-:Y:S04]  /*17fe0*/  STL [R1+0x17ac], R62 ;  /* 0x0017ac3e01007387 */ /* 0x000fe80000100800 */
        /* <DEDUP_REMOVED lines=16> */
[----:B------:R-:W4:Y:S04]  /*180f0*/  LDL.LU.64 R220, [R1+0x428] ;  /* 0x0004280001dc7983 */ /* 0x000f280000300a00 */
        /* <DEDUP_REMOVED lines=11> */
[----:B------:R-:W-:Y:S01]  /*181b0*/  STL [R1+0x1810], R239 ;  /* 0x001810ef01007387 */ /* 0x000fe20000100800 */
[----:B--2---:R-:W-:-:S02]  /*181c0*/  IMAD.MOV.U32 R224, RZ, RZ, R226 ;  /* 0x000000ffffe07224 */ /* 0x004fc400078e00e2 */
[----:B------:R-:W-:Y:S02]  /*181d0*/  IMAD.MOV.U32 R225, RZ, RZ, R227 ;  /* 0x000000ffffe17224 */ /* 0x000fe400078e00e3 */
[----:B---3--:R-:W-:Y:S02]  /*181e0*/  IMAD.MOV.U32 R226, RZ, RZ, R240 ;  /* 0x000000ffffe27224 */ /* 0x008fe400078e00f0 */
[----:B------:R-:W-:Y:S02]  /*181f0*/  IMAD.MOV.U32 R227, RZ, RZ, R241 ;  /* 0x000000ffffe37224 */ /* 0x000fe400078e00f1 */
[----:B----4-:R-:W-:Y:S01]  /*18200*/  IMAD.MOV.U32 R0, RZ, RZ, R243 ;  /* 0x000000ffff007224 */ /* 0x010fe200078e00f3 */
[----:B------:R2:W-:Y:S04]  /*18210*/  STL [R1+0x181c], R242 ;  /* 0x00181cf201007387 */ /* 0x0005e80000100800 */
[----:B------:R-:W-:Y:S04]  /*18220*/  STL [R1+0x1824], R36 ;  /* 0x0018242401007387 */ /* 0x000fe80000100800 */
[----:B------:R3:W-:Y:S04]  /*18230*/  STL [R1+0x1818], R0 ;  /* 0x0018180001007387 */ /* 0x0007e80000100800 */
[----:B------:R-:W4:Y:S04]  /*18240*/  LDL.LU.64 R240, [R1+0x588] ;  /* 0x0005880001f07983 */ /* 0x000f280000300a00 */
[----:B------:R-:W-:Y:S04]  /*18250*/  STL [R1+0x1820], R37 ;  /* 0x0018202501007387 */ /* 0x000fe80000100800 */
[----:B--2---:R-:W2:Y:S01]  /*18260*/  LDL.LU.64 R242, [R1+0x590] ;  /* 0x0005900001f27983 */ /* 0x004ea20000300a00 */
[----:B------:R-:W-:-:S02]  /*18270*/  IMAD.MOV.U32 R196, RZ, RZ, R224 ;  /* 0x000000ffffc47224 */ /* 0x000fc400078e00e0 */
[----:B------:R-:W-:Y:S01]  /*18280*/  IMAD.MOV.U32 R197, RZ, RZ, R225 ;  /* 0x000000ffffc57224 */ /* 0x000fe200078e00e1 */
[----:B------:R-:W-:Y:S01]  /*18290*/  STL [R1+0x182c], R38 ;  /* 0x00182c2601007387 */ /* 0x000fe20000100800 */
[----:B------:R-:W-:Y:S02]  /*182a0*/  IMAD.MOV.U32 R182, RZ, RZ, R226 ;  /* 0x000000ffffb67224 */ /* 0x000fe400078e00e2 */
[----:B------:R-:W-:Y:S01]  /*182b0*/  IMAD.MOV.U32 R183, RZ, RZ, R227 ;  /* 0x000000ffffb77224 */ /* 0x000fe200078e00e3 */
        /* <DEDUP_REMOVED lines=9> */
[----:B---3--:R-:W-:-:S03]  /*18350*/  IMAD.MOV.U32 R0, RZ, RZ, R221 ;  /* 0x000000ffff007224 */ /* 0x008fc600078e00dd */
[----:B------:R-:W-:Y:S04]  /*18360*/  STL [R1+0x1854], R220 ;  /* 0x001854dc01007387 */ /* 0x000fe80000100800 */
[----:B------:R-:W-:Y:S04]  /*18370*/  STL [R1+0x185c], R222 ;  /* 0x00185cde01007387 */ /* 0x000fe80000100800 */
[----:B------:R3:W-:Y:S04]  /*18380*/  STL [R1+0x1850], R0 ;  /* 0x0018500001007387 */ /* 0x0007e80000100800 */
[----:B------:R-:W-:Y:S01]  /*18390*/  STL [R1+0x1864], R44 ;  /* 0x0018642c01007387 */ /* 0x000fe20000100800 */
[----:B---3--:R-:W-:-:S05]  /*183a0*/  IMAD.MOV.U32 R0, RZ, RZ, R223 ;  /* 0x000000ffff007224 */ /* 0x008fca00078e00df */
[----:B------:R4:W-:Y:S04]  /*183b0*/  STL [R1+0x1858], R0 ;  /* 0x0018580001007387 */ /* 0x0009e80000100800 */
        /* <DEDUP_REMOVED lines=11> */
[----:B----4-:R-:W-:-:S03]  /*18470*/  IMAD.MOV.U32 R0, RZ, RZ, R241 ;  /* 0x000000ffff007224 */ /* 0x010fc600078e00f1 */
[----:B------:R-:W-:Y:S04]  /*18480*/  STL [R1+0x1894], R240 ;  /* 0x001894f001007387 */ /* 0x000fe80000100800 */
[----:B--2---:R-:W-:Y:S04]  /*18490*/  STL [R1+0x189c], R242 ;  /* 0x00189cf201007387 */ /* 0x004fe80000100800 */
[----:B------:R2:W-:Y:S04]  /*184a0*/  STL [R1+0x1890], R0 ;  /* 0x0018900001007387 */ /* 0x0005e80000100800 */
[----:B------:R-:W3:Y:S04]  /*184b0*/  LDL.LU.64 R202, [R1+0xda8] ;  /* 0x000da80001ca7983 */ /* 0x000ee80000300a00 */
[----:B------:R-:W4:Y:S01]  /*184c0*/  LDL.LU.64 R200, [R1+0xe28] ;  /* 0x000e280001c87983 */ /* 0x000f220000300a00 */
[----:B--2---:R-:W-:-:S05]  /*184d0*/  IMAD.MOV.U32 R0, RZ, RZ, R243 ;  /* 0x000000ffff007224 */ /* 0x004fca00078e00f3 */
[----:B------:R2:W-:Y:S04]  /*184e0*/  STL [R1+0x1898], R0 ;  /* 0x0018980001007387 */ /* 0x0005e80000100800 */
[----:B------:R-:W2:Y:S04]  /*184f0*/  LDL.LU.64 R188, [R1+0xd60] ;  /* 0x000d600001bc7983 */ /* 0x000ea80000300a00 */
[----:B------:R-:W2:Y:S04]  /*18500*/  LDL.LU.64 R222, [R1+0xe88] ;  /* 0x000e880001de7983 */ /* 0x000ea80000300a00 */
[----:B------:R-:W2:Y:S04]  /*18510*/  LDL.LU.64 R204, [R1+0xe58] ;  /* 0x000e580001cc7983 */ /* 0x000ea80000300a00 */
[----:B------:R-:W-:Y:S04]  /*18520*/  STL [R1+0x18a4], R56 ;  /* 0x0018a43801007387 */ /* 0x000fe80000100800 */
[----:B------:R-:W-:Y:S04]  /*18530*/  STL [R1+0x18a0], R57 ;  /* 0x0018a03901007387 */ /* 0x000fe80000100800 */
[----:B------:R-:W2:Y:S04]  /*18540*/  LDL.LU.64 R240, [R1+0xe98] ;  /* 0x000e980001f07983 */ /* 0x000ea80000300a00 */
[----:B------:R-:W2:Y:S04]  /*18550*/  LDL.LU.64 R186, [R1+0xd88] ;  /* 0x000d880001ba7983 */ /* 0x000ea80000300a00 */
[----:B------:R-:W2:Y:S04]  /*18560*/  LDL.LU.64 R206, [R1+0xf58] ;  /* 0x000f580001ce7983 */ /* 0x000ea80000300a00 */
[----:B------:R-:W2:Y:S04]  /*18570*/  LDL.LU.64 R220, [R1+0xf28] ;  /* 0x000f280001dc7983 */ /* 0x000ea80000300a00 */
[----:B------:R-:W2:Y:S04]  /*18580*/  LDL.LU.64 R242, [R1+0x11d8] ;  /* 0x0011d80001f27983 */ /* 0x000ea80000300a00 */
[----:B------:R-:W2:Y:S04]  /*18590*/  LDL.LU.64 R224, [R1+0xef8] ;  /* 0x000ef80001e07983 */ /* 0x000ea80000300a00 */
[----:B------:R-:W2:Y:S04]  /*185a0*/  LDL.LU.64 R226, [R1+0xf48] ;  /* 0x000f480001e27983 */ /* 0x000ea80000300a00 */
        /* <DEDUP_REMOVED lines=9> */
[----:B------:R-:W-:Y:S04]  /*18640*/  STL [R1+0x18b4], R48 ;  /* 0x0018b43001007387 */ /* 0x000fe80000100800 */
[----:B------:R-:W2:Y:S04]  /*18650*/  LDL.LU.64 R178, [R1+0xb90] ;  /* 0x000b900001b27983 */ /* 0x000ea80000300a00 */
[----:B------:R-:W-:Y:S04]  /*18660*/  STL [R1+0x18b0], R49 ;  /* 0x0018b03101007387 */ /* 0x000fe80000100800 */
[----:B------:R-:W3:Y:S04]  /*18670*/  LDL.LU.64 R170, [R1+0xcf0] ;  /* 0x000cf00001aa7983 */ /* 0x000ee80000300a00 */
[----:B------:R-:W-:Y:S04]  /*18680*/  STL [R1+0x18bc], R50 ;  /* 0x0018bc3201007387 */ /* 0x000fe80000100800 */
[----:B------:R-:W-:Y:S04]  /*18690*/  STL [R1+0x18b8], R51 ;  /* 0x0018b83301007387 */ /* 0x000fe80000100800 */
[----:B------:R-:W3:Y:S04]  /*186a0*/  LDL.LU.64 R174, [R1+0x598] ;  /* 0x0005980001ae7983 */ /* 0x000ee80000300a00 */
[----:B------:R-:W-:Y:S04]  /*186b0*/  STL [R1+0x18c4], R14 ;  /* 0x0018c40e01007387 */ /* 0x000fe80000100800 */
[----:B------:R-:W4:Y:S04]  /*186c0*/  LDL.LU.64 R172, [R1+0x458] ;  /* 0x0004580001ac7983 */ /* 0x000f280000300a00 */
[----:B------:R-:W-:Y:S04]  /*186d0*/  STL [R1+0x18c0], R15 ;  /* 0x0018c00f01007387 */ /* 0x000fe80000100800 */
[----:B------:R-:W-:Y:S04]  /*186e0*/  STL [R1+0x18cc], R16 ;  /* 0x0018cc1001007387 */ /* 0x000fe80000100800 */
[----:B------:R-:W-:Y:S04]  /*186f0*/  STL [R1+0x18c8], R17 ;  /* 0x0018c81101007387 */ /* 0x000fe80000100800 */
[----:B--2---:R2:W-:Y:S01]  /*18700*/  STL [R1+0x18d4], R178 ;  /* 0x0018d4b201007387 */ /* 0x0045e20000100800 */
[----:B------:R-:W-:-:S03]  /*18710*/  IMAD.MOV.U32 R0, RZ, RZ, R179 ;  /* 0x000000ffff007224 */ /* 0x000fc600078e00b3 */
[----:B--2---:R-:W2:Y:S04]  /*18720*/  LDL.LU.64 R178, [R1+0x570] ;  /* 0x0005700001b27983 */ /* 0x004ea80000300a00 */
[----:B------:R1:W-:Y:S04]  /*18730*/  STL [R1+0x18d0], R0 ;  /* 0x0018d00001007387 */ /* 0x0003e80000100800 */
[----:B---3--:R-:W-:Y:S01]  /*18740*/  STL [R1+0x18dc], R170 ;  /* 0x0018dcaa01007387 */ /* 0x008fe20000100800 */
[----:B-1----:R-:W-:-:S05]  /*18750*/  IMAD.MOV.U32 R0, RZ, RZ, R171 ;  /* 0x000000ffff007224 */ /* 0x002fca00078e00ab */
[----:B------:R1:W-:Y:S04]  /*18760*/  STL [R1+0x18d8], R0 ;  /* 0x0018d80001007387 */ /* 0x0003e80000100800 */
[----:B------:R-:W-:Y:S01]  /*18770*/  STL [R1+0x18e4], R174 ;  /* 0x0018e4ae01007387 */ /* 0x000fe20000100800 */
[----:B-1----:R-:W-:-:S03]  /*18780*/  IMAD.MOV.U32 R0, RZ, RZ, R175 ;  /* 0x000000ffff007224 */ /* 0x002fc600078e00af */
[----:B------:R-:W-:Y:S04]  /*18790*/  STL [R1+0x18ec], R176 ;  /* 0x0018ecb001007387 */ /* 0x000fe80000100800 */
[----:B------:R1:W-:Y:S02]  /*187a0*/  STL [R1+0x18e0], R0 ;  /* 0x0018e00001007387 */ /* 0x0003e40000100800 */
[----:B-1----:R-:W-:-:S05]  /*187b0*/  IMAD.MOV.U32 R0, RZ, RZ, R177 ;  /* 0x000000ffff007224 */ /* 0x002fca00078e00b1 */
[----:B------:R1:W-:Y:S04]  /*187c0*/  STL [R1+0x18e8], R0 ;  /* 0x0018e80001007387 */ /* 0x0003e80000100800 */
[----:B----4-:R-:W-:Y:S04]  /*187d0*/  STL [R1+0x18f4], R172 ;  /* 0x0018f4ac01007387 */ /* 0x010fe80000100800 */
[----:B------:R-:W3:Y:S01]  /*187e0*/  LDL.LU.64 R174, [R1+0xd58] ;  /* 0x000d580001ae7983 */ /* 0x000ee20000300a00 */
[----:B-1----:R-:W-:-:S03]  /*187f0*/  IMAD.MOV.U32 R0, RZ, RZ, R173 ;  /* 0x000000ffff007224 */ /* 0x002fc600078e00ad */
[----:B------:R-:W4:Y:S04]  /*18800*/  LDL.LU.64 R176, [R1+0xd68] ;  /* 0x000d680001b07983 */ /* 0x000f280000300a00 */
[----:B------:R-:W4:Y:S04]  /*18810*/  LDL.LU.64 R166, [R1+0xd18] ;  /* 0x000d180001a67983 */ /* 0x000f280000300a00 */
[----:B--2---:R-:W-:Y:S04]  /*18820*/  STL [R1+0x18fc], R178 ;  /* 0x0018fcb201007387 */ /* 0x004fe80000100800 */
[----:B------:R1:W-:Y:S02]  /*18830*/  STL [R1+0x18f0], R0 ;  /* 0x0018f00001007387 */ /* 0x0003e40000100800 */
[----:B-1----:R-:W-:-:S05]  /*18840*/  IMAD.MOV.U32 R0, RZ, RZ, R179 ;  /* 0x000000ffff007224 */ /* 0x002fca00078e00b3 */
[----:B------:R1:W-:Y:S04]  /*18850*/  STL [R1+0x18f8], R0 ;  /* 0x0018f80001007387 */ /* 0x0003e80000100800 */
[----:B------:R-:W-:Y:S04]  /*18860*/  STL [R1+0x1904], R52 ;  /* 0x0019043401007387 */ /* 0x000fe80000100800 */
[----:B------:R-:W2:Y:S04]  /*18870*/  LDL.LU.64 R178, [R1+0xcf8] ;  /* 0x000cf80001b27983 */ /* 0x000ea80000300a00 */
[----:B------:R-:W-:Y:S04]  /*18880*/  STL [R1+0x1900], R53 ;  /* 0x0019003501007387 */ /* 0x000fe80000100800 */
[----:B------:R-:W-:Y:S04]  /*18890*/  STL [R1+0x190c], R54 ;  /* 0x00190c3601007387 */ /* 0x000fe80000100800 */
[----:B------:R-:W2:Y:S04]  /*188a0*/  LDL.LU.64 R168, [R1+0x700] ;  /* 0x0007000001a87983 */ /* 0x000ea80000300a00 */
[----:B------:R-:W2:Y:S04]  /*188b0*/  LDL.LU.64 R170, [R1+0x578] ;  /* 0x0005780001aa7983 */ /* 0x000ea80000300a00 */
[----:B------:R-:W-:Y:S04]  /*188c0*/  STL [R1+0x1908], R55 ;  /* 0x0019083701007387 */ /* 0x000fe80000100800 */
[----:B---3--:R-:W-:Y:S04]  /*188d0*/  STL [R1+0x1914], R174 ;  /* 0x001914ae01007387 */ /* 0x008fe80000100800 */
[----:B------:R-:W3:Y:S01]  /*188e0*/  LDL.LU.64 R172, [R1+0x658] ;  /* 0x0006580001ac7983 */ /* 0x000ee20000300a00 */
[----:B-1----:R-:W-:-:S05]  /*188f0*/  IMAD.MOV.U32 R0, RZ, RZ, R175 ;  /* 0x000000ffff007224 */ /* 0x002fca00078e00af */
[----:B------:R1:W-:Y:S04]  /*18900*/  STL [R1+0x1910], R0 ;  /* 0x0019100001007387 */ /* 0x0003e80000100800 */
[----:B----4-:R-:W-:Y:S01]  /*18910*/  STL [R1+0x191c], R176 ;  /* 0x00191cb001007387 */ /* 0x010fe20000100800 */
[----:B-1----:R-:W-:-:S03]  /*18920*/  IMAD.MOV.U32 R0, RZ, RZ, R177 ;  /* 0x000000ffff007224 */ /* 0x002fc600078e00b1 */
[----:B--2---:R-:W-:Y:S04]  /*18930*/  STL [R1+0x1924], R178 ;  /* 0x001924b201007387 */ /* 0x004fe80000100800 */
[----:B------:R1:W-:Y:S02]  /*18940*/  STL [R1+0x1918], R0 ;  /* 0x0019180001007387 */ /* 0x0003e40000100800 */
[----:B-1----:R-:W-:-:S05]  /*18950*/  IMAD.MOV.U32 R0, RZ, RZ, R179 ;  /* 0x000000ffff007224 */ /* 0x002fca00078e00b3 */
[----:B------:R1:W-:Y:S04]  /*18960*/  STL [R1+0x1920], R0 ;  /* 0x0019200001007387 */ /* 0x0003e80000100800 */
[----:B------:R-:W-:Y:S04]  /*18970*/  STL [R1+0x192c], R166 ;  /* 0x00192ca601007387 */ /* 0x000fe80000100800 */
[----:B------:R-:W2:Y:S01]  /*18980*/  LDL.LU.64 R174, [R1+0x580] ;  /* 0x0005800001ae7983 */ /* 0x000ea20000300a00 */
[----:B------:R-:W-:Y:S02]  /*18990*/  IMAD.MOV.U32 R178, RZ, RZ, R180 ;  /* 0x000000ffffb27224 */ /* 0x000fe400078e00b4 */
[----:B------:R-:W-:-:S02]  /*189a0*/  IMAD.MOV.U32 R179, RZ, RZ, R181 ;  /* 0x000000ffffb37224 */ /* 0x000fc400078e00b5 */
[----:B------:R-:W4:Y:S04]  /*189b0*/  LDL.LU.64 R180, [R1+0xdb0] ;  /* 0x000db00001b47983 */ /* 0x000f280000300a00 */
[----:B------:R-:W4:Y:S01]  /*189c0*/  LDL.LU.64 R176, [R1+0xdc0] ;  /* 0x000dc00001b07983 */ /* 0x000f220000300a00 */
[----:B-1----:R-:W-:-:S05]  /*189d0*/  IMAD.MOV.U32 R0, RZ, RZ, R167 ;  /* 0x000000ffff007224 */ /* 0x002fca00078e00a7 */
[----:B------:R1:W-:Y:S04]  /*189e0*/  STL [R1+0x1928], R0 ;  /* 0x0019280001007387 */ /* 0x0003e80000100800 */
[----:B---3--:R3:W-:Y:S01]  /*189f0*/  STL [R1+0x1934], R172 ;  /* 0x001934ac01007387 */ /* 0x0087e20000100800 */
[----:B-1----:R-:W-:-:S05]  /*18a00*/  IMAD.MOV.U32 R0, RZ, RZ, R173 ;  /* 0x000000ffff007224 */ /* 0x002fca00078e00ad */
[----:B------:R1:W-:Y:S04]  /*18a10*/  STL [R1+0x1930], R0 ;  /* 0x0019300001007387 */ /* 0x0003e80000100800 */
[----:B------:R-:W-:Y:S04]  /*18a20*/  STL [R1+0x193c], R168 ;  /* 0x00193ca801007387 */ /* 0x000fe80000100800 */
[----:B---3--:R-:W3:Y:S01]  /*18a30*/  LDL.LU.64 R172, [R1+0xd70] ;  /* 0x000d700001ac7983 */ /* 0x008ee20000300a00 */
[----:B-1----:R-:W-:-:S03]  /*18a40*/  IMAD.MOV.U32 R0, RZ, RZ, R169 ;  /* 0x000000ffff007224 */ /* 0x002fc600078e00a9 */
[----:B------:R-:W-:Y:S04]  /*18a50*/  STL [R1+0x1944], R170 ;  /* 0x001944aa01007387 */ /* 0x000fe80000100800 */
[----:B------:R1:W-:Y:S02]  /*18a60*/  STL [R1+0x1938], R0 ;  /* 0x0019380001007387 */ /* 0x0003e40000100800 */
[----:B-1----:R-:W-:-:S05]  /*18a70*/  IMAD.MOV.U32 R0, RZ, RZ, R171 ;  /* 0x000000ffff007224 */ /* 0x002fca00078e00ab */
[----:B------:R2:W-:Y:S02]  /*18a80*/  STL [R1+0x1940], R0 ;  /* 0x0019400001007387 */ /* 0x0005e40000100800 */
[----:B--2---:R-:W-:Y:S02]  /*18a90*/  IMAD.MOV.U32 R0, RZ, RZ, R175 ;  /* 0x000000ffff007224 */ /* 0x004fe400078e00af */
[----:B------:R-:W-:Y:S04]  /*18aa0*/  STL [R1+0x194c], R174 ;  /* 0x00194cae01007387 */ /* 0x000fe80000100800 */
[----:B------:R1:W-:Y:S04]  /*18ab0*/  STL [R1+0x1948], R0 ;  /* 0x0019480001007387 */ /* 0x0003e80000100800 */
[----:B------:R-:W2:Y:S04]  /*18ac0*/  LDL.LU.64 R166, [R1+0xd80] ;  /* 0x000d800001a67983 */ /* 0x000ea80000300a00 */
[----:B----4-:R4:W-:Y:S01]  /*18ad0*/  STL [R1+0x1954], R180 ;  /* 0x001954b401007387 */ /* 0x0109e20000100800 */
[----:B-1----:R-:W-:-:S03]  /*18ae0*/  IMAD.MOV.U32 R0, RZ, RZ, R181 ;  /* 0x000000ffff007224 */ /* 0x002fc600078e00b5 */
[----:B------:R-:W2:Y:S04]  /*18af0*/  LDL.LU.64 R168, [R1+0xd20] ;  /* 0x000d200001a87983 */ /* 0x000ea80000300a00 */
[----:B------:R1:W-:Y:S04]  /*18b00*/  STL [R1+0x1950], R0 ;  /* 0x0019500001007387 */ /* 0x0003e80000100800 */
[----:B------:R3:W-:Y:S04]  /*18b10*/  STL [R1+0x195c], R176 ;  /* 0x00195cb001007387 */ /* 0x0007e80000100800 */
[----:B------:R-:W2:Y:S01]  /*18b20*/  LDL.LU.64 R170, [R1+0xd30] ;  /* 0x000d300001aa7983 */ /* 0x000ea20000300a00 */
[----:B----4-:R-:W-:-:S02]  /*18b30*/  IMAD.MOV.U32 R180, RZ, RZ, R188 ;  /* 0x000000ffffb47224 */ /* 0x010fc400078e00bc */
[----:B------:R-:W-:Y:S02]  /*18b40*/  IMAD.MOV.U32 R181, RZ, RZ, R189 ;  /* 0x000000ffffb57224 */ /* 0x000fe400078e00bd */
[----:B------:R-:W4:Y:S01]  /*18b50*/  LDL.LU.64 R188, [R1+0x9d0] ;  /* 0x0009d00001bc7983 */ /* 0x000f220000300a00 */
[----:B-1----:R-:W-:-:S05]  /*18b60*/  IMAD.MOV.U32 R0, RZ, RZ, R177 ;  /* 0x000000ffff007224 */ /* 0x002fca00078e00b1 */
[----:B------:R1:W-:Y:S04]  /*18b70*/  STL [R1+0x1958], R0 ;  /* 0x0019580001007387 */ /* 0x0003e80000100800 */
[----:B---3--:R3:W-:Y:S01]  /*18b80*/  STL [R1+0x1964], R172 ;  /* 0x001964ac01007387 */ /* 0x0087e20000100800 */
[----:B------:R-:W-:-:S03]  /*18b90*/  IMAD.MOV.U32 R174, RZ, RZ, R184 ;  /* 0x000000ffffae7224 */ /* 0x000fc600078e00b8 */
[----:B------:R-:W4:Y:S01]  /*18ba0*/  LDL.LU.64 R176, [R1+0x9d8] ;  /* 0x0009d80001b07983 */ /* 0x000f220000300a00 */
[----:B-1----:R-:W-:Y:S02]  /*18bb0*/  IMAD.MOV.U32 R0, RZ, RZ, R173 ;  /* 0x000000ffff007224 */ /* 0x002fe400078e00ad */
[----:B------:R-:W-:Y:S02]  /*18bc0*/  IMAD.MOV.U32 R175, RZ, RZ, R185 ;  /* 0x000000ffffaf7224 */ /* 0x000fe400078e00b9 */
[----:B------:R-:W4:Y:S04]  /*18bd0*/  LDL.LU.64 R184, [R1+0xd28] ;  /* 0x000d280001b87983 */ /* 0x000f280000300a00 */
[----:B------:R2:W-:Y:S04]  /*18be0*/  STL [R1+0x1960], R0 ;  /* 0x0019600001007387 */ /* 0x0005e80000100800 */
[----:B---3--:R-:W3:Y:S01]  /*18bf0*/  LDL.LU.64 R172, [R1+0xb98] ;  /* 0x000b980001ac7983 */ /* 0x008ee20000300a00 */
[----:B--2---:R-:W-:-:S03]  /*18c00*/  IMAD.MOV.U32 R0, RZ, RZ, R167 ;  /* 0x000000ffff007224 */ /* 0x004fc600078e00a7 */
[----:B------:R-:W-:Y:S04]  /*18c10*/  STL [R1+0x196c], R166 ;  /* 0x00196ca601007387 */ /* 0x000fe80000100800 */
[----:B------:R1:W-:Y:S04]  /*18c20*/  STL [R1+0x1968], R0 ;  /* 0x0019680001007387 */ /* 0x0003e80000100800 */
[----:B------:R-:W-:Y:S01]  /*18c30*/  STL [R1+0x1974], R168 ;  /* 0x001974a801007387 */ /* 0x000fe20000100800 */
[----:B-1----:R-:W-:-:S05]  /*18c40*/  IMAD.MOV.U32 R0, RZ, RZ, R169 ;  /* 0x000000ffff007224 */ /* 0x002fca00078e00a9 */
[----:B------:R1:W-:Y:S04]  /*18c50*/  STL [R1+0x1970], R0 ;  /* 0x0019700001007387 */ /* 0x0003e80000100800 */
[----:B------:R-:W-:Y:S01]  /*18c60*/  STL [R1+0x197c], R170 ;  /* 0x00197caa01007387 */ /* 0x000fe20000100800 */
[----:B-1----:R-:W-:-:S05]  /*18c70*/  IMAD.MOV.U32 R0, RZ, RZ, R171 ;  /* 0x000000ffff007224 */ /* 0x002fca00078e00ab */
[----:B------:R1:W-:Y:S04]  /*18c80*/  STL [R1+0x1978], R0 ;  /* 0x0019780001007387 */ /* 0x0003e80000100800 */
[----:B----4-:R2:W-:Y:S01]  /*18c90*/  STL [R1+0x1984], R188 ;  /* 0x001984bc01007387 */ /* 0x0105e20000100800 */
[----:B-1----:R-:W-:Y:S02]  /*18ca0*/  IMAD.MOV.U32 R0, RZ, RZ, R189 ;  /* 0x000000ffff007224 */ /* 0x002fe400078e00bd */
[----:B--2---:R-:W-:Y:S02]  /*18cb0*/  IMAD.MOV.U32 R188, RZ, RZ, R192 ;  /* 0x000000ffffbc7224 */ /* 0x004fe400078e00c0 */
[----:B------:R-:W-:Y:S02]  /*18cc0*/  IMAD.MOV.U32 R189, RZ, RZ, R193 ;  /* 0x000000ffffbd7224 */ /* 0x000fe400078e00c1 */
[----:B------:R-:W2:Y:S04]  /*18cd0*/  LDL.LU.64 R192, [R1+0xd40] ;  /* 0x000d400001c07983 */ /* 0x000ea80000300a00 */
[----:B------:R1:W-:Y:S04]  /*18ce0*/  STL [R1+0x1980], R0 ;  /* 0x0019800001007387 */ /* 0x0003e80000100800 */
[----:B------:R4:W-:Y:S01]  /*18cf0*/  STL [R1+0x198c], R176 ;  /* 0x00198cb001007387 */ /* 0x0009e20000100800 */
[----:B-1----:R-:W-:-:S05]  /*18d00*/  IMAD.MOV.U32 R0, RZ, RZ, R177 ;  /* 0x000000ffff007224 */ /* 0x002fca00078e00b1 */
[----:B------:R1:W-:Y:S01]  /*18d10*/  STL [R1+0x1988], R0 ;  /* 0x0019880001007387 */ /* 0x0003e20000100800 */
[----:B----4-:R-:W-:Y:S02]  /*18d20*/  IMAD.MOV.U32 R176, RZ, RZ, R178 ;  /* 0x000000ffffb07224 */ /* 0x010fe400078e00b2 */
[----:B------:R-:W-:Y:S01]  /*18d30*/  IMAD.MOV.U32 R177, RZ, RZ, R179 ;  /* 0x000000ffffb17224 */ /* 0x000fe200078e00b3 */
[----:B---3--:R-:W-:Y:S04]  /*18d40*/  STL [R1+0x1994], R172 ;  /* 0x001994ac01007387 */ /* 0x008fe80000100800 */
[----:B------:R-:W3:Y:S01]  /*18d50*/  LDL.LU.64 R178, [R1+0xd50] ;  /* 0x000d500001b27983 */ /* 0x000ee20000300a00 */
[----:B-1----:R-:W-:-:S05]  /*18d60*/  IMAD.MOV.U32 R0, RZ, RZ, R173 ;  /* 0x000000ffff007224 */ /* 0x002fca00078e00ad */
[----:B------:R1:W-:Y:S04]  /*18d70*/  STL [R1+0x1990], R0 ;  /* 0x0019900001007387 */ /* 0x0003e80000100800 */
[----:B------:R4:W-:Y:S01]  /*18d80*/  STL [R1+0x199c], R182 ;  /* 0x00199cb601007387 */ /* 0x0009e20000100800 */
[----:B-1----:R-:W-:-:S05]  /*18d90*/  IMAD.MOV.U32 R0, RZ, RZ, R183 ;  /* 0x000000ffff007224 */ /* 0x002fca00078e00b7 */
[----:B------:R1:W-:Y:S04]  /*18da0*/  STL [R1+0x1998], R0 ;  /* 0x0019980001007387 */ /* 0x0003e80000100800 */
[----:B----4-:R-:W3:Y:S01]  /*18db0*/  LDL.LU.64 R182, [R1+0xd78] ;  /* 0x000d780001b67983 */ /* 0x010ee20000300a00 */
[----:B-1----:R-:W-:-:S03]  /*18dc0*/  IMAD.MOV.U32 R0, RZ, RZ, R185 ;  /* 0x000000ffff007224 */ /* 0x002fc600078e00b9 */
[----:B------:R1:W-:Y:S04]  /*18dd0*/  STL [R1+0x19a4], R184 ;  /* 0x0019a4b801007387 */ /* 0x0003e80000100800 */
[----:B------:R1:W-:Y:S04]  /*18de0*/  STL [R1+0x19a0], R0 ;  /* 0x0019a00001007387 */ /* 0x0003e80000100800 */
[----:B------:R-:W-:Y:S01]  /*18df0*/  STL [R1+0x19ac], R174 ;  /* 0x0019acae01007387 */ /* 0x000fe20000100800 */
[----:B-1----:R-:W-:Y:S02]  /*18e00*/  IMAD.MOV.U32 R184, RZ, RZ, R190 ;  /* 0x000000ffffb87224 */ /* 0x002fe400078e00be */
[----:B------:R-:W-:-:S02]  /*18e10*/  IMAD.MOV.U32 R185, RZ, RZ, R191 ;  /* 0x000000ffffb97224 */ /* 0x000fc400078e00bf */
[----:B------:R-:W3:Y:S01]  /*18e20*/  LDL.LU.64 R190, [R1+0xd90] ;  /* 0x000d900001be7983 */ /* 0x000ee20000300a00 */
[----:B------:R-:W-:-:S05]  /*18e30*/  IMAD.MOV.U32 R0, RZ, RZ, R175 ;  /* 0x000000ffff007224 */ /* 0x000fca00078e00af */
[----:B------:R2:W-:Y:S02]  /*18e40*/  STL [R1+0x19a8], R0 ;  /* 0x0019a80001007387 */ /* 0x0005e40000100800 */
[----:B--2---:R-:W-:Y:S02]  /*18e50*/  IMAD.MOV.U32 R0, RZ, RZ, R193 ;  /* 0x000000ffff007224 */ /* 0x004fe400078e00c1 */
[----:B------:R1:W-:Y:S04]  /*18e60*/  STL [R1+0x19b4], R192 ;  /* 0x0019b4c001007387 */ /* 0x0003e80000100800 */
[----:B------:R2:W-:Y:S04]  /*18e70*/  STL [R1+0x19b0], R0 ;  /* 0x0019b00001007387 */ /* 0x0005e80000100800 */
[----:B------:R-:W-:Y:S01]  /*18e80*/  STL [R1+0x19bc], R176 ;  /* 0x0019bcb001007387 */ /* 0x000fe20000100800 */
[----:B-1----:R-:W-:-:S02]  /*18e90*/  IMAD.MOV.U32 R192, RZ, RZ, R198 ;  /* 0x000000ffffc07224 */ /* 0x002fc400078e00c6 */
[----:B------:R-:W-:Y:S02]  /*18ea0*/  IMAD.MOV.U32 R193, RZ, RZ, R199 ;  /* 0x000000ffffc17224 */ /* 0x000fe400078e00c7 */
[----:B------:R-:W4:Y:S01]  /*18eb0*/  LDL.LU.64 R198, [R1+0xda0] ;  /* 0x000da00001c67983 */ /* 0x000f220000300a00 */
[----:B--2---:R-:W-:-:S05]  /*18ec0*/  IMAD.MOV.U32 R0, RZ, RZ, R177 ;  /* 0x000000ffff007224 */ /* 0x004fca00078e00b1 */
[----:B------:R1:W-:Y:S04]  /*18ed0*/  STL [R1+0x19b8], R0 ;  /* 0x0019b80001007387 */ /* 0x0003e80000100800 */
[----:B---3--:R-:W-:Y:S01]  /*18ee0*/  STL [R1+0x19c4], R178 ;  /* 0x0019c4b201007387 */ /* 0x008fe20000100800 */
[----:B-1----:R-:W-:-:S05]  /*18ef0*/  IMAD.MOV.U32 R0, RZ, RZ, R179 ;  /* 0x000000ffff007224 */ /* 0x002fca00078e00b3 */
[----:B------:R1:W-:Y:S04]  /*18f00*/  STL [R1+0x19c0], R0 ;  /* 0x0019c00001007387 */ /* 0x0003e80000100800 */
[----:B------:R2:W-:Y:S01]  /*18f10*/  STL [R1+0x19cc], R180 ;  /* 0x0019ccb401007387 */ /* 0x0005e20000100800 */
[----:B-1----:R-:W-:-:S05]  /*18f20*/  IMAD.MOV.U32 R0, RZ, RZ, R181 ;  /* 0x000000ffff007224 */ /* 0x002fca00078e00b5 */
[----:B------:R1:W-:Y:S04]  /*18f30*/  STL [R1+0x19c8], R0 ;  /* 0x0019c80001007387 */ /* 0x0003e80000100800 */
[----:B------:R3:W-:Y:S04]  /*18f40*/  STL [R1+0x19d4], R182 ;  /* 0x0019d4b601007387 */ /* 0x0007e80000100800 */
[----:B--2---:R-:W2:Y:S01]  /*18f50*/  LDL.LU.64 R180, [R1+0xdb8] ;  /* 0x000db80001b47983 */ /* 0x004ea20000300a00 */
[----:B-1----:R-:W-:-:S05]  /*18f60*/  IMAD.MOV.U32 R0, RZ, RZ, R183 ;  /* 0x000000ffff007224 */ /* 0x002fca00078e00b7 */
[----:B------:R1:W-:Y:S01]  /*18f70*/  STL [R1+0x19d0], R0 ;  /* 0x0019d00001007387 */ /* 0x0003e20000100800 */
[----:B---3--:R-:W-:Y:S02]  /*18f80*/  IMAD.MOV.U32 R182, RZ, RZ, R184 ;  /* 0x000000ffffb67224 */ /* 0x008fe400078e00b8 */
[----:B------:R-:W-:Y:S01]  /*18f90*/  IMAD.MOV.U32 R183, RZ, RZ, R185 ;  /* 0x000000ffffb77224 */ /* 0x000fe200078e00b9 */
[----:B------:R3:W-:Y:S04]  /*18fa0*/  STL [R1+0x19dc], R186 ;  /* 0x0019dcba01007387 */ /* 0x0007e80000100800 */
[----:B------:R-:W2:Y:S01]  /*18fb0*/  LDL.LU.64 R184, [R1+0xdd0] ;  /* 0x000dd00001b87983 */ /* 0x000ea20000300a00 */
        /* <DEDUP_REMOVED lines=16> */
[----:B----4-:R3:W-:Y:S04]  /*190c0*/  STL [R1+0x19f4], R198 ;  /* 0x0019f4c601007387 */ /* 0x0107e80000100800 */
[----:B------:R-:W4:Y:S01]  /*190d0*/  LDL.LU.64 R196, [R1+0xe20] ;  /* 0x000e200001c47983 */ /* 0x000f220000300a00 */
[----:B-1----:R-:W-:-:S05]  /*190e0*/  IMAD.MOV.U32 R0, RZ, RZ, R199 ;  /* 0x000000ffff007224 */ /* 0x002fca00078e00c7 */
[----:B------:R1:W-:Y:S01]  /*190f0*/  STL [R1+0x19f0], R0 ;  /* 0x0019f00001007387 */ /* 0x0003e20000100800 */
[----:B---3--:R-:W-:-:S03]  /*19100*/  IMAD.MOV.U32 R198, RZ, RZ, R200 ;  /* 0x000000ffffc67224 */ /* 0x008fc600078e00c8 */
[----:B------:R3:W-:Y:S01]  /*19110*/  STL [R1+0x19fc], R202 ;  /* 0x0019fcca01007387 */ /* 0x0007e20000100800 */
[----:B------:R-:W-:-:S03]  /*19120*/  IMAD.MOV.U32 R199, RZ, RZ, R201 ;  /* 0x000000ffffc77224 */ /* 0x000fc600078e00c9 */
[----:B------:R-:W4:Y:S01]  /*19130*/  LDL.LU.64 R200, [R1+0xe50] ;  /* 0x000e500001c87983 */ /* 0x000f220000300a00 */
[----:B-1----:R-:W-:-:S05]  /*19140*/  IMAD.MOV.U32 R0, RZ, RZ, R203 ;  /* 0x000000ffff007224 */ /* 0x002fca00078e00cb */
[----:B------:R2:W-:Y:S01]  /*19150*/  STL [R1+0x19f8], R0 ;  /* 0x0019f80001007387 */ /* 0x0005e20000100800 */
[----:B---3--:R-:W-:Y:S02]  /*19160*/  IMAD.MOV.U32 R202, RZ, RZ, R222 ;  /* 0x000000ffffca7224 */ /* 0x008fe400078e00de */
[----:B------:R-:W-:Y:S02]  /*19170*/  IMAD.MOV.U32 R203, RZ, RZ, R223 ;  /* 0x000000ffffcb7224 */ /* 0x000fe400078e00df */
[----:B------:R-:W3:Y:S01]  /*19180*/  LDL.LU.64 R222, [R1+0xe80] ;  /* 0x000e800001de7983 */ /* 0x000ee20000300a00 */
[----:B--2---:R-:W-:-:S03]  /*19190*/  IMAD.MOV.U32 R0, RZ, RZ, R181 ;  /* 0x000000ffff007224 */ /* 0x004fc600078e00b5 */
[----:B------:R-:W-:Y:S04]  /*191a0*/  STL [R1+0x1a04], R180 ;  /* 0x001a04b401007387 */ /* 0x000fe80000100800 */
[----:B------:R1:W-:Y:S04]  /*191b0*/  STL [R1+0x1a00], R0 ;  /* 0x001a000001007387 */ /* 0x0003e80000100800 */
[----:B------:R-:W2:Y:S01]  /*191c0*/  LDL.LU.64 R160, [R1+0xe90] ;  /* 0x000e900001a07983 */ /* 0x000ea20000300a00 */
[----:B-1----:R-:W-:-:S03]  /*191d0*/  IMAD.MOV.U32 R0, RZ, RZ, R183 ;  /* 0x000000ffff007224 */ /* 0x002fc600078e00b7 */
[----:B------:R-:W-:Y:S04]  /*191e0*/  STL [R1+0x1a0c], R182 ;  /* 0x001a0cb601007387 */ /* 0x000fe80000100800 */
        /* <DEDUP_REMOVED lines=16> */
[----:B------:R1:W-:Y:S02]  /*192f0*/  STL [R1+0x1a30], R0 ;  /* 0x001a300001007387 */ /* 0x0003e40000100800 */
[----:B-1----:R-:W-:Y:S02]  /*19300*/  IMAD.MOV.U32 R0, RZ, RZ, R195 ;  /* 0x000000ffff007224 */ /* 0x002fe400078e00c3 */
[----:B------:R-:W-:Y:S02]  /*19310*/  IMAD.MOV.U32 R218, RZ, RZ, R202 ;  /* 0x000000ffffda7224 */ /* 0x000fe400078e00ca */
[----:B------:R-:W-:Y:S02]  /*19320*/  IMAD.MOV.U32 R219, RZ, RZ, R203 ;  /* 0x000000ffffdb7224 */ /* 0x000fe400078e00cb */
[----:B------:R-:W-:Y:S02]  /*19330*/  IMAD.MOV.U32 R164, RZ, RZ, R240 ;  /* 0x000000ffffa47224 */ /* 0x000fe400078e00f0 */
[----:B------:R-:W-:-:S02]  /*19340*/  IMAD.MOV.U32 R165, RZ, RZ, R241 ;  /* 0x000000ffffa57224 */ /* 0x000fc400078e00f1 */
[----:B------:R-:W-:Y:S02]  /*19350*/  IMAD.MOV.U32 R182, RZ, RZ, R226 ;  /* 0x000000ffffb67224 */ /* 0x000fe400078e00e2 */
[----:B------:R-:W-:Y:S02]  /*19360*/  IMAD.MOV.U32 R183, RZ, RZ, R227 ;  /* 0x000000ffffb77224 */ /* 0x000fe400078e00e3 */
[----:B------:R-:W-:Y:S02]  /*19370*/  IMAD.MOV.U32 R172, RZ, RZ, R224 ;  /* 0x000000ffffac7224 */ /* 0x000fe400078e00e0 */
[----:B------:R-:W-:Y:S01]  /*19380*/  IMAD.MOV.U32 R173, RZ, RZ, R225 ;  /* 0x000000ffffad7224 */ /* 0x000fe200078e00e1 */
[----:B----4-:R-:W-:Y:S04]  /*19390*/  STL [R1+0x1a44], R196 ;  /* 0x001a44c401007387 */ /* 0x010fe80000100800 */
        /* <DEDUP_REMOVED lines=10> */
[----:B---3--:R-:W-:Y:S01]  /*19440*/  STL [R1+0x1a64], R222 ;  /* 0x001a64de01007387 */ /* 0x008fe20000100800 */
[----:B-1----:R-:W-:-:S05]  /*19450*/  IMAD.MOV.U32 R0, RZ, RZ, R205 ;  /* 0x000000ffff007224 */ /* 0x002fca00078e00cd */
[----:B------:R1:W-:Y:S02]  /*19460*/  STL [R1+0x1a58], R0 ;  /* 0x001a580001007387 */ /* 0x0003e40000100800 */
[----:B-1----:R-:W-:-:S05]  /*19470*/  IMAD.MOV.U32 R0, RZ, RZ, R223 ;  /* 0x000000ffff007224 */ /* 0x002fca00078e00df */
[----:B------:R1:W-:Y:S04]  /*19480*/  STL [R1+0x1a60], R0 ;  /* 0x001a600001007387 */ /* 0x0003e80000100800 */
[----:B------:R-:W3:Y:S04]  /*19490*/  LDL.LU.64 R174, [R1+0xf98] ;  /* 0x000f980001ae7983 */ /* 0x000ee80000300a00 */
[----:B------:R-:W4:Y:S04]  /*194a0*/  LDL.LU.64 R202, [R1+0x11e8] ;  /* 0x0011e80001ca7983 */ /* 0x000f280000300a00 */
[----:B------:R-:W3:Y:S04]  /*194b0*/  LDL.LU.64 R176, [R1+0xf78] ;  /* 0x000f780001b07983 */ /* 0x000ee80000300a00 */
[----:B------:R-:W3:Y:S01]  /*194c0*/  LDL.LU.64 R240, [R1+0x1158] ;  /* 0x0011580001f07983 */ /* 0x000ee20000300a00 */
[----:B------:R-:W-:-:S03]  /*194d0*/  IMAD.MOV.U32 R200, RZ, RZ, R242 ;  /* 0x000000ffffc87224 */ /* 0x000fc600078e00f2 */
[----:B------:R-:W3:Y:S01]  /*194e0*/  LDL.LU.64 R178, [R1+0xfa8] ;  /* 0x000fa80001b27983 */ /* 0x000ee20000300a00 */
[----:B------:R-:W-:-:S03]  /*194f0*/  IMAD.MOV.U32 R201, RZ, RZ, R243 ;  /* 0x000000ffffc97224 */ /* 0x000fc600078e00f3 */
[----:B------:R-:W3:Y:S04]  /*19500*/  LDL.LU.64 R222, [R1+0x1188] ;  /* 0x0011880001de7983 */ /* 0x000ee80000300a00 */
[----:B------:R-:W3:Y:S04]  /*19510*/  LDL.LU.64 R226, [R1+0x1168] ;  /* 0x0011680001e27983 */ /* 0x000ee80000300a00 */
[----:B------:R-:W3:Y:S04]  /*19520*/  LDL.LU.64 R224, [R1+0x1178] ;  /* 0x0011780001e07983 */ /* 0x000ee80000300a00 */
[----:B------:R-:W3:Y:S04]  /*19530*/  LDL.LU.64 R242, [R1+0x1148] ;  /* 0x0011480001f27983 */ /* 0x000ee80000300a00 */
[----:B------:R-:W3:Y:S04]  /*19540*/  LDL.LU.64 R180, [R1+0xf88] ;  /* 0x000f880001b47983 */ /* 0x000ee80000300a00 */
[----:B------:R-:W3:Y:S01]  /*19550*/  LDL.LU.64 R170, [R1+0xf68] ;  /* 0x000f680001aa7983 */ /* 0x000ee20000300a00 */
[----:B------:R-:W-:-:S02]  /*19560*/  IMAD.MOV.U32 R166, RZ, RZ, R206 ;  /* 0x000000ffffa67224 */ /* 0x000fc400078e00ce */
[----:B------:R-:W-:Y:S01]  /*19570*/  IMAD.MOV.U32 R167, RZ, RZ, R207 ;  /* 0x000000ffffa77224 */ /* 0x000fe200078e00cf */
[----:B------:R-:W4:Y:S01]  /*19580*/  LDL.LU.64 R184, [R1+0xfe8] ;  /* 0x000fe80001b87983 */ /* 0x000f220000300a00 */
[----:B------:R-:W-:-:S03]  /*19590*/  IMAD.MOV.U32 R168, RZ, RZ, R220 ;  /* 0x000000ffffa87224 */ /* 0x000fc600078e00dc */
[----:B------:R-:W4:Y:S01]  /*195a0*/  LDL.LU.64 R190, [R1+0x1228] ;  /* 0x0012280001be7983 */ /* 0x000f220000300a00 */
[----:B------:R-:W-:-:S03]  /*195b0*/  IMAD.MOV.U32 R169, RZ, RZ, R221 ;  /* 0x000000ffffa97224 */ /* 0x000fc600078e00dd */
[----:B------:R-:W4:Y:S04]  /*195c0*/  LDL.LU.64 R206, [R1+0x11c8] ;  /* 0x0011c80001ce7983 */ /* 0x000f280000300a00 */
[----:B------:R-:W4:Y:S04]  /*195d0*/  LDL.LU.64 R186, [R1+0xff8] ;  /* 0x000ff80001ba7983 */ /* 0x000f280000300a00 */
[----:B------:R-:W4:Y:S01]  /*195e0*/  LDL.LU.64 R192, [R1+0x1218] ;  /* 0x0012180001c07983 */ /* 0x000f220000300a00 */
[----:B-1----:R-:W-:-:S03]  /*195f0*/  IMAD.MOV.U32 R0, RZ, RZ, R219 ;  /* 0x000000ffff007224 */ /* 0x002fc600078e00db */
[----:B------:R-:W4:Y:S04]  /*19600*/  LDL.LU.64 R220, [R1+0x1198] ;  /* 0x0011980001dc7983 */ /* 0x000f280000300a00 */
[----:B------:R-:W4:Y:S04]  /*19610*/  LDL.LU.64 R204, [R1+0x11b8] ;  /* 0x0011b80001cc7983 */ /* 0x000f280000300a00 */
[----:B------:R-:W4:Y:S04]  /*19620*/  LDL.LU.64 R188, [R1+0x1028] ;  /* 0x0010280001bc7983 */ /* 0x000f280000300a00 */
[----:B------:R-:W4:Y:S04]  /*19630*/  LDL.LU.64 R194, [R1+0xfd8] ;  /* 0x000fd80001c27983 */ /* 0x000f280000300a00 */
[----:B------:R-:W4:Y:S04]  /*19640*/  LDL.LU.64 R196, [R1+0x1208] ;  /* 0x0012080001c47983 */ /* 0x000f280000300a00 */
[----:B------:R-:W4:Y:S04]  /*19650*/  LDL.LU.64 R198, [R1+0x11f8] ;  /* 0x0011f80001c67983 */ /* 0x000f280000300a00 */
[----:B------:R-:W4:Y:S04]  /*19660*/  LDL.LU.64 R162, [R1+0xf20] ;  /* 0x000f200001a27983 */ /* 0x000f280000300a00 */
[----:B------:R1:W-:Y:S04]  /*19670*/  STL [R1+0x1a6c], R218 ;  /* 0x001a6cda01007387 */ /* 0x0003e80000100800 */
[----:B------:R3:W-:Y:S04]  /*19680*/  STL [R1+0x1a68], R0 ;  /* 0x001a680001007387 */ /* 0x0007e80000100800 */
[----:B--2---:R2:W-:Y:S01]  /*19690*/  STL [R1+0x1a74], R160 ;  /* 0x001a74a001007387 */ /* 0x0045e20000100800 */
[----:B-1----:R-:W-:-:S02]  /*196a0*/  IMAD.MOV.U32 R218, RZ, RZ, R164 ;  /* 0x000000ffffda7224 */ /* 0x002fc400078e00a4 */
[----:B------:R-:W-:Y:S02]  /*196b0*/  IMAD.MOV.U32 R219, RZ, RZ, R165 ;  /* 0x000000ffffdb7224 */ /* 0x000fe400078e00a5 */
[----:B---3--:R-:W-:Y:S02]  /*196c0*/  IMAD.MOV.U32 R164, RZ, RZ, R170 ;  /* 0x000000ffffa47224 */ /* 0x008fe400078e00aa */
[----:B------:R-:W-:Y:S02]  /*196d0*/  IMAD.MOV.U32 R165, RZ, RZ, R171 ;  /* 0x000000ffffa57224 */ /* 0x000fe400078e00ab */
[----:B------:R-:W3:Y:S01]  /*196e0*/  LDL.LU.64 R170, [R1+0xef0] ;  /* 0x000ef00001aa7983 */ /* 0x000ee20000300a00 */
[----:B------:R-:W-:Y:S02]  /*196f0*/  IMAD.MOV.U32 R0, RZ, RZ, R161 ;  /* 0x000000ffff007224 */ /* 0x000fe400078e00a1 */
[----:B--2---:R-:W-:-:S03]  /*19700*/  IMAD.MOV.U32 R160, RZ, RZ, R172 ;  /* 0x000000ffffa07224 */ /* 0x004fc600078e00ac */
[----:B------:R1:W-:Y:S01]  /*19710*/  STL [R1+0x1a70], R0 ;  /* 0x001a700001007387 */ /* 0x0003e20000100800 */
[----:B------:R-:W-:Y:S02]  /*19720*/  IMAD.MOV.U32 R161, RZ, RZ, R173 ;  /* 0x000000ffffa17224 */ /* 0x000fe400078e00ad */
[----:B------:R-:W-:Y:S02]  /*19730*/  IMAD.MOV.U32 R172, RZ, RZ, R182 ;  /* 0x000000ffffac7224 */ /* 0x000fe400078e00b6 */
[----:B------:R-:W-:Y:S02]  /*19740*/  IMAD.MOV.U32 R173, RZ, RZ, R183 ;  /* 0x000000ffffad7224 */ /* 0x000fe400078e00b7 */
[----:B------:R-:W2:Y:S01]  /*19750*/  LDL.LU.64 R182, [R1+0xf50] ;  /* 0x000f500001b67983 */ /* 0x000ea20000300a00 */
[----:B-1----:R-:W-:-:S03]  /*19760*/  IMAD.MOV.U32 R0, RZ, RZ, R219 ;  /* 0x000000ffff007224 */ /* 0x002fc600078e00db */
[----:B------:R-:W-:Y:S04]  /*19770*/  STL [R1+0x1a7c], R218 ;  /* 0x001a7cda01007387 */ /* 0x000fe80000100800 */
[----:B------:R1:W-:Y:S04]  /*19780*/  STL [R1+0x1a78], R0 ;  /* 0x001a780001007387 */ /* 0x0003e80000100800 */
[----:B---3--:R3:W-:Y:S01]  /*19790*/  STL [R1+0x1a84], R170 ;  /* 0x001a84aa01007387 */ /* 0x0087e20000100800 */
[----:B-1----:R-:W-:-:S03]  /*197a0*/  IMAD.MOV.U32 R0, RZ, RZ, R171 ;  /* 0x000000ffff007224 */ /* 0x002fc600078e00ab */
[----:B---3--:R-:W3:Y:S04]  /*197b0*/  LDL.LU.64 R170, [R1+0xf40] ;  /* 0x000f400001aa7983 */ /* 0x008ee80000300a00 */
[----:B------:R1:W-:Y:S04]  /*197c0*/  STL [R1+0x1a80], R0 ;  /* 0x001a800001007387 */ /* 0x0003e80000100800 */
[----:B------:R-:W-:Y:S01]  /*197d0*/  STL [R1+0x1a8c], R160 ;  /* 0x001a8ca001007387 */ /* 0x000fe20000100800 */
[----:B-1----:R-:W-:-:S05]  /*197e0*/  IMAD.MOV.U32 R0, RZ, RZ, R161 ;  /* 0x000000ffff007224 */ /* 0x002fca00078e00a1 */
[----:B------:R1:W-:Y:S04]  /*197f0*/  STL [R1+0x1a88], R0 ;  /* 0x001a880001007387 */ /* 0x0003e80000100800 */
[----:B----4-:R-:W-:Y:S01]  /*19800*/  STL [R1+0x1a94], R162 ;  /* 0x001a94a201007387 */ /* 0x010fe20000100800 */
[----:B-1----:R-:W-:-:S05]  /*19810*/  IMAD.MOV.U32 R0, RZ, RZ, R163 ;  /* 0x000000ffff007224 */ /* 0x002fca00078e00a3 */
[----:B------:R1:W-:Y:S04]  /*19820*/  STL [R1+0x1a90], R0 ;  /* 0x001a900001007387 */ /* 0x0003e80000100800 */
[----:B------:R-:W4:Y:S01]  /*19830*/  LDL.LU.64 R160, [R1+0xf60] ;  /* 0x000f600001a07983 */ /* 0x000f220000300a00 */
[----:B-1----:R-:W-:-:S03]  /*19840*/  IMAD.MOV.U32 R0, RZ, RZ, R169 ;  /* 0x000000ffff007224 */ /* 0x002fc600078e00a9 */
[----:B------:R1:W-:Y:S01]  /*19850*/  STL [R1+0x1a9c], R168 ;  /* 0x001a9ca801007387 */ /* 0x0003e20000100800 */
[----:B------:R-:W-:Y:S02]  /*19860*/  IMAD.MOV.U32 R162, RZ, RZ, R174 ;  /* 0x000000ffffa27224 */ /* 0x000fe400078e00ae */
[----:B------:R-:W-:Y:S02]  /*19870*/  IMAD.MOV.U32 R163, RZ, RZ, R175 ;  /* 0x000000ffffa37224 */ /* 0x000fe400078e00af */
[----:B------:R-:W-:Y:S02]  /*19880*/  IMAD.MOV.U32 R174, RZ, RZ, R194 ;  /* 0x000000ffffae7224 */ /* 0x000fe400078e00c2 */
[----:B------:R-:W-:Y:S02]  /*19890*/  IMAD.MOV.U32 R175, RZ, RZ, R195 ;  /* 0x000000ffffaf7224 */ /* 0x000fe400078e00c3 */
[----:B------:R-:W-:Y:S02]  /*198a0*/  IMAD.MOV.U32 R194, RZ, RZ, R196 ;  /* 0x000000ffffc27224 */ /* 0x000fe400078e00c4 */
[----:B------:R-:W-:-:S02]  /*198b0*/  IMAD.MOV.U32 R195, RZ, RZ, R197 ;  /* 0x000000ffffc37224 */ /* 0x000fc400078e00c5 */
[----:B-1----:R-:W-:Y:S02]  /*198c0*/  IMAD.MOV.U32 R168, RZ, RZ, R180 ;  /* 0x000000ffffa87224 */ /* 0x002fe400078e00b4 */
[----:B------:R-:W-:Y:S02]  /*198d0*/  IMAD.MOV.U32 R169, RZ, RZ, R181 ;  /* 0x000000ffffa97224 */ /* 0x000fe400078e00b5 */
[----:B------:R-:W-:Y:S02]  /*198e0*/  IMAD.MOV.U32 R196, RZ, RZ, R198 ;  /* 0x000000ffffc47224 */ /* 0x000fe400078e00c6 */
[----:B------:R-:W-:Y:S02]  /*198f0*/  IMAD.MOV.U32 R197, RZ, RZ, R199 ;  /* 0x000000ffffc57224 */ /* 0x000fe400078e00c7 */
[----:B------:R-:W-:Y:S02]  /*19900*/  IMAD.MOV.U32 R198, RZ, RZ, R202 ;  /* 0x000000ffffc67224 */ /* 0x000fe400078e00ca */
[----:B------:R-:W-:-:S02]  /*19910*/  IMAD.MOV.U32 R199, RZ, RZ, R203 ;  /* 0x000000ffffc77224 */ /* 0x000fc400078e00cb */
[----:B------:R-:W-:Y:S02]  /*19920*/  IMAD.MOV.U32 R202, RZ, RZ, R206 ;  /* 0x000000ffffca7224 */ /* 0x000fe400078e00ce */
[----:B------:R-:W-:Y:S01]  /*19930*/  IMAD.MOV.U32 R203, RZ, RZ, R207 ;  /* 0x000000ffffcb7224 */ /* 0x000fe200078e00cf */
[----:B---3--:R-:W-:Y:S04]  /*19940*/  STL [R1+0x1aa4], R170 ;  /* 0x001aa4aa01007387 */ /* 0x008fe80000100800 */
[----:B------:R1:W-:Y:S04]  /*19950*/  STL [R1+0x1a98], R0 ;  /* 0x001a980001007387 */ /* 0x0003e80000100800 */
[----:B------:R-:W-:Y:S01]  /*19960*/  STL [R1+0x1aac], R172 ;  /* 0x001aacac01007387 */ /* 0x000fe20000100800 */
[----:B-1----:R-:W-:-:S05]  /*19970*/  IMAD.MOV.U32 R0, RZ, RZ, R171 ;  /* 0x000000ffff007224 */ /* 0x002fca00078e00ab */
[----:B------:R1:W-:Y:S02]  /*19980*/  STL [R1+0x1aa0], R0 ;  /* 0x001aa00001007387 */ /* 0x0003e40000100800 */
[----:B-1----:R-:W-:-:S05]  /*19990*/  IMAD.MOV.U32 R0, RZ, RZ, R173 ;  /* 0x000000ffff007224 */ /* 0x002fca00078e00ad */
[----:B------:R1:W-:Y:S01]  /*199a0*/  STL [R1+0x1aa8], R0 ;  /* 0x001aa80001007387 */ /* 0x0003e20000100800 */
[----:B------:R-:W-:Y:S02]  /*199b0*/  IMAD.MOV.U32 R172, RZ, RZ, R176 ;  /* 0x000000ffffac7224 */ /* 0x000fe400078e00b0 */
[----:B------:R-:W-:Y:S01]  /*199c0*/  IMAD.MOV.U32 R173, RZ, RZ, R177 ;  /* 0x000000ffffad7224 */ /* 0x000fe200078e00b1 */
[----:B--2---:R-:W-:Y:S01]  /*199d0*/  STL [R1+0x1ab4], R182 ;  /* 0x001ab4b601007387 */ /* 0x004fe20000100800 */
[----:B------:R-:W-:Y:S02]  /*199e0*/  IMAD.MOV.U32 R170, RZ, RZ, R178 ;  /* 0x000000ffffaa7224 */ /* 0x000fe400078e00b2 */
[----:B-1----:R-:W-:Y:S02]  /*199f0*/  IMAD.MOV.U32 R0, RZ, RZ, R183 ;  /* 0x000000ffff007224 */ /* 0x002fe400078e00b7 */
[----:B------:R-:W-:Y:S02]  /*19a00*/  IMAD.MOV.U32 R171, RZ, RZ, R179 ;  /* 0x000000ffffab7224 */ /* 0x000fe400078e00b3 */
[----:B------:R-:W-:Y:S01]  /*19a10*/  IMAD.MOV.U32 R176, RZ, RZ, R184 ;  /* 0x000000ffffb07224 */ /* 0x000fe200078e00b8 */
[----:B------:R1:W-:Y:S01]  /*19a20*/  STL [R1+0x1ab0], R0 ;  /* 0x001ab00001007387 */ /* 0x0003e20000100800 */
[----:B------:R-:W-:-:S02]  /*19a30*/  IMAD.MOV.U32 R177, RZ, RZ, R185 ;  /* 0x000000ffffb17224 */ /* 0x000fc400078e00b9 */
[----:B------:R-:W-:Y:S01]  /*19a40*/  IMAD.MOV.U32 R178, RZ, RZ, R186 ;  /* 0x000000ffffb27224 */ /* 0x000fe200078e00ba */
[----:B------:R2:W-:Y:S01]  /*19a50*/  STL [R1+0x1abc], R166 ;  /* 0x001abca601007387 */ /* 0x0005e20000100800 */
[----:B------:R-:W-:Y:S02]  /*19a60*/  IMAD.MOV.U32 R179, RZ, RZ, R187 ;  /* 0x000000ffffb37224 */ /* 0x000fe400078e00bb */
[----:B------:R-:W-:Y:S01]  /*19a70*/  IMAD.MOV.U32 R186, RZ, RZ, R188 ;  /* 0x000000ffffba7224 */ /* 0x000fe200078e00bc */
[----:B------:R-:W3:Y:S01]  /*19a80*/  LDL.LU.64 R184, [R1+0xfc8] ;  /* 0x000fc80001b87983 */ /* 0x000ee20000300a00 */
[----:B------:R-:W-:-:S03]  /*19a90*/  IMAD.MOV.U32 R187, RZ, RZ, R189 ;  /* 0x000000ffffbb7224 */ /* 0x000fc600078e00bd */
[----:B------:R-:W3:Y:S01]  /*19aa0*/  LDL.LU.64 R188, [R1+0x1018] ;  /* 0x0010180001bc7983 */ /* 0x000ee20000300a00 */
[----:B-1----:R-:W-:-:S03]  /*19ab0*/  IMAD.MOV.U32 R0, RZ, RZ, R167 ;  /* 0x000000ffff007224 */ /* 0x002fc600078e00a7 */
[----:B------:R-:W3:Y:S04]  /*19ac0*/  LDL.LU.64 R180, [R1+0x1008] ;  /* 0x0010080001b47983 */ /* 0x000ee80000300a00 */
[----:B------:R-:W3:Y:S04]  /*19ad0*/  LDL.LU.64 R182, [R1+0xfb8] ;  /* 0x000fb80001b67983 */ /* 0x000ee80000300a00 */
[----:B------:R-:W3:Y:S04]  /*19ae0*/  LDL.LU.64 R206, [R1+0x11a8] ;  /* 0x0011a80001ce7983 */ /* 0x000ee80000300a00 */
[----:B--2---:R-:W2:Y:S04]  /*19af0*/  LDL.LU.64 R166, [R1+0xf70] ;  /* 0x000f700001a67983 */ /* 0x004ea80000300a00 */
[----:B------:R1:W-:Y:S04]  /*19b00*/  STL [R1+0x1ab8], R0 ;  /* 0x001ab80001007387 */ /* 0x0003e80000100800 */
[----:B----4-:R-:W-:Y:S01]  /*19b10*/  STL [R1+0x1ac4], R160 ;  /* 0x001ac4a001007387 */ /* 0x010fe20000100800 */
[----:B-1----:R-:W-:-:S05]  /*19b20*/  IMAD.MOV.U32 R0, RZ, RZ, R161 ;  /* 0x000000ffff007224 */ /* 0x002fca00078e00a1 */
[----:B------:R1:W-:Y:S04]  /*19b30*/  STL [R1+0x1ac0], R0 ;  /* 0x001ac00001007387 */ /* 0x0003e80000100800 */
[----:B------:R-:W-:Y:S01]  /*19b40*/  STL [R1+0x1acc], R164 ;  /* 0x001acca401007387 */ /* 0x000fe20000100800 */
[----:B-1----:R-:W-:-:S03]  /*19b50*/  IMAD.MOV.U32 R0, RZ, RZ, R165 ;  /* 0x000000ffff007224 */ /* 0x002fc600078e00a5 */
[----:B--2---:R-:W-:Y:S04]  /*19b60*/  STL [R1+0x1ad4], R166 ;  /* 0x001ad4a601007387 */ /* 0x004fe80000100800 */
[----:B------:R1:W-:Y:S04]  /*19b70*/  STL [R1+0x1ac8], R0 ;  /* 0x001ac80001007387 */ /* 0x0003e80000100800 */
[----:B------:R-:W2:Y:S01]  /*19b80*/  LDL.LU.64 R160, [R1+0xf80] ;  /* 0x000f800001a07983 */ /* 0x000ea20000300a00 */
[----:B-1----:R-:W-:Y:S02]  /*19b90*/  IMAD.MOV.U32 R0, RZ, RZ, R167 ;  /* 0x000000ffff007224 */ /* 0x002fe400078e00a7 */
[----:B------:R-:W-:-:S02]  /*19ba0*/  IMAD.MOV.U32 R166, RZ, RZ, R170 ;  /* 0x000000ffffa67224 */ /* 0x000fc400078e00aa */
[----:B------:R-:W-:Y:S01]  /*19bb0*/  IMAD.MOV.U32 R167, RZ, RZ, R171 ;  /* 0x000000ffffa77224 */ /* 0x000fe200078e00ab */
[----:B------:R1:W-:Y:S04]  /*19bc0*/  STL [R1+0x1ad0], R0 ;  /* 0x001ad00001007387 */ /* 0x0003e80000100800 */
[----:B------:R-:W4:Y:S01]  /*19bd0*/  LDL.LU.64 R170, [R1+0xf90] ;  /* 0x000f900001aa7983 */ /* 0x000f220000300a00 */
[----:B-1----:R-:W-:-:S03]  /*19be0*/  IMAD.MOV.U32 R0, RZ, RZ, R173 ;  /* 0x000000ffff007224 */ /* 0x002fc600078e00ad */
[----:B------:R1:W-:Y:S04]  /*19bf0*/  STL [R1+0x1adc], R172 ;  /* 0x001adcac01007387 */ /* 0x0003e80000100800 */
[----:B------:R2:W-:Y:S04]  /*19c00*/  STL [R1+0x1ad8], R0 ;  /* 0x001ad80001007387 */ /* 0x0005e80000100800 */
[----:B------:R-:W3:Y:S04]  /*19c10*/  LDL.LU.64 R164, [R1+0xfa0] ;  /* 0x000fa00001a47983 */ /* 0x000ee80000300a00 */
[----:B-1----:R-:W3:Y:S01]  /*19c20*/  LDL.LU.64 R172, [R1+0xfb0] ;  /* 0x000fb00001ac7983 */ /* 0x002ee20000300a00 */
[----:B--2---:R-:W-:-:S03]  /*19c30*/  IMAD.MOV.U32 R0, RZ, RZ, R161 ;  /* 0x000000ffff007224 */ /* 0x004fc600078e00a1 */
[----:B------:R-:W-:Y:S04]  /*19c40*/  STL [R1+0x1ae4], R160 ;  /* 0x001ae4a001007387 */ /* 0x000fe80000100800 */
[----:B------:R-:W-:Y:S04]  /*19c50*/  STL [R1+0x1aec], R168 ;  /* 0x001aeca801007387 */ /* 0x000fe80000100800 */
[----:B------:R1:W-:Y:S02]  /*19c60*/  STL [R1+0x1ae0], R0 ;  /* 0x001ae00001007387 */ /* 0x0003e40000100800 */
[----:B-1----:R-:W-:-:S05]  /*19c70*/  IMAD.MOV.U32 R0, RZ, RZ, R169 ;  /* 0x000000ffff007224 */ /* 0x002fca00078e00a9 */
[----:B------:R1:W-:Y:S04]  /*19c80*/  STL [R1+0x1ae8], R0 ;  /* 0x001ae80001007387 */ /* 0x0003e80000100800 */
[----:B----4-:R2:W-:Y:S01]  /*19c90*/  STL [R1+0x1af4], R170 ;  /* 0x001af4aa01007387 */ /* 0x0105e20000100800 */
[----:B-1----:R-:W-:-:S03]  /*19ca0*/  IMAD.MOV.U32 R0, RZ, RZ, R171 ;  /* 0x000000ffff007224 */ /* 0x002fc600078e00ab */
[----:B------:R-:W-:Y:S04]  /*19cb0*/  STL [R1+0x1afc], R162 ;  /* 0x001afca201007387 */ /* 0x000fe80000100800 */
[----:B------:R1:W-:Y:S01]  /*19cc0*/  STL [R1+0x1af0], R0 ;  /* 0x001af00001007387 */ /* 0x0003e20000100800 */
[----:B--2---:R-:W-:Y:S02]  /*19cd0*/  IMAD.MOV.U32 R170, RZ, RZ, R174 ;  /* 0x000000ffffaa7224 */ /* 0x004fe400078e00ae */
[----:B------:R-:W-:Y:S02]  /*19ce0*/  IMAD.MOV.U32 R171, RZ, RZ, R175 ;  /* 0x000000ffffab7224 */ /* 0x000fe400078e00af */
[----:B------:R-:W2:Y:S04]  /*19cf0*/  LDL.LU.64 R174, [R1+0xfc0] ;  /* 0x000fc00001ae7983 */ /* 0x000ea80000300a00 */
[----:B------:R-:W4:Y:S01]  /*19d00*/  LDL.LU.64 R168, [R1+0xfd0] ;  /* 0x000fd00001a87983 */ /* 0x000f220000300a00 */
[----:B-1----:R-:W-:-:S03]  /*19d10*/  IMAD.MOV.U32 R0, RZ, RZ, R163 ;  /* 0x000000ffff007224 */ /* 0x002fc600078e00a3 */
[----:B---3--:R-:W-:Y:S04]  /*19d20*/  STL [R1+0x1b04], R164 ;  /* 0x001b04a401007387 */ /* 0x008fe80000100800 */
[----:B------:R1:W-:Y:S02]  /*19d30*/  STL [R1+0x1af8], R0 ;  /* 0x001af80001007387 */ /* 0x0003e40000100800 */
        /* <DEDUP_REMOVED lines=8> */
[----:B------:R3:W-:Y:S01]  /*19dc0*/  STL [R1+0x1b1c], R182 ;  /* 0x001b1cb601007387 */ /* 0x0007e20000100800 */
[----:B-1----:R-:W-:-:S05]  /*19dd0*/  IMAD.MOV.U32 R0, RZ, RZ, R183 ;  /* 0x000000ffff007224 */ /* 0x002fca00078e00b7 */
[----:B------:R1:W-:Y:S01]  /*19de0*/  STL [R1+0x1b18], R0 ;  /* 0x001b180001007387 */ /* 0x0003e20000100800 */
[----:B------:R-:W-:Y:S02]  /*19df0*/  IMAD.MOV.U32 R172, RZ, RZ, R176 ;  /* 0x000000ffffac7224 */ /* 0x000fe400078e00b0 */
[----:B------:R-:W-:Y:S02]  /*19e00*/  IMAD.MOV.U32 R173, RZ, RZ, R177 ;  /* 0x000000ffffad7224 */ /* 0x000fe400078e00b1 */
[----:B------:R-:W-:Y:S02]  /*19e10*/  IMAD.MOV.U32 R176, RZ, RZ, R178 ;  /* 0x000000ffffb07224 */ /* 0x000fe400078e00b2 */
[----:B------:R-:W-:Y:S01]  /*19e20*/  IMAD.MOV.U32 R177, RZ, RZ, R179 ;  /* 0x000000ffffb17224 */ /* 0x000fe200078e00b3 */
[----:B--2---:R2:W-:Y:S04]  /*19e30*/  STL [R1+0x1b24], R174 ;  /* 0x001b24ae01007387 */ /* 0x0045e80000100800 */
[----:B---3--:R-:W3:Y:S01]  /*19e40*/  LDL.LU.64 R182, [R1+0xfe0] ;  /* 0x000fe00001b67983 */ /* 0x008ee20000300a00 */
[----:B-1----:R-:W-:-:S05]  /*19e50*/  IMAD.MOV.U32 R0, RZ, RZ, R175 ;  /* 0x000000ffff007224 */ /* 0x002fca00078e00af */
[----:B------:R1:W-:Y:S04]  /*19e60*/  STL [R1+0x1b20], R0 ;  /* 0x001b200001007387 */ /* 0x0003e80000100800 */
[----:B------:R4:W-:Y:S04]  /*19e70*/  STL [R1+0x1b2c], R184 ;  /* 0x001b2cb801007387 */ /* 0x0009e80000100800 */
[----:B--2---:R-:W2:Y:S04]  /*19e80*/  LDL.LU.64 R174, [R1+0xff0] ;  /* 0x000ff00001ae7983 */ /* 0x004ea80000300a00 */
[----:B------:R-:W2:Y:S01]  /*19e90*/  LDL.LU.64 R178, [R1+0x1000] ;  /* 0x0010000001b27983 */ /* 0x000ea20000300a00 */
[----:B-1----:R-:W-:-:S02]  /*19ea0*/  IMAD.MOV.U32 R0, RZ, RZ, R185 ;  /* 0x000000ffff007224 */ /* 0x002fc400078e00b9 */
[----:B----4-:R-:W-:-:S03]  /*19eb0*/  IMAD.MOV.U32 R184, RZ, RZ, R186 ;  /* 0x000000ffffb87224 */ /* 0x010fc600078e00ba */
[----:B------:R1:W-:Y:S01]  /*19ec0*/  STL [R1+0x1b28], R0 ;  /* 0x001b280001007387 */ /* 0x0003e20000100800 */
[----:B------:R-:W-:-:S03]  /*19ed0*/  IMAD.MOV.U32 R185, RZ, RZ, R187 ;  /* 0x000000ffffb97224 */ /* 0x000fc600078e00bb */
[----:B------:R-:W-:Y:S04]  /*19ee0*/  STL [R1+0x1b34], R168 ;  /* 0x001b34a801007387 */ /* 0x000fe80000100800 */
[----:B------:R-:W4:Y:S01]  /*19ef0*/  LDL.LU.64 R186, [R1+0x1010] ;  /* 0x0010100001ba7983 */ /* 0x000f220000300a00 */
[----:B-1----:R-:W-:-:S03]  /*19f00*/  IMAD.MOV.U32 R0, RZ, RZ, R169 ;  /* 0x000000ffff007224 */ /* 0x002fc600078e00a9 */
[----:B------:R-:W-:Y:S04]  /*19f10*/  STL [R1+0x1b3c], R170 ;  /* 0x001b3caa01007387 */ /* 0x000fe80000100800 */
[----:B------:R1:W-:Y:S02]  /*19f20*/  STL [R1+0x1b30], R0 ;  /* 0x001b300001007387 */ /* 0x0003e40000100800 */
[----:B-1----:R-:W-:Y:S02]  /*19f30*/  IMAD.MOV.U32 R0, RZ, RZ, R171 ;  /* 0x000000ffff007224 */ /* 0x002fe400078e00ab */
[----:B---3--:R-:W-:Y:S04]  /*19f40*/  STL [R1+0x1b44], R182 ;  /* 0x001b44b601007387 */ /* 0x008fe80000100800 */
[----:B------:R1:W-:Y:S02]  /*19f50*/  STL [R1+0x1b38], R0 ;  /* 0x001b380001007387 */ /* 0x0003e40000100800 */
[----:B-1----:R-:W-:-:S05]  /*19f60*/  IMAD.MOV.U32 R0, RZ, RZ, R183 ;  /* 0x000000ffff007224 */ /* 0x002fca00078e00b7 */
[----:B------:R1:W-:Y:S04]  /*19f70*/  STL [R1+0x1b40], R0 ;  /* 0x001b400001007387 */ /* 0x0003e80000100800 */
[----:B------:R-:W3:Y:S01]  /*19f80*/  LDL.LU.64 R182, [R1+0x1020] ;  /* 0x0010200001b67983 */ /* 0x000ee20000300a00 */
[----:B-1----:R-:W-:-:S03]  /*19f90*/  IMAD.MOV.U32 R0, RZ, RZ, R173 ;  /* 0x000000ffff007224 */ /* 0x002fc600078e00ad */
[----:B------:R-:W-:Y:S04]  /*19fa0*/  STL [R1+0x1b4c], R172 ;  /* 0x001b4cac01007387 */ /* 0x000fe80000100800 */
[----:B------:R1:W-:Y:S04]  /*19fb0*/  STL [R1+0x1b48], R0 ;  /* 0x001b480001007387 */ /* 0x0003e80000100800 */
[----:B--2---:R-:W-:Y:S01]  /*19fc0*/  STL [R1+0x1b54], R174 ;  /* 0x001b54ae01007387 */ /* 0x004fe20000100800 */
[----:B-1----:R-:W-:-:S03]  /*19fd0*/  IMAD.MOV.U32 R0, RZ, RZ, R175 ;  /* 0x000000ffff007224 */ /* 0x002fc600078e00af */
[----:B------:R-:W-:Y:S04]  /*19fe0*/  STL [R1+0x1b5c], R176 ;  /* 0x001b5cb001007387 */ /* 0x000fe80000100800 */
[----:B------:R1:W-:Y:S02]  /*19ff0*/  STL [R1+0x1b50], R0 ;  /* 0x001b500001007387 */ /* 0x0003e40000100800 */
[----:B-1----:R-:W-:-:S05]  /*1a000*/  IMAD.MOV.U32 R0, RZ, RZ, R177 ;  /* 0x000000ffff007224 */ /* 0x002fca00078e00b1 */
[----:B------:R1:W-:Y:S04]  /*1a010*/  STL [R1+0x1b58], R0 ;  /* 0x001b580001007387 */ /* 0x0003e80000100800 */
[----:B------:R-:W-:Y:S01]  /*1a020*/  STL [R1+0x1b64], R178 ;  /* 0x001b64b201007387 */ /* 0x000fe20000100800 */
[----:B-1----:R-:W-:-:S03]  /*1a030*/  IMAD.MOV.U32 R0, RZ, RZ, R179 ;  /* 0x000000ffff007224 */ /* 0x002fc600078e00b3 */
[----:B------:R-:W-:Y:S04]  /*1a040*/  STL [R1+0x1b6c], R180 ;  /* 0x001b6cb401007387 */ /* 0x000fe80000100800 */
[----:B------:R1:W-:Y:S04]  /*1a050*/  STL [R1+0x1b60], R0 ;  /* 0x001b600001007387 */ /* 0x0003e80000100800 */
[----:B----4-:R-:W-:Y:S01]  /*1a060*/  STL [R1+0x1b74], R186 ;  /* 0x001b74ba01007387 */ /* 0x010fe20000100800 */
[----:B-1----:R-:W-:-:S05]  /*1a070*/  IMAD.MOV.U32 R0, RZ, RZ, R181 ;  /* 0x000000ffff007224 */ /* 0x002fca00078e00b5 */
[----:B------:R1:W-:Y:S02]  /*1a080*/  STL [R1+0x1b68], R0 ;  /* 0x001b680001007387 */ /* 0x0003e40000100800 */
[----:B-1----:R-:W-:Y:S02]  /*1a090*/  IMAD.MOV.U32 R0, RZ, RZ, R187 ;  /* 0x000000ffff007224 */ /* 0x002fe400078e00bb */
[----:B------:R-:W2:Y:S04]  /*1a0a0*/  LDL.LU.64 R186, [R1+0x1030] ;  /* 0x0010300001ba7983 */ /* 0x000ea80000300a00 */
[----:B------:R1:W-:Y:S04]  /*1a0b0*/  STL [R1+0x1b70], R0 ;  /* 0x001b700001007387 */ /* 0x0003e80000100800 */
[----:B------:R4:W-:Y:S01]  /*1a0c0*/  STL [R1+0x1b7c], R188 ;  /* 0x001b7cbc01007387 */ /* 0x0009e20000100800 */
[----:B-1----:R-:W-:-:S03]  /*1a0d0*/  IMAD.MOV.U32 R0, RZ, RZ, R189 ;  /* 0x000000ffff007224 */ /* 0x002fc600078e00bd */
[----:B----4-:R-:W1:Y:S04]  /*1a0e0*/  S2R R189, SR_TID.X ;  /* 0x0000000000bd7919 */ /* 0x010e680000002100 */
[----:B------:R-:W4:Y:S01]  /*1a0f0*/  S2R R188, SR_TID.X ;  /* 0x0000000000bc7919 */ /* 0x000f220000002100 */
[----:B------:R-:W-:Y:S01]  /*1a100*/  IMAD.MOV.U32 R2, RZ, RZ, R185 ;  /* 0x000000ffff027224 */ /* 0x000fe200078e00b9 */
[----:B----4-:R-:W-:Y:S01]  /*1a110*/  LOP3.LUT R188, R188, 0x60, RZ, 0xc0, !PT ;  /* 0x00000060bcbc7812 */ /* 0x010fe200078ec0ff */
[----:B-1----:R-:W-:Y:S01]  /*1a120*/  IMAD.SHL.U32 R4, R189, 0x2, RZ ;  /* 0x00000002bd047824 */ /* 0x002fe200078e00ff */
[----:B---3--:R-:W-:Y:S04]  /*1a130*/  STL [R1+0x1b84], R182 ;  /* 0x001b84b601007387 */ /* 0x008fe80000100800 */
[----:B------:R1:W-:Y:S02]  /*1a140*/  STL [R1+0x1b78], R0 ;  /* 0x001b780001007387 */ /* 0x0003e40000100800 */
[----:B-1----:R-:W-:-:S05]  /*1a150*/  IMAD.MOV.U32 R0, RZ, RZ, R183 ;  /* 0x000000ffff007224 */ /* 0x002fca00078e00b7 */
[----:B------:R1:W-:Y:S04]  /*1a160*/  STL [R1+0x1b80], R0 ;  /* 0x001b800001007387 */ /* 0x0003e80000100800 */
[----:B------:R-:W-:Y:S01]  /*1a170*/  STL [R1+0x1b8c], R184 ;  /* 0x001b8cb801007387 */ /* 0x000fe20000100800 */
[----:B-1----:R-:W-:-:S03]  /*1a180*/  LOP3.LUT R0, R189, 0x7, RZ, 0xc0, !PT ;  /* 0x00000007bd007812 */ /* 0x002fc600078ec0ff */
[----:B------:R1:W-:Y:S02]  /*1a190*/  STL [R1+0x1b88], R2 ;  /* 0x001b880201007387 */ /* 0x0003e40000100800 */
[C---:B-1----:R-:W-:Y:S02]  /*1a1a0*/  IMAD R2, R0.reuse, 0x4, R188 ;  /* 0x0000000400027824 */ /* 0x042fe400078e02bc */
[----:B------:R-:W-:-:S05]  /*1a1b0*/  IMAD.SHL.U32 R0, R0, 0x10, RZ ;  /* 0x0000001000007824 */ /* 0x000fca00078e00ff */
[----:B------:R-:W-:Y:S01]  /*1a1c0*/  LOP3.LUT R0, R0, 0x30, R4, 0x78, !PT ;  /* 0x0000003000007812 */ /* 0x000fe200078e7804 */
[----:B--2---:R-:W-:Y:S01]  /*1a1d0*/  IMAD.MOV.U32 R4, RZ, RZ, R187 ;  /* 0x000000ffff047224 */ /* 0x004fe200078e00bb */
[----:B------:R-:W-:Y:S04]  /*1a1e0*/  STL [R1+0x1b94], R186 ;  /* 0x001b94ba01007387 */ /* 0x000fe80000100800 */
[----:B------:R1:W-:Y:S04]  /*1a1f0*/  STL [R1+0x1b90], R4 ;  /* 0x001b900401007387 */ /* 0x0003e80000100800 */
[----:B------:R-:W2:Y:S01]  /*1a200*/  LDL.LU.64 R8, [R1+0x1220] ;  /* 0x0012200001087983 */ /* 0x000ea20000300a00 */
[----:B------:R-:W-:-:S02]  /*1a210*/  LOP3.LUT R6, R189, 0x3, RZ, 0xc0, !PT ;  /* 0x00000003bd067812 */ /* 0x000fc400078ec0ff */
[----:B------:R-:W-:Y:S01]  /*1a220*/  LOP3.LUT R5, R189, 0x1c, RZ, 0xc0, !PT ;  /* 0x0000001cbd057812 */ /* 0x000fe200078ec0ff */
[----:B------:R-:W-:-:S04]  /*1a230*/  IMAD.MOV.U32 R7, RZ, RZ, R191 ;  /* 0x000000ffff077224 */ /* 0x000fc800078e00bf */
[----:B------:R-:W-:Y:S02]  /*1a240*/  IMAD R5, R6, 0x420, R5 ;  /* 0x0000042006057824 */ /* 0x000fe400078e0205 */
[----:B------:R-:W-:Y:S02]  /*1a250*/  IMAD.MOV.U32 R6, RZ, RZ, R190 ;  /* 0x000000ffff067224 */ /* 0x000fe400078e00be */
[----:B-1----:R-:W-:-:S03]  /*1a260*/  IMAD.U32 R4, R2, 0x20, R0 ;  /* 0x0000002002047824 */ /* 0x002fc600078e0000 */
[----:B------:R1:W-:Y:S02]  /*1a270*/  STL.64 [R1+0x1660], R6 ;  /* 0x0016600601007387 */ /* 0x0003e40000100a00 */
[----:B-1----:R-:W-:Y:S02]  /*1a280*/  IMAD.MOV.U32 R6, RZ, RZ, R192 ;  /* 0x000000ffff067224 */ /* 0x002fe400078e00c0 */
[----:B------:R-:W-:Y:S01]  /*1a290*/  IMAD.MOV.U32 R7, RZ, RZ, R193 ;  /* 0x000000ffff077224 */ /* 0x000fe200078e00c1 */
[----:B--2---:R1:W-:Y:S04]  /*1a2a0*/  STL.64 [R1+0x1698], R8 ;  /* 0x0016980801007387 */ /* 0x0043e80000100a00 */
[----:B------:R-:W-:Y:S04]  /*1a2b0*/  STL [R1+0x1ba0], R4 ;  /* 0x001ba00401007387 */ /* 0x000fe80000100800 */
[----:B------:R-:W2:Y:S04]  /*1a2c0*/  LDL.LU.64 R10, [R1+0x1210] ;  /* 0x00121000010a7983 */ /* 0x000ea80000300a00 */
[----:B------:R3:W-:Y:S04]  /*1a2d0*/  STL.64 [R1+0x1658], R6 ;  /* 0x0016580601007387 */ /* 0x0007e80000100a00 */
[----:B-1----:R-:W4:Y:S01]  /*1a2e0*/  LDL.LU.64 R8, [R1+0x1200] ;  /* 0x0012000001087983 */ /* 0x002f220000300a00 */
[----:B---3--:R-:W-:-:S02]  /*1a2f0*/  IMAD.MOV.U32 R6, RZ, RZ, R194 ;  /* 0x000000ffff067224 */ /* 0x008fc400078e00c2 */
[----:B------:R-:W-:Y:S01]  /*1a300*/  IMAD.MOV.U32 R7, RZ, RZ, R195 ;  /* 0x000000ffff077224 */ /* 0x000fe200078e00c3 */
[----:B--2---:R1:W-:Y:S04]  /*1a310*/  STL.64 [R1+0x1690], R10 ;  /* 0x0016900a01007387 */ /* 0x0043e80000100a00 */
[----:B------:R2:W-:Y:S04]  /*1a320*/  STL.64 [R1+0x1650], R6 ;  /* 0x0016500601007387 */ /* 0x0005e80000100a00 */
[----:B-1----:R-:W3:Y:S01]  /*1a330*/  LDL.LU.64 R10, [R1+0x11f0] ;  /* 0x0011f000010a7983 */ /* 0x002ee20000300a00 */
[----:B--2---:R-:W-:-:S02]  /*1a340*/  IMAD.MOV.U32 R6, RZ, RZ, R196 ;  /* 0x000000ffff067224 */ /* 0x004fc400078e00c4 */
[----:B------:R-:W-:Y:S01]  /*1a350*/  IMAD.MOV.U32 R7, RZ, RZ, R197 ;  /* 0x000000ffff077224 */ /* 0x000fe200078e00c5 */
[----:B----4-:R1:W-:Y:S04]  /*1a360*/  STL.64 [R1+0x16b8], R8 ;  /* 0x0016b80801007387 */ /* 0x0103e80000100a00 */
[----:B------:R2:W-:Y:S04]  /*1a370*/  STL.64 [R1+0x1648], R6 ;  /* 0x0016480601007387 */ /* 0x0005e80000100a00 */
[----:B-1----:R-:W4:Y:S01]  /*1a380*/  LDL.LU.64 R8, [R1+0x11e0] ;  /* 0x0011e00001087983 */ /* 0x002f220000300a00 */
[----:B--2---:R-:W-:-:S02]  /*1a390*/  IMAD.MOV.U32 R6, RZ, RZ, R198 ;  /* 0x000000ffff067224 */ /* 0x004fc400078e00c6 */
[----:B------:R-:W-:Y:S01]  /*1a3a0*/  IMAD.MOV.U32 R7, RZ, RZ, R199 ;  /* 0x000000ffff077224 */ /* 0x000fe200078e00c7 */
[----:B---3--:R1:W-:Y:S04]  /*1a3b0*/  STL.64 [R1+0x16b0], R10 ;  /* 0x0016b00a01007387 */ /* 0x0083e80000100a00 */
        /* <DEDUP_REMOVED lines=44> */
[----:B----4-:R-:W-:Y:S04]  /*1a680*/  STL.64 [R1+0x16d8], R8 ;  /* 0x0016d80801007387 */ /* 0x010fe80000100a00 */
[----:B------:R1:W-:Y:S04]  /*1a690*/  STL.64 [R1+0x15f8], R6 ;  /* 0x0015f80601007387 */ /* 0x0003e80000100a00 */
[----:B-1----:R-:W2:Y:S01]  /*1a6a0*/  LDL.LU.64 R6, [R1+0x1140] ;  /* 0x0011400001067983 */ /* 0x002ea20000300a00 */
[----:B------:R-:W-:-:S02]  /*1a6b0*/  IMAD.MOV.U32 R8, RZ, RZ, R242 ;  /* 0x000000ffff087224 */ /* 0x000fc400078e00f2 */
[----:B------:R-:W-:Y:S01]  /*1a6c0*/  IMAD.MOV.U32 R9, RZ, RZ, R243 ;  /* 0x000000ffff097224 */ /* 0x000fe200078e00f3 */
[----:B---3--:R-:W-:Y:S04]  /*1a6d0*/  STL.64 [R1+0x1780], R10 ;  /* 0x0017800a01007387 */ /* 0x008fe80000100a00 */
[----:B------:R1:W-:Y:S04]  /*1a6e0*/  STL.64 [R1+0x15f0], R8 ;  /* 0x0015f00801007387 */ /* 0x0003e80000100a00 */
[----:B-1----:R-:W3:Y:S04]  /*1a6f0*/  LDL.LU.64 R8, [R1+0x1138] ;  /* 0x0011380001087983 */ /* 0x002ee80000300a00 */
[----:B--2---:R1:W-:Y:S04]  /*1a700*/  STL.64 [R1+0x1778], R6 ;  /* 0x0017780601007387 */ /* 0x0043e80000100a00 */
[----:B-1----:R-:W2:Y:S04]  /*1a710*/  LDL.LU.64 R6, [R1+0x1130] ;  /* 0x0011300001067983 */ /* 0x002ea80000300a00 */
[----:B---3--:R1:W-:Y:S04]  /*1a720*/  STL.64 [R1+0x15e8], R8 ;  /* 0x0015e80801007387 */ /* 0x0083e80000100a00 */
        /* <DEDUP_REMOVED lines=51> */
[----:B---3--:R-:W-:Y:S04]  /*1aa60*/  STL.64 [R1+0x1680], R8 ;  /* 0x0016800801007387 */ /* 0x008fe80000100a00 */
[----:B--2---:R1:W-:Y:S04]  /*1aa70*/  STL.64 [R1+0x1708], R6 ;  /* 0x0017080601007387 */ /* 0x0043e80000100a00 */
[----:B-1----:R-:W2:Y:S04]  /*1aa80*/  LDL.LU.64 R6, [R1+0x1058] ;  /* 0x0010580001067983 */ /* 0x002ea80000300a00 */
[----:B------:R-:W3:Y:S04]  /*1aa90*/  LDL.LU.64 R8, [R1+0x1050] ;  /* 0x0010500001087983 */ /* 0x000ee80000300a00 */
        /* <DEDUP_REMOVED lines=8> */
[----:B------:R-:W-:Y:S01]  /*1ab20*/  STL [R1+0x178c], RZ ;  /* 0x00178cff01007387 */ /* 0x000fe20000100800 */
[----:B-1----:R-:W-:-:S02]  /*1ab30*/  IMAD.MOV.U32 R7, RZ, RZ, 0x3 ;  /* 0x00000003ff077424 */ /* 0x002fc400078e00ff */
[----:B------:R-:W-:-:S03]  /*1ab40*/  IMAD.MOV.U32 R6, RZ, RZ, -0x1 ;  /* 0xffffffffff067424 */ /* 0x000fc600078e00ff */
[----:B------:R1:W-:Y:S04]  /*1ab50*/  STL [R1+0x1584], R7 ;  /* 0x0015840701007387 */ /* 0x0003e80000100800 */
[----:B------:R-:W-:Y:S04]  /*1ab60*/  STL [R1+0xf30], RZ ;  /* 0x000f30ff01007387 */ /* 0x000fe80000100800 */
[----:B------:R2:W-:Y:S04]  /*1ab70*/  STL [R1+0xa9c], R6 ;  /* 0x000a9c0601007387 */ /* 0x0005e80000100800 */
[----:B------:R3:W-:Y:S04]  /*1ab80*/  STL [R1+0xf34], RZ ;  /* 0x000f34ff01007387 */ /* 0x0007e80000100800 */
        /* <DEDUP_REMOVED lines=438> */
[----:B------:R3:W-:Y:S04]  /*1c6f0*/  STL [R1], RZ ;  /* 0x000000ff01007387 */ /* 0x0007e80000100800 */
        /* <DEDUP_REMOVED lines=376> */
[----:B------:R3:W-:Y:S01]  /*1de80*/  STL [R1+0x894], RZ ;  /* 0x000894ff01007387 */ /* 0x0007e20000100800 */
[----:B------:R-:W-:-:S03]  /*1de90*/  IMAD.MOV.U32 R189, RZ, RZ, 0x1f ;  /* 0x0000001fffbd7424 */ /* 0x000fc600078e00ff */
[----:B------:R3:W-:Y:S04]  /*1dea0*/  STL [R1+0x898], RZ ;  /* 0x000898ff01007387 */ /* 0x0007e80000100800 */
[----:B------:R3:W-:Y:S04]  /*1deb0*/  STL [R1+0x89c], RZ ;  /* 0x00089cff01007387 */ /* 0x0007e80000100800 */
[----:B------:R3:W-:Y:S04]  /*1dec0*/  STL [R1+0x880], RZ ;  /* 0x000880ff01007387 */ /* 0x0007e80000100800 */
[----:B------:R3:W-:Y:S04]  /*1ded0*/  STL [R1+0x884], RZ ;  /* 0x000884ff01007387 */ /* 0x0007e80000100800 */
[----:B------:R3:W-:Y:S01]  /*1dee0*/  STL [R1+0x888], RZ ;  /* 0x000888ff01007387 */ /* 0x0007e20000100800 */
[----:B------:R-:W-:-:S03]  /*1def0*/  IADD3 R189, R189, c[0x0][0x180], RZ ;  /* 0x00006000bdbd7a10 */ /* 0x000fc60007ffe0ff */
[----:B------:R3:W-:Y:S04]  /*1df00*/  STL [R1+0x88c], RZ ;  /* 0x00088cff01007387 */ /* 0x0007e80000100800 */
[----:B------:R3:W-:Y:S04]  /*1df10*/  STL [R1+0x870], RZ ;  /* 0x000870ff01007387 */ /* 0x0007e80000100800 */
[----:B------:R3:W-:Y:S04]  /*1df20*/  STL [R1+0x874], RZ ;  /* 0x000874ff01007387 */ /* 0x0007e80000100800 */
[----:B------:R3:W-:Y:S01]  /*1df30*/  STL [R1+0x878], RZ ;  /* 0x000878ff01007387 */ /* 0x0007e20000100800 */
[----:B------:R-:W-:-:S03]  /*1df40*/  SHF.R.S32.HI R3, RZ, 0x1f, R189 ;  /* 0x0000001fff037819 */ /* 0x000fc600000114bd */
[----:B------:R3:W-:Y:S04]  /*1df50*/  STL [R1+0x87c], RZ ;  /* 0x00087cff01007387 */ /* 0x0007e80000100800 */
[----:B------:R3:W-:Y:S04]  /*1df60*/  STL [R1+0x860], RZ ;  /* 0x000860ff01007387 */ /* 0x0007e80000100800 */
[----:B------:R3:W-:Y:S04]  /*1df70*/  STL [R1+0x864], RZ ;  /* 0x000864ff01007387 */ /* 0x0007e80000100800 */
[----:B------:R3:W-:Y:S01]  /*1df80*/  STL [R1+0x868], RZ ;  /* 0x000868ff01007387 */ /* 0x0007e20000100800 */
[----:B------:R-:W-:-:S03]  /*1df90*/  LEA.HI R3, R3, R189, RZ, 0x5 ;  /* 0x000000bd03037211 */ /* 0x000fc600078f28ff */
[----:B------:R3:W-:Y:S04]  /*1dfa0*/  STL [R1+0x86c], RZ ;  /* 0x00086cff01007387 */ /* 0x0007e80000100800 */
[----:B------:R3:W-:Y:S04]  /*1dfb0*/  STL [R1+0x850], RZ ;  /* 0x000850ff01007387 */ /* 0x0007e80000100800 */
[----:B------:R3:W-:Y:S04]  /*1dfc0*/  STL [R1+0x854], RZ ;  /* 0x000854ff01007387 */ /* 0x0007e80000100800 */
[----:B------:R3:W-:Y:S01]  /*1dfd0*/  STL [R1+0x858], RZ ;  /* 0x000858ff01007387 */ /* 0x0007e20000100800 */
[----:B------:R-:W-:-:S03]  /*1dfe0*/  SHF.R.S32.HI R3, RZ, 0x5, R3 ;  /* 0x00000005ff037819 */ /* 0x000fc60000011403 */
[----:B------:R3:W-:Y:S04]  /*1dff0*/  STL [R1+0x85c], RZ ;  /* 0x00085cff01007387 */ /* 0x0007e80000100800 */
[----:B------:R3:W-:Y:S04]  /*1e000*/  STL [R1+0x840], RZ ;  /* 0x000840ff01007387 */ /* 0x0007e80000100800 */
[----:B------:R3:W-:Y:S01]  /*1e010*/  STL [R1+0x844], RZ ;  /* 0x000844ff01007387 */ /* 0x0007e20000100800 */
[----:B------:R-:W-:-:S03]  /*1e020*/  LOP3.LUT R8, R5, 0x20, RZ, 0x3c, !PT ;  /* 0x0000002005087812 */ /* 0x000fc600078e3cff */
[----:B------:R3:W-:Y:S01]  /*1e030*/  STL [R1+0x848], RZ ;  /* 0x000848ff01007387 */ /* 0x0007e20000100800 */
[----:B-1----:R-:W-:-:S03]  /*1e040*/  LOP3.LUT R7, R5, 0x40, RZ, 0x3c, !PT ;  /* 0x0000004005077812 */ /* 0x002fc600078e3cff */
[----:B------:R3:W-:Y:S01]  /*1e050*/  STL [R1+0x84c], RZ ;  /* 0x00084cff01007387 */ /* 0x0007e20000100800 */
[----:B--2---:R-:W-:-:S03]  /*1e060*/  LOP3.LUT R6, R5, 0x60, RZ, 0x3c, !PT ;  /* 0x0000006005067812 */ /* 0x004fc600078e3cff */
[----:B------:R3:W-:Y:S01]  /*1e070*/  STL [R1+0x830], RZ ;  /* 0x000830ff01007387 */ /* 0x0007e20000100800 */
[----:B------:R-:W-:-:S03]  /*1e080*/  IADD3 R5, R3, -0x4, RZ ;  /* 0xfffffffc03057810 */ /* 0x000fc60007ffe0ff */
[----:B------:R3:W-:Y:S01]  /*1e090*/  STL [R1+0x834], RZ ;  /* 0x000834ff01007387 */ /* 0x0007e20000100800 */
[----:B------:R-:W-:-:S03]  /*1e0a0*/  LOP3.LUT R3, R4, 0x40, RZ, 0x3c, !PT ;  /* 0x0000004004037812 */ /* 0x000fc600078e3cff */
[----:B------:R3:W-:Y:S04]  /*1e0b0*/  STL [R1+0x838], RZ ;  /* 0x000838ff01007387 */ /* 0x0007e80000100800 */
[----:B------:R3:W-:Y:S04]  /*1e0c0*/  STL [R1+0x83c], RZ ;  /* 0x00083cff01007387 */ /* 0x0007e80000100800 */
[----:B------:R3:W-:Y:S04]  /*1e0d0*/  STL [R1+0x7f0], RZ ;  /* 0x0007f0ff01007387 */ /* 0x0007e80000100800 */
[----:B------:R3:W-:Y:S04]  /*1e0e0*/  STL [R1+0x7f4], RZ ;  /* 0x0007f4ff01007387 */ /* 0x0007e80000100800 */
[----:B------:R3:W-:Y:S04]  /*1e0f0*/  STL [R1+0x7f8], RZ ;  /* 0x0007f8ff01007387 */ /* 0x0007e80000100800 */
[----:B------:R3:W-:Y:S04]  /*1e100*/  STL [R1+0x7fc], RZ ;  /* 0x0007fcff01007387 */ /* 0x0007e80000100800 */
[----:B------:R3:W-:Y:S01]  /*1e110*/  STL [R1+0x1bb8], R3 ;  /* 0x001bb80301007387 */ /* 0x0007e20000100800 */
[----:B------:R-:W-:-:S04]  /*1e120*/  IMAD.MOV.U32 R243, RZ, RZ, c[0x0][0x188] ;  /* 0x00006200fff37624 */ /* 0x000fc800078e00ff */
[----:B------:R-:W-:Y:S01]  /*1e130*/  IMAD.SHL.U32 R243, R243, 0x20, RZ ;  /* 0x00000020f3f37824 */ /* 0x000fe200078e00ff */
[----:B------:R-:W-:-:S04]  /*1e140*/  SHF.R.S32.HI R2, RZ, 0x1f, R252 ;  /* 0x0000001fff027819 */ /* 0x000fc800000114fc */
[----:B------:R-:W-:Y:S01]  /*1e150*/  SHF.R.S32.HI R0, RZ, 0x1f, R243 ;  /* 0x0000001fff007819 */ /* 0x000fe200000114f3 */
[----:B------:R-:W-:Y:S01]  /*1e160*/  CS2R R248, SRZ ;  /* 0x0000000000f87805 */ /* 0x000fe2000001ff00 */
[----:B------:R-:W-:Y:S01]  /*1e170*/  SHF.L.U64.HI R2, R252, 0x2, R2 ;  /* 0x00000002fc027819 */ /* 0x000fe20000010202 */
[----:B------:R-:W-:Y:S01]  /*1e180*/  CS2R R250, SRZ ;  /* 0x0000000000fa7805 */ /* 0x000fe2000001ff00 */
[----:B------:R-:W-:Y:S01]  /*1e190*/  SHF.L.U64.HI R0, R243, 0x2, R0 ;  /* 0x00000002f3007819 */ /* 0x000fe20000010200 */
        /* <DEDUP_REMOVED lines=85> */
[----:B---3--:R-:W-:-:S02]  /*1e6f0*/  CS2R R242, SRZ ;  /* 0x0000000000f27805 */ /* 0x008fc4000001ff00 */
.L_x_1:
[----:B--2---:R-:W2:Y:S01]  /*1e700*/  LDL.LU R3, [R1+0xa9c] ;  /* 0x000a9c0001037983 */ /* 0x004ea20000300800 */
[----:B------:R-:W-:-:S04]  /*1e710*/  DEPBAR.LE SB0, 0x6 ;  /* 0x000081800000791a */ /* 0x000fc80000000000 */
[----:B------:R-:W3:Y:S04]  /*1e720*/  LDL R4, [R1+0x1ba0] ;  /* 0x001ba00001047983 */ /* 0x000ee80000100800 */
[----:B-----5:R-:W-:Y:S04]  /*1e730*/  STL.64 [R1+0x2680], R214 ;  /* 0x002680d601007387 */ /* 0x020fe80000100a00 */
        /* <DEDUP_REMOVED lines=16> */
[C---:B------:R-:W-:Y:S01]  /*1e840*/  LOP3.LUT R5, R7.reuse, 0x3, RZ, 0xc0, !PT ;  /* 0x0000000307057812 */ /* 0x040fe200078ec0ff */
[----:B------:R-:W-:Y:S01]  /*1e850*/  STL.64 [R1+0x2608], R180 ;  /* 0x002608b401007387 */ /* 0x000fe20000100a00 */
[C---:B------:R-:W-:Y:S02]  /*1e860*/  LOP3.LUT R8, R7.reuse, 0x1c, RZ, 0xc0, !PT ;  /* 0x0000001c07087812 */ /* 0x040fe400078ec0ff */
[----:B------:R-:W-:Y:S01]  /*1e870*/  LOP3.LUT R7, R7, 0x3, RZ, 0xc0, !PT ;  /* 0x0000000307077812 */ /* 0x000fe200078ec0ff */
[----:B------:R-:W-:Y:S01]  /*1e880*/  STL.64 [R1+0x2600], R186 ;  /* 0x002600ba01007387 */ /* 0x000fe20000100a00 */
[----:B------:R-:W-:-:S03]  /*1e890*/  IMAD R5, R5, 0x420, R6 ;  /* 0x0000042005057824 */ /* 0x000fc600078e0206 */
[----:B------:R-:W-:Y:S01]  /*1e8a0*/  STL.64 [R1+0x25f8], R184 ;  /* 0x0025f8b801007387 */ /* 0x000fe20000100a00 */
[----:B------:R-:W-:Y:S01]  /*1e8b0*/  IMAD R7, R7, 0x420, R8 ;  /* 0x0000042007077824 */ /* 0x000fe200078e0208 */
[----:B------:R-:W-:Y:S02]  /*1e8c0*/  LOP3.LUT R5, R5, 0x20, RZ, 0x3c, !PT ;  /* 0x0000002005057812 */ /* 0x000fe400078e3cff */
        /* <DEDUP_REMOVED lines=14> */
[----:B------:R-:W-:Y:S04]  /*1e9b0*/  STL [R1+0x2580], R243 ;  /* 0x002580f301007387 */ /* 0x000fe80000100800 */
[----:B------:R1:W-:Y:S04]  /*1e9c0*/  STL [R1+0x1e40], R0 ;  /* 0x001e400001007387 */ /* 0x0003e80000100800 */
[----:B------:R-:W-:Y:S01]  /*1e9d0*/  STL [R1+0x1e38], R2 ;  /* 0x001e380201007387 */ /* 0x000fe20000100800 */
[----:B--2---:R-:W-:-:S03]  /*1e9e0*/  IADD3 R3, R3, 0x1, RZ ;  /* 0x0000000103037810 */ /* 0x004fc60007ffe0ff */
[----:B------:R-:W-:Y:S01]  /*1e9f0*/  BAR.SYNC.DEFER_BLOCKING 0x0 ;  /* 0x0000000000007b1d */ /* 0x000fe20000010000 */
[----:B------:R-:W-:-:S04]  /*1ea00*/  ISETP.GT.AND P2, PT, R3, 0x3, PT ;  /* 0x000000030300780c */ /* 0x000fc80003f44270 */
[----:B-1----:R-:W-:-:S05]  /*1ea10*/  SEL R0, R3, RZ, !P2 ;  /* 0x000000ff03007207 */ /* 0x002fca0005000000 */
[C---:B---3--:R-:W-:Y:S01]  /*1ea20*/  IMAD R3, R0.reuse, 0x10000, R4 ;  /* 0x0001000000037824 */ /* 0x048fe200078e0204 */
[----:B------:R-:W-:Y:S01]  /*1ea30*/  STL [R1+0xa9c], R0 ;  /* 0x000a9c0001007387 */ /* 0x000fe20000100800 */
[C---:B------:R-:W-:Y:S02]  /*1ea40*/  IMAD R243, R0.reuse, 0x8000, R7 ;  /* 0x0000800000f37824 */ /* 0x040fe400078e0207 */
[----:B------:R-:W-:-:S03]  /*1ea50*/  IMAD R252, R0, 0x8000, R5 ;  /* 0x0000800000fc7824 */ /* 0x000fc600078e0205 */
[----:B------:R-:W-:Y:S04]  /*1ea60*/  STL [R1+0xa94], R243 ;  /* 0x000a94f301007387 */ /* 0x000fe80000100800 */
[----:B------:R-:W2:Y:S04]  /*1ea70*/  LDL.LU.64 R168, [R1+0xf30] ;  /* 0x000f300001a87983 */ /* 0x000ea80000300a00 */
[----:B------:R-:W1:Y:S04]  /*1ea80*/  LDSM.16.M88.4 R64, [R3] ;  /* 0x000000000340783b */ /* 0x000e680000000200 */
[----:B------:R-:W3:Y:S04]  /*1ea90*/  LDSM.16.M88.4 R60, [R3+0x1000] ;  /* 0x00100000033c783b */ /* 0x000ee80000000200 */
[----:B------:R-:W4:Y:S04]  /*1eaa0*/  LDSM.16.M88.4 R4, [R3+0x2000] ;  /* 0x002000000304783b */ /* 0x000f280000000200 */
[----:B------:R-:W1:Y:S04]  /*1eab0*/  LDSM.16.M88.4 R8, [R3+0x3000] ;  /* 0x003000000308783b */ /* 0x000e680000000200 */
        /* <DEDUP_REMOVED lines=10> */
[----:B------:R-:W3:Y:S04]  /*1eb60*/  LDSM.16.M88.4 R16, [R3+0xe000] ;  /* 0x00e000000310783b */ /* 0x000ee80000000200 */
[----:B------:R-:W3:Y:S04]  /*1eb70*/  LDSM.16.M88.4 R12, [R3+0xf000] ;  /* 0x00f00000030c783b */ /* 0x000ee80000000200 */
[----:B------:R-:W2:Y:S04]  /*1eb80*/  LDL.LU.64 R170, [R1+0xf38] ;  /* 0x000f380001aa7983 */ /* 0x000ea80000300a00 */
[----:B------:R-:W2:Y:S04]  /*1eb90*/  LDL.LU.64 R164, [R1+0xf10] ;  /* 0x000f100001a47983 */ /* 0x000ea80000300a00 */
[----:B------:R-:W2:Y:S04]  /*1eba0*/  LDL.LU.64 R166, [R1+0xf18] ;  /* 0x000f180001a67983 */ /* 0x000ea80000300a00 */
[----:B------:R-:W2:Y:S04]  /*1ebb0*/  LDL.LU.64 R160, [R1+0xf00] ;  /* 0x000f000001a07983 */ /* 0x000ea80000300a00 */
[----:B------:R-:W2:Y:S04]  /*1ebc0*/  LDL.LU.64 R162, [R1+0xf08] ;  /* 0x000f080001a27983 */ /* 0x000ea80000300a00 */
[----:B------:R-:W2:Y:S04]  /*1ebd0*/  LDL.LU.64 R172, [R1+0xee0] ;  /* 0x000ee00001ac7983 */ /* 0x000ea80000300a00 */
[----:B------:R-:W2:Y:S04]  /*1ebe0*/  LDL.LU.64 R174, [R1+0xee8] ;  /* 0x000ee80001ae7983 */ /* 0x000ea80000300a00 */
[----:B-1----:R-:W-:Y:S04]  /*1ebf0*/  STL [R1+0x257c], R66 ;  /* 0x00257c4201007387 */ /* 0x002fe80000100800 */
[----:B------:R-:W-:Y:S04]  /*1ec00*/  STL [R1+0x2578], R67 ;  /* 0x0025784301007387 */ /* 0x000fe80000100800 */
[----:B---3--:R-:W-:Y:S04]  /*1ec10*/  STL [R1+0x2574], R62 ;  /* 0x0025743e01007387 */ /* 0x008fe80000100800 */
[----:B------:R-:W-:Y:S04]  /*1ec20*/  STL [R1+0x2570], R63 ;  /* 0x0025703f01007387 */ /* 0x000fe80000100800 */
[----:B----4-:R-:W-:Y:S04]  /*1ec30*/  STL [R1+0x256c], R6 ;  /* 0x00256c0601007387 */ /* 0x010fe80000100800 */
        /* <DEDUP_REMOVED lines=27> */
[----:B------:R-:W3:Y:S04]  /*1edf0*/  LDL R3, [R1+0xa9c] ;  /* 0x000a9c0001037983 */ /* 0x000ee80000100800 */
[----:B------:R-:W1:Y:S04]  /*1ee00*/  S2R R232, SR_TID.X ;  /* 0x0000000000e87919 */ /* 0x000e680000002100 */
[----:B------:R-:W-:Y:S04]  /*1ee10*/  LDS R236, [R243+0x40000] ;  /* 0x04000000f3ec7984 */ /* 0x000fe80000000800 */
[----:B------:R-:W-:Y:S04]  /*1ee20*/  LDS R238, [R243+0x41000] ;  /* 0x04100000f3ee7984 */ /* 0x000fe80000000800 */
[----:B------:R-:W-:Y:S04]  /*1ee30*/  LDS R237, [R252+0x40000] ;  /* 0x04000000fced7984 */ /* 0x000fe80000000800 */
[----:B------:R-:W2:Y:S01]  /*1ee40*/  LDS R239, [R252+0x41000] ;  /* 0x04100000fcef7984 */ /* 0x000ea20000000800 */
[----:B-1----:R-:W-:-:S02]  /*1ee50*/  LOP3.LUT R177, R232, 0x1c, RZ, 0xc0, !PT ;  /* 0x0000001ce8b17812 */ /* 0x002fc400078ec0ff */
[C---:B------:R-:W-:Y:S02]  /*1ee60*/  LOP3.LUT R2, R232.reuse, 0x3, RZ, 0xc0, !PT ;  /* 0x00000003e8027812 */ /* 0x040fe400078ec0ff */
[C---:B------:R-:W-:Y:S02]  /*1ee70*/  LOP3.LUT R176, R232.reuse, 0x1c, RZ, 0xc0, !PT ;  /* 0x0000001ce8b07812 */ /* 0x040fe400078ec0ff */
[----:B------:R-:W-:Y:S01]  /*1ee80*/  LOP3.LUT R0, R232, 0x3, RZ, 0xc0, !PT ;  /* 0x00000003e8007812 */ /* 0x000fe200078ec0ff */
[----:B------:R-:W-:-:S04]  /*1ee90*/  IMAD R2, R2, 0x420, R177 ;  /* 0x0000042002027824 */ /* 0x000fc800078e02b1 */
[----:B------:R-:W-:Y:S01]  /*1eea0*/  IMAD R0, R0, 0x420, R176 ;  /* 0x0000042000007824 */ /* 0x000fe200078e02b0 */
[----:B------:R-:W-:-:S04]  /*1eeb0*/  LOP3.LUT R2, R2, 0x40, RZ, 0x3c, !PT ;  /* 0x0000004002027812 */ /* 0x000fc800078e3cff */
[----:B------:R-:W-:Y:S01]  /*1eec0*/  LOP3.LUT R0, R0, 0x60, RZ, 0x3c, !PT ;  /* 0x0000006000007812 */ /* 0x000fe200078e3cff */
[C---:B--2---:R-:W-:Y:S08]  /*1eed0*/  HMMA.1688.F32.TF32 R168, R236.reuse, R64, R168 ;  /* 0x00000040eca8723c */ /* 0x044ff000000810a8 */
[C---:B------:R-:W-:Y:S08]  /*1eee0*/  HMMA.1688.F32.TF32 R164, R236.reuse, R60, R164 ;  /* 0x0000003ceca4723c */ /* 0x040ff000000810a4 */
[----:B------:R-:W-:Y:S11]  /*1eef0*/  HMMA.1688.F32.TF32 R160, R236, R4, R160 ;  /* 0x00000004eca0723c */ /* 0x000ff600000810a0 */
[----:B------:R-:W-:Y:S11]  /*1ef00*/  @!UPT UIADD3 URZ, URZ, URZ, URZ ;  /* 0x0000003f3f3ff290 */ /* 0x000ff6000fffe03f */
[----:B------:R-:W-:Y:S02]  /*1ef10*/  @!UPT UIADD3 URZ, URZ, URZ, URZ ;  /* 0x0000003f3f3ff290 */ /* 0x000fe4000fffe03f */
[----:B------:R-:W-:Y:S02]  /*1ef20*/  IMAD.MOV.U32 R66, RZ, RZ, R160 ;  /* 0x000000ffff427224 */ /* 0x000fe400078e00a0 */
[----:B------:R-:W-:Y:S02]  /*1ef30*/  IMAD.MOV.U32 R67, RZ, RZ, R161 ;  /* 0x000000ffff437224 */ /* 0x000fe400078e00a1 */
[----:B------:R-:W-:Y:S02]  /*1ef40*/  IMAD.MOV.U32 R62, RZ, RZ, R163 ;  /* 0x000000ffff3e7224 */ /* 0x000fe400078e00a3 */
[C---:B---3--:R-:W-:Y:S02]  /*1ef50*/  IMAD R2, R3.reuse, 0x8000, R2 ;  /* 0x0000800003027824 */ /* 0x048fe400078e0202 */
[----:B------:R-:W-:-:S03]  /*1ef60*/  IMAD R0, R3, 0x8000, R0 ;  /* 0x0000800003007824 */ /* 0x000fc600078e0200 */
[----:B------:R-:W-:Y:S04]  /*1ef70*/  STL [R1+0x700], R2 ;  /* 0x0007000201007387 */ /* 0x000fe80000100800 */
[----:B------:R-:W-:Y:S04]  /*1ef80*/  STL [R1+0x704], R0 ;  /* 0x0007040001007387 */ /* 0x000fe80000100800 */
[----:B------:R-:W2:Y:S04]  /*1ef90*/  LDL.LU.64 R176, [R1+0xed0] ;  /* 0x000ed00001b07983 */ /* 0x000ea80000300a00 */
[----:B------:R-:W2:Y:S04]  /*1efa0*/  LDL.LU.64 R178, [R1+0xed8] ;  /* 0x000ed80001b27983 */ /* 0x000ea80000300a00 */
[----:B------:R1:W-:Y:S04]  /*1efb0*/  STL.64 [R1+0xe90], R168 ;  /* 0x000e90a801007387 */ /* 0x0003e80000100a00 */
[----:B------:R3:W-:Y:S01]  /*1efc0*/  STL.64 [R1+0xe98], R170 ;  /* 0x000e98aa01007387 */ /* 0x0007e20000100a00 */
[----:B------:R-:W-:Y:S03]  /*1efd0*/  HMMA.1688.F32.TF32 R172, R236, R8, R172 ;  /* 0x00000008ecac723c */ /* 0x000fe600000810ac */
[----:B------:R-:W-:Y:S04]  /*1efe0*/  LDS R232, [R2+0x40000] ;  /* 0x0400000002e87984 */ /* 0x000fe80000000800 */
[----:B-1----:R-:W4:Y:S04]  /*1eff0*/  LDL.LU.64 R168, [R1+0xec0] ;  /* 0x000ec00001a87983 */ /* 0x002f280000300a00 */
[----:B---3--:R-:W4:Y:S04]  /*1f000*/  LDL.LU.64 R170, [R1+0xec8] ;  /* 0x000ec80001aa7983 */ /* 0x008f280000300a00 */
[----:B------:R1:W-:Y:S04]  /*1f010*/  STL.64 [R1+0xe80], R164 ;  /* 0x000e80a401007387 */ /* 0x0003e80000100a00 */
[----:B------:R3:W-:Y:S04]  /*1f020*/  STL.64 [R1+0xe88], R166 ;  /* 0x000e88a601007387 */ /* 0x0007e80000100a00 */
[----:B------:R-:W-:Y:S04]  /*1f030*/  LDS R234, [R2+0x41000] ;  /* 0x0410000002ea7984 */ /* 0x000fe80000000800 */
[----:B-1----:R-:W4:Y:S04]  /*1f040*/  LDL.LU.64 R164, [R1+0xeb0] ;  /* 0x000eb00001a47983 */ /* 0x002f280000300a00 */
[----:B---3--:R-:W3:Y:S04]  /*1f050*/  LDL.LU.64 R166, [R1+0xeb8] ;  /* 0x000eb80001a67983 */ /* 0x008ee80000300a00 */
[----:B------:R1:W-:Y:S04]  /*1f060*/  STL [R1+0xe58], R162 ;  /* 0x000e58a201007387 */ /* 0x0003e80000100800 */
[----:B------:R-:W3:Y:S04]  /*1f070*/  LDL.LU.64 R160, [R1+0xea0] ;  /* 0x000ea00001a07983 */ /* 0x000ee80000300a00 */
[----:B------:R-:W-:Y:S04]  /*1f080*/  LDS R233, [R0+0x40000] ;  /* 0x0400000000e97984 */ /* 0x000fe80000000800 */
[----:B-1----:R-:W3:Y:S01]  /*1f090*/  LDL.LU.64 R162, [R1+0xea8] ;  /* 0x000ea80001a27983 */ /* 0x002ee20000300a00 */
[----:B------:R-:W-:-:S03]  /*1f0a0*/  IMAD.MOV.U32 R63, RZ, RZ, R172 ;  /* 0x000000ffff3f7224 */ /* 0x000fc600078e00ac */
[----:B------:R1:W-:Y:S01]  /*1f0b0*/  STL [R1+0xe24], R173 ;  /* 0x000e24ad01007387 */ /* 0x0003e20000100800 */
[----:B------:R-:W-:-:S03]  /*1f0c0*/  IMAD.MOV.U32 R6, RZ, RZ, R175 ;  /* 0x000000ffff067224 */ /* 0x000fc600078e00af */
[----:B------:R1:W-:Y:S04]  /*1f0d0*/  STL [R1+0xe28], R174 ;  /* 0x000e28ae01007387 */ /* 0x0003e80000100800 */
[----:B------:R-:W2:Y:S04]  /*1f0e0*/  LDS R235, [R0+0x41000] ;  /* 0x0410000000eb7984 */ /* 0x000ea80000000800 */
[----:B-1----:R-:W3:Y:S04]  /*1f0f0*/  LDL.LU.64 R172, [R1+0xe70] ;  /* 0x000e700001ac7983 */ /* 0x002ee80000300a00 */
[----:B------:R-:W3:Y:S01]  /*1f100*/  LDL.LU.64 R174, [R1+0xe78] ;  /* 0x000e780001ae7983 */ /* 0x000ee20000300a00 */
[C---:B--2---:R-:W-:Y:S11]  /*1f110*/  HMMA.1688.F32.TF32 R176, R236.reuse, R56, R176 ;  /* 0x00000038ecb0723c */ /* 0x044ff600000810b0 */
[----:B------:R-:W-:Y:S11]  /*1f120*/  @!UPT UIADD3 URZ, URZ, URZ, URZ ;  /* 0x0000003f3f3ff290 */ /* 0x000ff6000fffe03f */
[----:B------:R-:W-:Y:S01]  /*1f130*/  @!UPT UIADD3 URZ, URZ, URZ, URZ ;  /* 0x0000003f3f3ff290 */ /* 0x000fe2000fffe03f */
[----:B------:R1:W-:Y:S04]  /*1f140*/  STL [R1+0xdf4], R177 ;  /* 0x000df4b101007387 */ /* 0x0003e80000100800 */
[----:B------:R2:W-:Y:S01]  /*1f150*/  STL [R1+0xdf8], R178 ;  /* 0x000df8b201007387 */ /* 0x0005e20000100800 */
[----:B----4-:R-:W-:Y:S03]  /*1f160*/  HMMA.1688.F32.TF32 R168, R236, R52, R168 ;  /* 0x00000034eca8723c */ /* 0x010fe600000810a8 */
[----:B------:R-:W4:Y:S04]  /*1f170*/  LDL.LU.64 R184, [R1+0xe60] ;  /* 0x000e600001b87983 */ /* 0x000f280000300a00 */
[----:B------:R-:W4:Y:S01]  /*1f180*/  LDL.LU.64 R186, [R1+0xe68] ;  /* 0x000e680001ba7983 */ /* 0x000f220000300a00 */
[----:B------:R-:W-:-:S03]  /*1f190*/  IMAD.MOV.U32 R7, RZ, RZ, R176 ;  /* 0x000000ffff077224 */ /* 0x000fc600078e00b0 */
[----:B------:R-:W4:Y:S01]  /*1f1a0*/  LDL.LU.64 R180, [R1+0xe40] ;  /* 0x000e400001b47983 */ /* 0x000f220000300a00 */
[----:B------:R-:W-:-:S03]  /*1f1b0*/  IMAD.MOV.U32 R10, RZ, RZ, R179 ;  /* 0x000000ffff0a7224 */ /* 0x000fc600078e00b3 */
[----:B------:R-:W4:Y:S08]  /*1f1c0*/  LDL.LU.64 R182, [R1+0xe48] ;  /* 0x000e480001b67983 */ /* 0x000f300000300a00 */
[----:B------:R2:W-:Y:S04]  /*1f1d0*/  STL [R1+0xde4], R169 ;  /* 0x000de4a901007387 */ /* 0x0005e80000100800 */
[----:B------:R3:W-:Y:S04]  /*1f1e0*/  STL [R1+0xde8], R170 ;  /* 0x000de8aa01007387 */ /* 0x0007e80000100800 */
[----:B-1----:R-:W4:Y:S04]  /*1f1f0*/  LDL.LU.64 R176, [R1+0xe30] ;  /* 0x000e300001b07983 */ /* 0x002f280000300a00 */
[----:B--2---:R-:W2:Y:S01]  /*1f200*/  LDL.LU.64 R178, [R1+0xe38] ;  /* 0x000e380001b27983 */ /* 0x004ea20000300a00 */
[----:B------:R-:W-:Y:S01]  /*1f210*/  IMAD.MOV.U32 R11, RZ, RZ, R168 ;  /* 0x000000ffff0b7224 */ /* 0x000fe200078e00a8 */
[C---:B---3--:R-:W-:Y:S01]  /*1f220*/  HMMA.1688.F32.TF32 R164, R236.reuse, R48, R164 ;  /* 0x00000030eca4723c */ /* 0x048fe200000810a4 */
[----:B------:R-:W-:Y:S01]  /*1f230*/  IMAD.MOV.U32 R58, RZ, RZ, R171 ;  /* 0x000000ffff3a7224 */ /* 0x000fe200078e00ab */
[----:B------:R-:W3:Y:S04]  /*1f240*/  LDL.LU.64 R168, [R1+0xe10] ;  /* 0x000e100001a87983 */ /* 0x000ee80000300a00 */
[----:B------:R-:W3:Y:S02]  /*1f250*/  LDL.LU.64 R170, [R1+0xe18] ;  /* 0x000e180001aa7983 */ /* 0x000ee40000300a00 */
[----:B------:R-:W-:Y:S11]  /*1f260*/  HMMA.1688.F32.TF32 R160, R236, R44, R160 ;  /* 0x0000002ceca0723c */ /* 0x000ff600000810a0 */
[----:B------:R-:W-:Y:S04]  /*1f270*/  @!UPT UIADD3 URZ, URZ, URZ, URZ ;  /* 0x0000003f3f3ff290 */ /* 0x000fe8000fffe03f */
[----:B------:R1:W-:Y:S01]  /*1f280*/  STL [R1+0xdd4], R165 ;  /* 0x000dd4a501007387 */ /* 0x0003e20000100800 */
[----:B------:R-:W-:-:S03]  /*1f290*/  IMAD.MOV.U32 R59, RZ, RZ, R164 ;  /* 0x000000ffff3b7224 */ /* 0x000fc600078e00a4 */
[----:B------:R1:W-:Y:S04]  /*1f2a0*/  STL.64 [R1+0xdd8], R166 ;  /* 0x000dd8a601007387 */ /* 0x0003e80000100a00 */
[----:B-1----:R-:W3:Y:S04]  /*1f2b0*/  LDL.LU.64 R164, [R1+0xe00] ;  /* 0x000e000001a47983 */ /* 0x002ee80000300a00 */
[----:B------:R-:W3:Y:S01]  /*1f2c0*/  LDL.LU.64 R166, [R1+0xe08] ;  /* 0x000e080001a67983 */ /* 0x000ee20000300a00 */
[----:B------:R-:W-:Y:S02]  /*1f2d0*/  IMAD.MOV.U32 R38, RZ, RZ, R162 ;  /* 0x000000ffff267224 */ /* 0x000fe400078e00a2 */
[----:B------:R-:W-:Y:S01]  /*1f2e0*/  IMAD.MOV.U32 R39, RZ, RZ, R163 ;  /* 0x000000ffff277224 */ /* 0x000fe200078e00a3 */
[----:B------:R1:W-:Y:S04]  /*1f2f0*/  STL.64 [R1+0xdc0], R160 ;  /* 0x000dc0a001007387 */ /* 0x0003e80000100a00 */
[----:B-1----:R-:W3:Y:S04]  /*1f300*/  LDL.LU.64 R160, [R1+0xd00] ;  /* 0x000d000001a07983 */ /* 0x002ee80000300a00 */
[----:B------:R-:W3:Y:S01]  /*1f310*/  LDL.LU.64 R162, [R1+0xd08] ;  /* 0x000d080001a27983 */ /* 0x000ee20000300a00 */
[----:B------:R-:W-:Y:S11]  /*1f320*/  HMMA.1688.F32.TF32 R172, R236, R40, R172 ;  /* 0x00000028ecac723c */ /* 0x000ff600000810ac */
[----:B------:R-:W-:Y:S11]  /*1f330*/  @!UPT UIADD3 URZ, URZ, URZ, URZ ;  /* 0x0000003f3f3ff290 */ /* 0x000ff6000fffe03f */
[----:B------:R-:W-:Y:S02]  /*1f340*/  @!UPT UIADD3 URZ, URZ, URZ, URZ ;  /* 0x0000003f3f3ff290 */ /* 0x000fe4000fffe03f */
[----:B------:R-:W-:Y:S02]  /*1f350*/  IMAD.MOV.U32 R42, RZ, RZ, R172 ;  /* 0x000000ffff2a7224 */ /* 0x000fe400078e00ac */
[----:B------:R-:W-:Y:S02]  /*1f360*/  IMAD.MOV.U32 R43, RZ, RZ, R173 ;  /* 0x000000ffff2b7224 */ /* 0x000fe400078e00ad */
[----:B------:R-:W-:Y:S01]  /*1f370*/  IMAD.MOV.U32 R46, RZ, RZ, R174 ;  /* 0x000000ffff2e7224 */ /* 0x000fe200078e00ae */
[----:B------:R-:W3:Y:S01]  /*1f380*/  LDL.LU.64 R172, [R1+0xce0] ;  /* 0x000ce00001ac7983 */ /* 0x000ee20000300a00 */
[----:B------:R-:W-:-:S03]  /*1f390*/  IMAD.MOV.U32 R54, RZ, RZ, R175 ;  /* 0x000000ffff367224 */ /* 0x000fc600078e00af */
[----:B------:R-:W3:Y:S01]  /*1f3a0*/  LDL.LU.64 R174, [R1+0xce8] ;  /* 0x000ce80001ae7983 */ /* 0x000ee20000300a00 */
[C---:B----4-:R-:W-:Y:S11]  /*1f3b0*/  HMMA.1688.F32.TF32 R184, R236.reuse, R36, R184 ;  /* 0x00000024ecb8723c */ /* 0x050ff600000810b8 */
[----:B------:R-:W-:Y:S11]  /*1f3c0*/  @!UPT UIADD3 URZ, URZ, URZ, URZ ;  /* 0x0000003f3f3ff290 */ /* 0x000ff6000fffe03f */
[----:B------:R-:W-:Y:S02]  /*1f3d0*/  @!UPT UIADD3 URZ, URZ, URZ, URZ ;  /* 0x0000003f3f3ff290 */ /* 0x000fe4000fffe03f */
[----:B------:R-:W-:Y:S02]  /*1f3e0*/  IMAD.MOV.U32 R55, RZ, RZ, R184 ;  /* 0x000000ffff377224 */ /* 0x000fe400078e00b8 */
[----:B------:R-:W-:Y:S02]  /*1f3f0*/  IMAD.MOV.U32 R47, RZ, RZ, R185 ;  /* 0x000000ffff2f7224 */ /* 0x000fe400078e00b9 */
[----:B------:R-:W-:Y:S02]  /*1f400*/  IMAD.MOV.U32 R50, RZ, RZ, R186 ;  /* 0x000000ffff327224 */ /* 0x000fe400078e00ba */
[----:B------:R-:W-:Y:S02]  /*1f410*/  IMAD.MOV.U32 R51, RZ, RZ, R187 ;  /* 0x000000ffff337224 */ /* 0x000fe400078e00bb */
[C---:B------:R-:W-:Y:S08]  /*1f420*/  HMMA.1688.F32.TF32 R184, R236.reuse, R32, R180 ;  /* 0x00000020ecb8723c */ /* 0x040ff000000810b4 */
[C---:B--2---:R-:W-:Y:S08]  /*1f430*/  HMMA.1688.F32.TF32 R180, R236.reuse, R28, R176 ;  /* 0x0000001cecb4723c */ /* 0x044ff000000810b0 */
[C---:B---3--:R-:W-:Y:S07]  /*1f440*/  HMMA.1688.F32.TF32 R176, R236.reuse, R24, R168 ;  /* 0x00000018ecb0723c */ /* 0x048fee00000810a8 */
[----:B------:R-:W-:Y:S04]  /*1f450*/  STL.64 [R1+0xd90], R184 ;  /* 0x000d90b801007387 */ /* 0x000fe80000100a00 */
[----:B------:R-:W-:Y:S04]  /*1f460*/  STL.64 [R1+0xd98], R186 ;  /* 0x000d98ba01007387 */ /* 0x000fe80000100a00 */
[----:B------:R-:W2:Y:S04]  /*1f470*/  LDL.LU.64 R168, [R1+0xcd0] ;  /* 0x000cd00001a87983 */ /* 0x000ea80000300a00 */
[----:B------:R-:W-:Y:S04]  /*1f480*/  STL.64 [R1+0xd80], R180 ;  /* 0x000d80b401007387 */ /* 0x000fe80000100a00 */
[----:B------:R-:W-:Y:S04]  /*1f490*/  STL.64 [R1+0xd88], R182 ;  /* 0x000d88b601007387 */ /* 0x000fe80000100a00 */
[----:B------:R-:W2:Y:S04]  /*1f4a0*/  LDL.LU.64 R170, [R1+0xcd8] ;  /* 0x000cd80001aa7983 */ /* 0x000ea80000300a00 */
[----:B------:R-:W-:Y:S04]  /*1f4b0*/  STL.64 [R1+0xd70], R176 ;  /* 0x000d70b001007387 */ /* 0x000fe80000100a00 */
[----:B------:R1:W-:Y:S02]  /*1f4c0*/  STL.64 [R1+0xd78], R178 ;  /* 0x000d78b201007387 */ /* 0x0003e40000100a00 */
[C---:B-1----:R-:W-:Y:S02]  /*1f4d0*/  HMMA.1688.F32.TF32 R176, R236.reuse, R20, R164 ;  /* 0x00000014ecb0723c */ /* 0x042fe400000810a4 */
[----:B------:R-:W3:Y:S04]  /*1f4e0*/  LDL.LU.64 R164, [R1+0xcc0] ;  /* 0x000cc00001a47983 */ /* 0x000ee80000300a00 */
[----:B------:R-:W3:Y:S11]  /*1f4f0*/  LDL.LU.64 R166, [R1+0xcc8] ;  /* 0x000cc80001a67983 */ /* 0x000ef60000300a00 */
[----:B------:R-:W-:Y:S06]  /*1f500*/  @!UPT UIADD3 URZ, URZ, URZ, URZ ;  /* 0x0000003f3f3ff290 */ /* 0x000fec000fffe03f */
[----:B------:R-:W-:Y:S04]  /*1f510*/  STL.64 [R1+0xd60], R176 ;  /* 0x000d60b001007387 */ /* 0x000fe80000100a00 */
[----:B------:R1:W-:Y:S02]  /*1f520*/  STL.64 [R1+0xd68], R178 ;  /* 0x000d68b201007387 */ /* 0x0003e40000100a00 */
[C---:B-1----:R-:W-:Y:S02]  /*1f530*/  HMMA.1688.F32.TF32 R176, R236.reuse, R16, R160 ;  /* 0x00000010ecb0723c */ /* 0x042fe400000810a0 */
[----:B------:R-:W4:Y:S04]  /*1f540*/  LDL.LU.64 R160, [R1+0xcb0] ;  /* 0x000cb00001a07983 */ /* 0x000f280000300a00 */
[----:B------:R-:W4:Y:S02]  /*1f550*/  LDL.LU.64 R162, [R1+0xcb8] ;  /* 0x000cb80001a27983 */ /* 0x000f240000300a00 */
[----:B------:R-:W-:Y:S02]  /*1f560*/  HMMA.1688.F32.TF32 R172, R236, R12, R172 ;  /* 0x0000000cecac723c */ /* 0x000fe400000810ac */
[----:B------:R-:W-:Y:S04]  /*1f570*/  LDS R236, [R243+0x40080] ;  /* 0x04008000f3ec7984 */ /* 0x000fe80000000800 */
[----:B------:R-:W-:Y:S04]  /*1f580*/  LDS R238, [R243+0x41080] ;  /* 0x04108000f3ee7984 */ /* 0x000fe80000000800 */
[----:B------:R-:W-:Y:S04]  /*1f590*/  LDS R237, [R252+0x40080] ;  /* 0x04008000fced7984 */ /* 0x000fe80000000800 */
[----:B------:R-:W1:Y:S10]  /*1f5a0*/  LDS R239, [R252+0x41080] ;  /* 0x04108000fcef7984 */ /* 0x000e740000000800 */
[----:B------:R-:W-:-:S02]  /*1f5b0*/  IMAD.MOV.U32 R14, RZ, RZ, R172 ;  /* 0x000000ffff0e7224 */ /* 0x000fc400078e00ac */
[----:B------:R-:W-:Y:S02]  /*1f5c0*/  IMAD.MOV.U32 R15, RZ, RZ, R173 ;  /* 0x000000ffff0f7224 */ /* 0x000fe400078e00ad */
[----:B------:R-:W-:Y:S02]  /*1f5d0*/  IMAD.MOV.U32 R18, RZ, RZ, R174 ;  /* 0x000000ffff127224 */ /* 0x000fe400078e00ae */
[----:B------:R-:W-:Y:S01]  /*1f5e0*/  IMAD.MOV.U32 R19, RZ, RZ, R175 ;  /* 0x000000ffff137224 */ /* 0x000fe200078e00af */
[----:B------:R-:W-:Y:S04]  /*1f5f0*/  STL.64 [R1+0xd50], R176 ;  /* 0x000d50b001007387 */ /* 0x000fe80000100a00 */
[----:B------:R-:W-:Y:S04]  /*1f600*/  STL.64 [R1+0xd58], R178 ;  /* 0x000d58b201007387 */ /* 0x000fe80000100a00 */
[----:B------:R-:W-:Y:S04]  /*1f610*/  STL [R1+0x250c], R19 ;  /* 0x00250c1301007387 */ /* 0x000fe80000100800 */
[----:B------:R-:W-:Y:S04]  /*1f620*/  STL [R1+0x2508], R18 ;  /* 0x0025081201007387 */ /* 0x000fe80000100800 */
[----:B------:R-:W-:Y:S04]  /*1f630*/  STL [R1+0x2504], R15 ;  /* 0x0025040f01007387 */ /* 0x000fe80000100800 */
[----:B------:R-:W-:Y:S01]  /*1f640*/  STL [R1+0x2500], R14 ;  /* 0x0025000e01007387 */ /* 0x000fe20000100800 */
[C---:B--2---:R-:W-:Y:S08]  /*1f650*/  HMMA.1688.F32.TF32 R172, R232.reuse, R64, R168 ;  /* 0x00000040e8ac723c */ /* 0x044ff000000810a8 */
[C---:B---3--:R-:W-:Y:S01]  /*1f660*/  HMMA.1688.F32.TF32 R168, R232.reuse, R60, R164 ;  /* 0x0000003ce8a8723c */ /* 0x048fe200000810a4 */
[----:B------:R-:W2:Y:S11]  /*1f670*/  LDL.LU.64 R164, [R1+0xca0] ;  /* 0x000ca00001a47983 */ /* 0x000eb60000300a00 */
[----:B------:R-:W-:Y:S03]  /*1f680*/  @!UPT UIADD3 URZ, URZ, URZ, URZ ;  /* 0x0000003f3f3ff290 */ /* 0x000fe6000fffe03f */
[----:B------:R-:W-:Y:S04]  /*1f690*/  STL.64 [R1+0x1470], R172 ;  /* 0x001470ac01007387 */ /* 0x000fe80000100a00 */
[----:B------:R-:W-:Y:S04]  /*1f6a0*/  STL.64 [R1+0x1478], R174 ;  /* 0x001478ae01007387 */ /* 0x000fe80000100a00 */
[----:B------:R-:W2:Y:S04]  /*1f6b0*/  LDL.LU.64 R166, [R1+0xca8] ;  /* 0x000ca80001a67983 */ /* 0x000ea80000300a00 */
[----:B------:R-:W-:Y:S04]  /*1f6c0*/  STL.64 [R1+0x1460], R168 ;  /* 0x001460a801007387 */ /* 0x000fe80000100a00 */
[----:B------:R4:W-:Y:S02]  /*1f6d0*/  STL.64 [R1+0x1468], R170 ;  /* 0x001468aa01007387 */ /* 0x0009e40000100a00 */
[C---:B----4-:R-:W-:Y:S02]  /*1f6e0*/  HMMA.1688.F32.TF32 R168, R232.reuse, R4, R160 ;  /* 0x00000004e8a8723c */ /* 0x050fe400000810a0 */
[----:B------:R-:W3:Y:S04]  /*1f6f0*/  LDL.LU.64 R160, [R1+0xc90] ;  /* 0x000c900001a07983 */ /* 0x000ee80000300a00 */
[----:B------:R-:W3:Y:S11]  /*1f700*/  LDL.LU.64 R162, [R1+0xc98] ;  /* 0x000c980001a27983 */ /* 0x000ef60000300a00 */
[----:B------:R-:W-:Y:S06]  /*1f710*/  @!UPT UIADD3 URZ, URZ, URZ, URZ ;  /* 0x0000003f3f3ff290 */ /* 0x000fec000fffe03f */
[----:B------:R4:W-:Y:S04]  /*1f720*/  STL.64 [R1+0x1450], R168 ;  /* 0x001450a801007387 */ /* 0x0009e80000100a00 */
[----:B------:R1:W-:Y:S04]  /*1f730*/  STL.64 [R1+0x1458], R170 ;  /* 0x001458aa01007387 */ /* 0x0003e80000100a00 */
        /* <DEDUP_REMOVED lines=16> */
[----:B----4-:R-:W4:Y:S04]  /*1f840*/  LDL.LU.64 R168, [R1+0xc00] ;  /* 0x000c000001a87983 */ /* 0x010f280000300a00 */
[----:B-1----:R-:W4:Y:S01]  /*1f850*/  LDL.LU.64 R170, [R1+0xc08] ;  /* 0x000c080001aa7983 */ /* 0x002f220000300a00 */
[C---:B--2---:R-:W-:Y:S03]  /*1f860*/  HMMA.1688.F32.TF32 R204, R232.reuse, R8, R164 ;  /* 0x00000008e8cc723c */ /* 0x044fe600000810a4 */
[----:B------:R-:W2:Y:S04]  /*1f870*/  LDL.LU.64 R164, [R1+0xbf0] ;  /* 0x000bf00001a47983 */ /* 0x000ea80000300a00 */
[----:B------:R-:W2:Y:S11]  /*1f880*/  LDL.LU.64 R166, [R1+0xbf8] ;  /* 0x000bf80001a67983 */ /* 0x000eb60000300a00 */
[----:B------:R-:W-:Y:S05]  /*1f890*/  @!UPT UIADD3 URZ, URZ, URZ, URZ ;  /* 0x0000003f3f3ff290 */ /* 0x000fea000fffe03f */
[----:B------:R-:W-:Y:S04]  /*1f8a0*/  STL.64 [R1+0x1440], R204 ;  /* 0x001440cc01007387 */ /* 0x000fe80000100a00 */
[----:B------:R3:W-:Y:S02]  /*1f8b0*/  STL.64 [R1+0x1448], R206 ;  /* 0x001448ce01007387 */ /* 0x0007e40000100a00 */
[C---:B---3--:R-:W-:Y:S02]  /*1f8c0*/  HMMA.1688.F32.TF32 R204, R232.reuse, R56, R160 ;  /* 0x00000038e8cc723c */ /* 0x048fe400000810a0 */
[----:B------:R-:W3:Y:S04]  /*1f8d0*/  LDL.LU.64 R160, [R1+0xbe0] ;  /* 0x000be00001a07983 */ /* 0x000ee80000300a00 */
[----:B------:R-:W3:Y:S11]  /*1f8e0*/  LDL.LU.64 R162, [R1+0xbe8] ;  /* 0x000be80001a27983 */ /* 0x000ef60000300a00 */
[----:B------:R-:W-:Y:S06]  /*1f8f0*/  @!UPT UIADD3 URZ, URZ, URZ, URZ ;  /* 0x0000003f3f3ff290 */ /* 0x000fec000fffe03f */
[----:B------:R-:W-:Y:S04]  /*1f900*/  STL.64 [R1+0x1430], R204 ;  /* 0x001430cc01007387 */ /* 0x000fe80000100a00 */
[----:B------:R1:W-:Y:S02]  /*1f910*/  STL.64 [R1+0x1438], R206 ;  /* 0x001438ce01007387 */ /* 0x0003e40000100a00 */
[C---:B-1----:R-:W-:Y:S08]  /*1f920*/  HMMA.1688.F32.TF32 R204, R232.reuse, R52, R200 ;  /* 0x00000034e8cc723c */ /* 0x042ff000000810c8 */
[C---:B------:R-:W-:Y:S08]  /*1f930*/  HMMA.1688.F32.TF32 R200, R232.reuse, R48, R196 ;  /* 0x00000030e8c8723c */ /* 0x040ff000000810c4 */
[C---:B------:R-:W-:Y:S08]  /*1f940*/  HMMA.1688.F32.TF32 R196, R232.reuse, R44, R192 ;  /* 0x0000002ce8c4723c */ /* 0x040ff000000810c0 */
[C---:B------:R-:W-:Y:S08]  /*1f950*/  HMMA.1688.F32.TF32 R192, R232.reuse, R40, R188 ;  /* 0x00000028e8c0723c */ /* 0x040ff000000810bc */
[C---:B------:R-:W-:Y:S01]  /*1f960*/  HMMA.1688.F32.TF32 R188, R232.reuse, R36, R172 ;  /* 0x00000024e8bc723c */ /* 0x040fe200000810ac */
[----:B------:R-:W-:Y:S04]  /*1f970*/  STL.64 [R1+0x1420], R204 ;  /* 0x001420cc01007387 */ /* 0x000fe80000100a00 */
[----:B------:R-:W-:Y:S04]  /*1f980*/  STL.64 [R1+0x1428], R206 ;  /* 0x001428ce01007387 */ /* 0x000fe80000100a00 */
[----:B------:R-:W-:Y:S04]  /*1f990*/  STL.64 [R1+0x1410], R200 ;  /* 0x001410c801007387 */ /* 0x000fe80000100a00 */
[----:B------:R-:W-:Y:S04]  /*1f9a0*/  STL.64 [R1+0x1418], R202 ;  /* 0x001418ca01007387 */ /* 0x000fe80000100a00 */
[----:B------:R-:W-:Y:S04]  /*1f9b0*/  STL.64 [R1+0x1400], R196 ;  /* 0x001400c401007387 */ /* 0x000fe80000100a00 */
[----:B------:R-:W-:Y:S04]  /*1f9c0*/  STL.64 [R1+0x1408], R198 ;  /* 0x001408c601007387 */ /* 0x000fe80000100a00 */
[----:B------:R-:W3:Y:S04]  /*1f9d0*/  LDL.LU.64 R172, [R1+0xbd0] ;  /* 0x000bd00001ac7983 */ /* 0x000ee80000300a00 */
[----:B------:R-:W-:Y:S04]  /*1f9e0*/  STL.64 [R1+0x13f0], R192 ;  /* 0x0013f0c001007387 */ /* 0x000fe80000100a00 */
[----:B------:R-:W-:Y:S04]  /*1f9f0*/  STL.64 [R1+0x13f8], R194 ;  /* 0x0013f8c201007387 */ /* 0x000fe80000100a00 */
[----:B------:R-:W3:Y:S04]  /*1fa00*/  LDL.LU.64 R174, [R1+0xbd8] ;  /* 0x000bd80001ae7983 */ /* 0x000ee80000300a00 */
[----:B------:R-:W-:Y:S04]  /*1fa10*/  STL.64 [R1+0x13e0], R188 ;  /* 0x0013e0bc01007387 */ /* 0x000fe80000100a00 */
[----:B------:R1:W-:Y:S02]  /*1fa20*/  STL.64 [R1+0x13e8], R190 ;  /* 0x0013e8be01007387 */ /* 0x0003e40000100a00 */
[C---:B-1----:R-:W-:Y:S08]  /*1fa30*/  HMMA.1688.F32.TF32 R188, R232.reuse, R32, R184 ;  /* 0x00000020e8bc723c */ /* 0x042ff000000810b8 */
[C---:B------:R-:W-:Y:S08]  /*1fa40*/  HMMA.1688.F32.TF32 R184, R232.reuse, R28, R180 ;  /* 0x0000001ce8b8723c */ /* 0x040ff000000810b4 */
[C---:B------:R-:W-:Y:S08]  /*1fa50*/  HMMA.1688.F32.TF32 R180, R232.reuse, R24, R176 ;  /* 0x00000018e8b4723c */ /* 0x040ff000000810b0 */
[C---:B----4-:R-:W-:Y:S01]  /*1fa60*/  HMMA.1688.F32.TF32 R176, R232.reuse, R20, R168 ;  /* 0x00000014e8b0723c */ /* 0x050fe200000810a8 */
[----:B------:R-:W-:Y:S04]  /*1fa70*/  STL.64 [R1+0x13d0], R188 ;  /* 0x0013d0bc01007387 */ /* 0x000fe80000100a00 */
[----:B------:R-:W-:Y:S04]  /*1fa80*/  STL.64 [R1+0x13d8], R190 ;  /* 0x0013d8be01007387 */ /* 0x000fe80000100a00 */
[----:B------:R-:W-:Y:S04]  /*1fa90*/  STL.64 [R1+0x13c0], R184 ;  /* 0x0013c0b801007387 */ /* 0x000fe80000100a00 */
[----:B------:R-:W-:Y:S04]  /*1faa0*/  STL.64 [R1+0x13c8], R186 ;  /* 0x0013c8ba01007387 */ /* 0x000fe80000100a00 */
[----:B------:R-:W4:Y:S04]  /*1fab0*/  LDL.LU.64 R168, [R1+0xbc0] ;  /* 0x000bc00001a87983 */ /* 0x000f280000300a00 */
[----:B------:R-:W-:Y:S04]  /*1fac0*/  STL.64 [R1+0x13b0], R180 ;  /* 0x0013b0b401007387 */ /* 0x000fe80000100a00 */
[----:B------:R-:W-:Y:S04]  /*1fad0*/  STL.64 [R1+0x13b8], R182 ;  /* 0x0013b8b601007387 */ /* 0x000fe80000100a00 */
[----:B------:R-:W4:Y:S04]  /*1fae0*/  LDL.LU.64 R170, [R1+0xbc8] ;  /* 0x000bc80001aa7983 */ /* 0x000f280000300a00 */
[----:B------:R-:W-:Y:S04]  /*1faf0*/  STL.64 [R1+0x13a0], R176 ;  /* 0x0013a0b001007387 */ /* 0x000fe80000100a00 */
[----:B------:R2:W-:Y:S02]  /*1fb00*/  STL.64 [R1+0x13a8], R178 ;  /* 0x0013a8b201007387 */ /* 0x0005e40000100a00 */
[C---:B--2---:R-:W-:Y:S02]  /*1fb10*/  HMMA.1688.F32.TF32 R176, R232.reuse, R16, R164 ;  /* 0x00000010e8b0723c */ /* 0x044fe400000810a4 */
[----:B------:R-:W2:Y:S04]  /*1fb20*/  LDL.LU.64 R164, [R1+0xbb0] ;  /* 0x000bb00001a47983 */ /* 0x000ea80000300a00 */
[----:B------:R-:W2:Y:S11]  /*1fb30*/  LDL.LU.64 R166, [R1+0xbb8] ;  /* 0x000bb80001a67983 */ /* 0x000eb60000300a00 */
[----:B------:R-:W-:Y:S06]  /*1fb40*/  @!UPT UIADD3 URZ, URZ, URZ, URZ ;  /* 0x0000003f3f3ff290 */ /* 0x000fec000fffe03f */
[----:B------:R-:W-:Y:S04]  /*1fb50*/  STL.64 [R1+0x1390], R176 ;  /* 0x001390b001007387 */ /* 0x000fe80000100a00 */
[----:B------:R3:W-:Y:S02]  /*1fb60*/  STL.64 [R1+0x1398], R178 ;  /* 0x001398b201007387 */ /* 0x0007e40000100a00 */
[----:B---3--:R-:W-:Y:S02]  /*1fb70*/  HMMA.1688.F32.TF32 R176, R232, R12, R160 ;  /* 0x0000000ce8b0723c */ /* 0x008fe400000810a0 */
[----:B------:R-:W3:Y:S04]  /*1fb80*/  LDL.LU.64 R160, [R1+0xba0] ;  /* 0x000ba00001a07983 */ /* 0x000ee80000300a00 */
[----:B------:R-:W3:Y:S04]  /*1fb90*/  LDL.LU.64 R162, [R1+0xba8] ;  /* 0x000ba80001a27983 */ /* 0x000ee80000300a00 */
[----:B------:R-:W-:Y:S04]  /*1fba0*/  LDS R232, [R2+0x40080] ;  /* 0x0400800002e87984 */ /* 0x000fe80000000800 */
[----:B------:R-:W-:Y:S04]  /*1fbb0*/  LDS R234, [R2+0x41080] ;  /* 0x0410800002ea7984 */ /* 0x000fe80000000800 */
[----:B------:R-:W-:Y:S04]  /*1fbc0*/  LDS R233, [R0+0x40080] ;  /* 0x0400800000e97984 */ /* 0x000fe80000000800 */
[----:B------:R-:W1:Y:S04]  /*1fbd0*/  LDS R235, [R0+0x41080] ;  /* 0x0410800000eb7984 */ /* 0x000e680000000800 */
[----:B------:R1:W-:Y:S04]  /*1fbe0*/  STL.64 [R1+0x1290], R176 ;  /* 0x001290b001007387 */ /* 0x0003e80000100a00 */
[----:B------:R1:W-:Y:S01]  /*1fbf0*/  STL.64 [R1+0x1298], R178 ;  /* 0x001298b201007387 */ /* 0x0003e20000100a00 */
[C---:B------:R-:W-:Y:S11]  /*1fc00*/  HMMA.1688.F32.TF32 R172, R236.reuse, R64, R172 ;  /* 0x00000040ecac723c */ /* 0x040ff600000810ac */
[----:B------:R-:W-:Y:S11]  /*1fc10*/  @!UPT UIADD3 URZ, URZ, URZ, URZ ;  /* 0x0000003f3f3ff290 */ /* 0x000ff6000fffe03f */
[----:B------:R-:W-:Y:S02]  /*1fc20*/  @!UPT UIADD3 URZ, URZ, URZ, URZ ;  /* 0x0000003f3f3ff290 */ /* 0x000fe4000fffe03f */
[----:B------:R-:W-:Y:S02]  /*1fc30*/  IMAD.MOV.U32 R27, RZ, RZ, R175 ;  /* 0x000000ffff1b7224 */ /* 0x000fe400078e00af */
[----:B------:R-:W-:Y:S02]  /*1fc40*/  IMAD.MOV.U32 R26, RZ, RZ, R174 ;  /* 0x000000ffff1a7224 */ /* 0x000fe400078e00ae */
[----:B------:R-:W-:Y:S02]  /*1fc50*/  IMAD.MOV.U32 R23, RZ, RZ, R173 ;  /* 0x000000ffff177224 */ /* 0x000fe400078e00ad */
[----:B------:R-:W-:Y:S01]  /*1fc60*/  IMAD.MOV.U32 R31, RZ, RZ, R172 ;  /* 0x000000ffff1f7224 */ /* 0x000fe200078e00ac */
[----:B------:R1:W-:Y:S04]  /*1fc70*/  STL [R1+0x251c], R27 ;  /* 0x00251c1b01007387 */ /* 0x0003e80000100800 */
[----:B------:R1:W-:Y:S04]  /*1fc80*/  STL [R1+0x2518], R26 ;  /* 0x0025181a01007387 */ /* 0x0003e80000100800 */
[----:B------:R1:W-:Y:S04]  /*1fc90*/  STL [R1+0x2514], R23 ;  /* 0x0025141701007387 */ /* 0x0003e80000100800 */
[----:B------:R1:W-:Y:S01]  /*1fca0*/  STL [R1+0x2510], R31 ;  /* 0x0025101f01007387 */ /* 0x0003e20000100800 */
[C---:B----4-:R-:W-:Y:S11]  /*1fcb0*/  HMMA.1688.F32.TF32 R168, R236.reuse, R60, R168 ;  /* 0x0000003ceca8723c */ /* 0x050ff600000810a8 */
        /* <DEDUP_REMOVED lines=9> */
[----:B------:R1:W-:Y:S04]  /*1fd50*/  STL [R1+0x2520], R22 ;  /* 0x0025201601007387 */ /* 0x0003e80000100800 */
[----:B------:R-:W4:Y:S04]  /*1fd60*/  LDL.LU.64 R204, [R1+0xb80] ;  /* 0x000b800001cc7983 */ /* 0x000f280000300a00 */
        /* <DEDUP_REMOVED lines=9> */
[----:B------:R-:W4:Y:S01]  /*1fe00*/  LDL.LU.64 R184, [R1+0xb30] ;  /* 0x000b300001b87983 */ /* 0x000f220000300a00 */
[C---:B--2---:R-:W-:Y:S03]  /*1fe10*/  HMMA.1688.F32.TF32 R164, R236.reuse, R4, R164 ;  /* 0x00000004eca4723c */ /* 0x044fe600000810a4 */
[----:B------:R-:W2:Y:S04]  /*1fe20*/  LDL.LU.64 R186, [R1+0xb38] ;  /* 0x000b380001ba7983 */ /* 0x000ea80000300a00 */
[----:B------:R-:W2:Y:S04]  /*1fe30*/  LDL.LU.64 R180, [R1+0xb20] ;  /* 0x000b200001b47983 */ /* 0x000ea80000300a00 */
[----:B------:R-:W2:Y:S04]  /*1fe40*/  LDL.LU.64 R182, [R1+0xb28] ;  /* 0x000b280001b67983 */ /* 0x000ea80000300a00 */
[----:B-1----:R-:W2:Y:S04]  /*1fe50*/  LDL.LU.64 R176, [R1+0xb10] ;  /* 0x000b100001b07983 */ /* 0x002ea80000300a00 */
[----:B------:R-:W2:Y:S04]  /*1fe60*/  LDL.LU.64 R178, [R1+0xb18] ;  /* 0x000b180001b27983 */ /* 0x000ea80000300a00 */
[----:B------:R-:W2:Y:S04]  /*1fe70*/  LDL.LU.64 R172, [R1+0xb00] ;  /* 0x000b000001ac7983 */ /* 0x000ea80000300a00 */
[----:B------:R-:W2:Y:S01]  /*1fe80*/  LDL.LU.64 R174, [R1+0xb08] ;  /* 0x000b080001ae7983 */ /* 0x000ea20000300a00 */
[----:B---3--:R-:W-:Y:S03]  /*1fe90*/  HMMA.1688.F32.TF32 R160, R236, R8, R160 ;  /* 0x00000008eca0723c */ /* 0x008fe600000810a0 */
[----:B------:R-:W3:Y:S01]  /*1fea0*/  LDL.LU.64 R168, [R1+0xaf0] ;  /* 0x000af00001a87983 */ /* 0x000ee20000300a00 */
[----:B------:R-:W-:-:S02]  /*1feb0*/  IMAD.MOV.U32 R19, RZ, RZ, R164 ;  /* 0x000000ffff137224 */ /* 0x000fc400078e00a4 */
[----:B------:R-:W-:Y:S01]  /*1fec0*/  IMAD.MOV.U32 R18, RZ, RZ, R165 ;  /* 0x000000ffff127224 */ /* 0x000fe200078e00a5 */
[----:B------:R-:W3:Y:S01]  /*1fed0*/  LDL.LU.64 R170, [R1+0xaf8] ;  /* 0x000af80001aa7983 */ /* 0x000ee20000300a00 */
[----:B------:R-:W-:Y:S02]  /*1fee0*/  IMAD.MOV.U32 R15, RZ, RZ, R166 ;  /* 0x000000ffff0f7224 */ /* 0x000fe400078e00a6 */
[----:B------:R-:W-:Y:S01]  /*1fef0*/  IMAD.MOV.U32 R14, RZ, RZ, R167 ;  /* 0x000000ffff0e7224 */ /* 0x000fe200078e00a7 */
[----:B------:R-:W3:Y:S04]  /*1ff00*/  LDL.LU.64 R164, [R1+0xae0] ;  /* 0x000ae00001a47983 */ /* 0x000ee80000300a00 */
[----:B------:R-:W3:Y:S09]  /*1ff10*/  LDL.LU.64 R166, [R1+0xae8] ;  /* 0x000ae80001a67983 */ /* 0x000ef20000300a00 */
[----:B------:R-:W-:-:S02]  /*1ff20*/  IMAD.MOV.U32 R27, RZ, RZ, R160 ;  /* 0x000000ffff1b7224 */ /* 0x000fc400078e00a0 */
[----:B------:R-:W-:Y:S02]  /*1ff30*/  IMAD.MOV.U32 R26, RZ, RZ, R161 ;  /* 0x000000ffff1a7224 */ /* 0x000fe400078e00a1 */
[----:B------:R-:W-:Y:S01]  /*1ff40*/  IMAD.MOV.U32 R23, RZ, RZ, R162 ;  /* 0x000000ffff177224 */ /* 0x000fe200078e00a2 */
[----:B------:R-:W3:Y:S01]  /*1ff50*/  LDL.LU.64 R160, [R1+0xad0] ;  /* 0x000ad00001a07983 */ /* 0x000ee20000300a00 */
[----:B------:R-:W-:-:S03]  /*1ff60*/  IMAD.MOV.U32 R31, RZ, RZ, R163 ;  /* 0x000000ffff1f7224 */ /* 0x000fc600078e00a3 */
[----:B------:R-:W3:Y:S01]  /*1ff70*/  LDL.LU.64 R162, [R1+0xad8] ;  /* 0x000ad80001a27983 */ /* 0x000ee20000300a00 */
[C---:B----4-:R-:W-:Y:S08]  /*1ff80*/  HMMA.1688.F32.TF32 R200, R236.reuse, R52, R200 ;  /* 0x00000034ecc8723c */ /* 0x050ff000000810c8 */
[C---:B------:R-:W-:Y:S08]  /*1ff90*/  HMMA.1688.F32.TF32 R196, R236.reuse, R48, R196 ;  /* 0x00000030ecc4723c */ /* 0x040ff000000810c4 */
[C---:B------:R-:W-:Y:S08]  /*1ffa0*/  HMMA.1688.F32.TF32 R192, R236.reuse, R44, R192 ;  /* 0x0000002cecc0723c */ /* 0x040ff000000810c0 */
[C---:B------:R-:W-:Y:S08]  /*1ffb0*/  HMMA.1688.F32.TF32 R188, R236.reuse, R40, R188 ;  /* 0x00000028ecbc723c */ /* 0x040ff000000810bc */
[C---:B--2---:R-:W-:Y:S08]  /*1ffc0*/  HMMA.1688.F32.TF32 R184, R236.reuse, R36, R184 ;  /* 0x00000024ecb8723c */ /* 0x044ff000000810b8 */
[C---:B------:R-:W-:Y:S08]  /*1ffd0*/  HMMA.1688.F32.TF32 R180, R236.reuse, R32, R180 ;  /* 0x00000020ecb4723c */ /* 0x040ff000000810b4 */
[C---:B------:R-:W-:Y:S08]  /*1ffe0*/  HMMA.1688.F32.TF32 R176, R236.reuse, R28, R176 ;  /* 0x0000001cecb0723c */ /* 0x040ff000000810b0 */
[C---:B------:R-:W-:Y:S01]  /*1fff0*/  HMMA.1688.F32.TF32 R172, R236.reuse, R24, R172 ;  /* 0x00000018ecac723c */ /* 0x040fe200000810ac */
[----:B------:R1:W-:Y:S04]  /*20000*/  STL.64 [R1+0xcd0], R200 ;  /* 0x000cd0c801007387 */ /* 0x0003e80000100a00 */
[----:B------:R2:W-:Y:S04]  /*20010*/  STL.64 [R1+0xcd8], R202 ;  /* 0x000cd8ca01007387 */ /* 0x0005e80000100a00 */
[----:B------:R4:W-:Y:S01]  /*20020*/  STL.64 [R1+0xcc0], R196 ;  /* 0x000cc0c401007387 */ /* 0x0009e20000100a00 */
[C---:B---3--:R-:W-:Y:S03]  /*20030*/  HMMA.1688.F32.TF32 R168, R236.reuse, R20, R168 ;  /* 0x00000014eca8723c */ /* 0x048fe600000810a8 */
[----:B------:R2:W-:Y:S05]  /*20040*/  STL.64 [R1+0xcc8], R198 ;  /* 0x000cc8c601007387 */ /* 0x0005ea0000100a00 */
[C---:B------:R-:W-:Y:S01]  /*20050*/  HMMA.1688.F32.TF32 R164, R236.reuse, R16, R164 ;  /* 0x00000010eca4723c */ /* 0x040fe200000810a4 */
[----:B------:R1:W-:Y:S04]  /*20060*/  STL.64 [R1+0xcb0], R192 ;  /* 0x000cb0c001007387 */ /* 0x0003e80000100a00 */
[----:B------:R1:W-:Y:S03]  /*20070*/  STL.64 [R1+0xcb8], R194 ;  /* 0x000cb8c201007387 */ /* 0x0003e60000100a00 */
[C---:B------:R-:W-:Y:S01]  /*20080*/  HMMA.1688.F32.TF32 R204, R236.reuse, R56, R204 ;  /* 0x00000038eccc723c */ /* 0x040fe200000810cc */
[----:B------:R1:W-:Y:S07]  /*20090*/  STL.64 [R1+0xca0], R188 ;  /* 0x000ca0bc01007387 */ /* 0x0003ee0000100a00 */
[----:B------:R-:W-:Y:S01]  /*200a0*/  HMMA.1688.F32.TF32 R160, R236, R12, R160 ;  /* 0x0000000ceca0723c */ /* 0x000fe200000810a0 */
[----:B------:R1:W-:Y:S04]  /*200b0*/  STL.64 [R1+0xca8], R190 ;  /* 0x000ca8be01007387 */ /* 0x0003e80000100a00 */
        /* <DEDUP_REMOVED lines=10> */
[----:B------:R-:W3:Y:S04]  /*20160*/  LDL.LU.64 R224, [R1+0xac0] ;  /* 0x000ac00001e07983 */ /* 0x000ee80000300a00 */
[----:B------:R1:W-:Y:S04]  /*20170*/  STL.64 [R1+0xc40], R164 ;  /* 0x000c40a401007387 */ /* 0x0003e80000100a00 */
[----:B------:R1:W-:Y:S04]  /*20180*/  STL.64 [R1+0xc48], R166 ;  /* 0x000c48a601007387 */ /* 0x0003e80000100a00 */
[----:B------:R-:W3:Y:S04]  /*20190*/  LDL.LU.64 R226, [R1+0xac8] ;  /* 0x000ac80001e27983 */ /* 0x000ee80000300a00 */
[----:B------:R1:W-:Y:S04]  /*201a0*/  STL.64 [R1+0xc30], R160 ;  /* 0x000c30a001007387 */ /* 0x0003e80000100a00 */
[----:B------:R1:W-:Y:S04]  /*201b0*/  STL.64 [R1+0xc38], R162 ;  /* 0x000c38a201007387 */ /* 0x0003e80000100a00 */
[----:B------:R-:W3:Y:S04]  /*201c0*/  LDL.LU.64 R220, [R1+0xab0] ;  /* 0x000ab00001dc7983 */ /* 0x000ee80000300a00 */
[----:B------:R-:W3:Y:S01]  /*201d0*/  LDL.LU.64 R222, [R1+0xab8] ;  /* 0x000ab80001de7983 */ /* 0x000ee20000300a00 */
[----:B------:R-:W-:-:S03]  /*201e0*/  IMAD.MOV.U32 R30, RZ, RZ, R204 ;  /* 0x000000ffff1e7224 */ /* 0x000fc600078e00cc */
[----:B------:R-:W3:Y:S01]  /*201f0*/  LDL.LU.64 R216, [R1+0xaa0] ;  /* 0x000aa00001d87983 */ /* 0x000ee20000300a00 */
[----:B------:R-:W-:-:S03]  /*20200*/  IMAD.MOV.U32 R35, RZ, RZ, R205 ;  /* 0x000000ffff237224 */ /* 0x000fc600078e00cd */
[----:B------:R-:W3:Y:S01]  /*20210*/  LDL.LU.64 R218, [R1+0xaa8] ;  /* 0x000aa80001da7983 */ /* 0x000ee20000300a00 */
[----:B------:R-:W-:-:S03]  /*20220*/  IMAD.MOV.U32 R34, RZ, RZ, R206 ;  /* 0x000000ffff227224 */ /* 0x000fc600078e00ce */
[----:B------:R-:W3:Y:S01]  /*20230*/  LDL.LU.64 R212, [R1+0xa80] ;  /* 0x000a800001d47983 */ /* 0x000ee20000300a00 */
[----:B------:R-:W-:-:S03]  /*20240*/  IMAD.MOV.U32 R22, RZ, RZ, R207 ;  /* 0x000000ffff167224 */ /* 0x000fc600078e00cf */
[----:B------:R-:W3:Y:S04]  /*20250*/  LDL.LU.64 R214, [R1+0xa88] ;  /* 0x000a880001d67983 */ /* 0x000ee80000300a00 */
[----:B------:R-:W3:Y:S04]  /*20260*/  LDL.LU.64 R204, [R1+0xa70] ;  /* 0x000a700001cc7983 */ /* 0x000ee80000300a00 */
[----:B------:R-:W3:Y:S04]  /*20270*/  LDL.LU.64 R206, [R1+0xa78] ;  /* 0x000a780001ce7983 */ /* 0x000ee80000300a00 */
[----:B-1----:R-:W3:Y:S04]  /*20280*/  LDL.LU.64 R200, [R1+0xa60] ;  /* 0x000a600001c87983 */ /* 0x002ee80000300a00 */
[----:B--2---:R-:W2:Y:S04]  /*20290*/  LDL.LU.64 R202, [R1+0xa68] ;  /* 0x000a680001ca7983 */ /* 0x004ea80000300a00 */
[----:B----4-:R-:W4:Y:S04]  /*202a0*/  LDL.LU.64 R196, [R1+0xa50] ;  /* 0x000a500001c47983 */ /* 0x010f280000300a00 */
        /* <DEDUP_REMOVED lines=19> */
[----:B------:R-:W-:Y:S04]  /*203e0*/  LDS R236, [R243+0x40100] ;  /* 0x04010000f3ec7984 */ /* 0x000fe80000000800 */
[----:B------:R-:W-:Y:S04]  /*203f0*/  LDS R238, [R243+0x41100] ;  /* 0x04110000f3ee7984 */ /* 0x000fe80000000800 */
[----:B------:R-:W-:Y:S04]  /*20400*/  LDS R237, [R252+0x40100] ;  /* 0x04010000fced7984 */ /* 0x000fe80000000800 */
[----:B------:R-:W1:Y:S01]  /*20410*/  LDS R239, [R252+0x41100] ;  /* 0x04110000fcef7984 */ /* 0x000e620000000800 */
[C---:B---3--:R-:W-:Y:S08]  /*20420*/  HMMA.1688.F32.TF32 R224, R232.reuse, R64, R224 ;  /* 0x00000040e8e0723c */ /* 0x048ff000000810e0 */
[C---:B------:R-:W-:Y:S08]  /*20430*/  HMMA.1688.F32.TF32 R220, R232.reuse, R60, R220 ;  /* 0x0000003ce8dc723c */ /* 0x040ff000000810dc */
[C---:B------:R-:W-:Y:S08]  /*20440*/  HMMA.1688.F32.TF32 R216, R232.reuse, R4, R216 ;  /* 0x00000004e8d8723c */ /* 0x040ff000000810d8 */
[C---:B------:R-:W-:Y:S08]  /*20450*/  HMMA.1688.F32.TF32 R212, R232.reuse, R8, R212 ;  /* 0x00000008e8d4723c */ /* 0x040ff000000810d4 */
[C---:B------:R-:W-:Y:S08]  /*20460*/  HMMA.1688.F32.TF32 R204, R232.reuse, R56, R204 ;  /* 0x00000038e8cc723c */ /* 0x040ff000000810cc */
[C---:B--2---:R-:W-:Y:S08]  /*20470*/  HMMA.1688.F32.TF32 R200, R232.reuse, R52, R200 ;  /* 0x00000034e8c8723c */ /* 0x044ff000000810c8 */
[C---:B----4-:R-:W-:Y:S08]  /*20480*/  HMMA.1688.F32.TF32 R196, R232.reuse, R48, R196 ;  /* 0x00000030e8c4723c */ /* 0x050ff000000810c4 */
[C---:B------:R-:W-:Y:S01]  /*20490*/  HMMA.1688.F32.TF32 R192, R232.reuse, R44, R192 ;  /* 0x0000002ce8c0723c */ /* 0x040fe200000810c0 */
[----:B------:R-:W-:Y:S07]  /*204a0*/  STL.64 [R1+0x1270], R224 ;  /* 0x001270e001007387 */ /* 0x000fee0000100a00 */
        /* <DEDUP_REMOVED lines=9> */
[----:B------:R-:W-:Y:S04]  /*20540*/  STL.64 [R1+0x1258], R218 ;  /* 0x001258da01007387 */ /* 0x000fe80000100a00 */
[----:B------:R2:W-:Y:S03]  /*20550*/  STL.64 [R1+0x1240], R212 ;  /* 0x001240d401007387 */ /* 0x0005e60000100a00 */
[C---:B------:R-:W-:Y:S01]  /*20560*/  HMMA.1688.F32.TF32 R168, R232.reuse, R20, R168 ;  /* 0x00000014e8a8723c */ /* 0x040fe200000810a8 */
[----:B------:R3:W-:Y:S04]  /*20570*/  STL.64 [R1+0x1248], R214 ;  /* 0x001248d601007387 */ /* 0x0007e80000100a00 */
[----:B------:R4:W-:Y:S03]  /*20580*/  STL.64 [R1+0x1230], R204 ;  /* 0x001230cc01007387 */ /* 0x0009e60000100a00 */
[C---:B------:R-:W-:Y:S01]  /*20590*/  HMMA.1688.F32.TF32 R164, R232.reuse, R16, R164 ;  /* 0x00000010e8a4723c */ /* 0x040fe200000810a4 */
[----:B------:R1:W-:Y:S04]  /*205a0*/  STL.64 [R1+0x1238], R206 ;  /* 0x001238ce01007387 */ /* 0x0003e80000100a00 */
[----:B------:R1:W-:Y:S03]  /*205b0*/  STL.64 [R1+0x1220], R200 ;  /* 0x001220c801007387 */ /* 0x0003e60000100a00 */
        /* <DEDUP_REMOVED lines=18> */
[----:B--2---:R-:W2:Y:S04]  /*206e0*/  LDL.LU.64 R212, [R1+0x9a0] ;  /* 0x0009a00001d47983 */ /* 0x004ea80000300a00 */
[----:B------:R1:W-:Y:S04]  /*206f0*/  STL.64 [R1+0x1190], R164 ;  /* 0x001190a401007387 */ /* 0x0003e80000100a00 */
[----:B------:R1:W-:Y:S04]  /*20700*/  STL.64 [R1+0x1198], R166 ;  /* 0x001198a601007387 */ /* 0x0003e80000100a00 */
[----:B---3--:R-:W2:Y:S04]  /*20710*/  LDL.LU.64 R214, [R1+0x9a8] ;  /* 0x0009a80001d67983 */ /* 0x008ea80000300a00 */
[----:B------:R3:W-:Y:S04]  /*20720*/  STL.64 [R1+0x1090], R160 ;  /* 0x001090a001007387 */ /* 0x0007e80000100a00 */
[----:B------:R1:W-:Y:S04]  /*20730*/  STL.64 [R1+0x1098], R162 ;  /* 0x001098a201007387 */ /* 0x0003e80000100a00 */
[----:B------:R-:W2:Y:S04]  /*20740*/  LDL.LU.64 R224, [R1+0x990] ;  /* 0x0009900001e07983 */ /* 0x000ea80000300a00 */
[----:B------:R-:W2:Y:S04]  /*20750*/  LDL.LU.64 R226, [R1+0x998] ;  /* 0x0009980001e27983 */ /* 0x000ea80000300a00 */
[----:B------:R-:W2:Y:S04]  /*20760*/  LDL.LU.64 R220, [R1+0x980] ;  /* 0x0009800001dc7983 */ /* 0x000ea80000300a00 */
[----:B------:R-:W2:Y:S04]  /*20770*/  LDL.LU.64 R222, [R1+0x988] ;  /* 0x0009880001de7983 */ /* 0x000ea80000300a00 */
[----:B------:R-:W2:Y:S04]  /*20780*/  LDL.LU.64 R216, [R1+0x970] ;  /* 0x0009700001d87983 */ /* 0x000ea80000300a00 */
[----:B------:R-:W2:Y:S04]  /*20790*/  LDL.LU.64 R218, [R1+0x978] ;  /* 0x0009780001da7983 */ /* 0x000ea80000300a00 */
[----:B----4-:R-:W4:Y:S04]  /*207a0*/  LDL.LU.64 R204, [R1+0x960] ;  /* 0x0009600001cc7983 */ /* 0x010f280000300a00 */
[----:B-1----:R-:W4:Y:S04]  /*207b0*/  LDL.LU.64 R206, [R1+0x968] ;  /* 0x0009680001ce7983 */ /* 0x002f280000300a00 */
        /* <DEDUP_REMOVED lines=20> */
[----:B---3--:R-:W3:Y:S04]  /*20900*/  LDL.LU.64 R160, [R1+0x4d0] ;  /* 0x0004d00001a07983 */ /* 0x008ee80000300a00 */
[----:B------:R-:W3:Y:S04]  /*20910*/  LDL.LU.64 R162, [R1+0x4d8] ;  /* 0x0004d80001a27983 */ /* 0x000ee80000300a00 */
[----:B------:R-:W-:Y:S04]  /*20920*/  LDS R232, [R2+0x40100] ;  /* 0x0401000002e87984 */ /* 0x000fe80000000800 */
[----:B------:R-:W-:Y:S04]  /*20930*/  LDS R234, [R2+0x41100] ;  /* 0x0411000002ea7984 */ /* 0x000fe80000000800 */
[----:B------:R-:W-:Y:S04]  /*20940*/  LDS R233, [R0+0x40100] ;  /* 0x0401000000e97984 */ /* 0x000fe80000000800 */
[----:B------:R-:W1:Y:S01]  /*20950*/  LDS R235, [R0+0x41100] ;  /* 0x0411000000eb7984 */ /* 0x000e620000000800 */
[C---:B--2---:R-:W-:Y:S08]  /*20960*/  HMMA.1688.F32.TF32 R212, R236.reuse, R64, R212 ;  /* 0x00000040ecd4723c */ /* 0x044ff000000810d4 */
[C---:B------:R-:W-:Y:S08]  /*20970*/  HMMA.1688.F32.TF32 R224, R236.reuse, R60, R224 ;  /* 0x0000003cece0723c */ /* 0x040ff000000810e0 */
[C---:B------:R-:W-:Y:S08]  /*20980*/  HMMA.1688.F32.TF32 R220, R236.reuse, R4, R220 ;  /* 0x00000004ecdc723c */ /* 0x040ff000000810dc */
[C---:B------:R-:W-:Y:S08]  /*20990*/  HMMA.1688.F32.TF32 R216, R236.reuse, R8, R216 ;  /* 0x00000008ecd8723c */ /* 0x040ff000000810d8 */
[C---:B----4-:R-:W-:Y:S08]  /*209a0*/  HMMA.1688.F32.TF32 R204, R236.reuse, R56, R204 ;  /* 0x00000038eccc723c */ /* 0x050ff000000810cc */
[C---:B------:R-:W-:Y:S08]  /*209b0*/  HMMA.1688.F32.TF32 R200, R236.reuse, R52, R200 ;  /* 0x00000034ecc8723c */ /* 0x040ff000000810c8 */
[C---:B------:R-:W-:Y:S01]  /*209c0*/  HMMA.1688.F32.TF32 R196, R236.reuse, R48, R196 ;  /* 0x00000030ecc4723c */ /* 0x040fe200000810c4 */
[----:B------:R-:W-:Y:S07]  /*209d0*/  STL.64 [R1+0xc20], R212 ;  /* 0x000c20d401007387 */ /* 0x000fee0000100a00 */
[C---:B------:R-:W-:Y:S01]  /*209e0*/  HMMA.1688.F32.TF32 R192, R236.reuse, R44, R192 ;  /* 0x0000002cecc0723c */ /* 0x040fe200000810c0 */
[----:B------:R2:W-:Y:S07]  /*209f0*/  STL.64 [R1+0xc28], R214 ;  /* 0x000c28d601007387 */ /* 0x0005ee0000100a00 */
[C---:B------:R-:W-:Y:S01]  /*20a00*/  HMMA.1688.F32.TF32 R188, R236.reuse, R40, R188 ;  /* 0x00000028ecbc723c */ /* 0x040fe200000810bc */
[----:B--2---:R-:W2:Y:S07]  /*20a10*/  LDL.LU.64 R214, [R1+0x2680] ;  /* 0x0026800001d67983 */ /* 0x004eae0000300a00 */
[C---:B------:R-:W-:Y:S01]  /*20a20*/  HMMA.1688.F32.TF32 R184, R236.reuse, R36, R184 ;  /* 0x00000024ecb8723c */ /* 0x040fe200000810b8 */
[----:B------:R-:W2:Y:S07]  /*20a30*/  LDL.LU.64 R212, [R1+0x2678] ;  /* 0x0026780001d47983 */ /* 0x000eae0000300a00 */
[C---:B------:R-:W-:Y:S01]  /*20a40*/  HMMA.1688.F32.TF32 R180, R236.reuse, R32, R180 ;  /* 0x00000020ecb4723c */ /* 0x040fe200000810b4 */
[----:B------:R-:W-:Y:S07]  /*20a50*/  STL.64 [R1+0xc10], R224 ;  /* 0x000c10e001007387 */ /* 0x000fee0000100a00 */
[C---:B------:R-:W-:Y:S01]  /*20a60*/  HMMA.1688.F32.TF32 R176, R236.reuse, R28, R176 ;  /* 0x0000001cecb0723c */ /* 0x040fe200000810b0 */
[----:B------:R-:W-:Y:S04]  /*20a70*/  STL.64 [R1+0xc18], R226 ;  /* 0x000c18e201007387 */ /* 0x000fe80000100a00 */
[----:B------:R-:W-:Y:S03]  /*20a80*/  STL.64 [R1+0xc00], R220 ;  /* 0x000c00dc01007387 */ /* 0x000fe60000100a00 */
[C---:B------:R-:W-:Y:S01]  /*20a90*/  HMMA.1688.F32.TF32 R172, R236.reuse, R24, R172 ;  /* 0x00000018ecac723c */ /* 0x040fe200000810ac */
[----:B------:R-:W-:Y:S04]  /*20aa0*/  STL.64 [R1+0xc08], R222 ;  /* 0x000c08de01007387 */ /* 0x000fe80000100a00 */
[----:B------:R4:W-:Y:S03]  /*20ab0*/  STL.64 [R1+0xbf0], R216 ;  /* 0x000bf0d801007387 */ /* 0x0009e60000100a00 */
[C---:B------:R-:W-:Y:S01]  /*20ac0*/  HMMA.1688.F32.TF32 R168, R236.reuse, R20, R168 ;  /* 0x00000014eca8723c */ /* 0x040fe200000810a8 */
[----:B------:R1:W-:Y:S04]  /*20ad0*/  STL.64 [R1+0xbf8], R218 ;  /* 0x000bf8da01007387 */ /* 0x0003e80000100a00 */
[----:B------:R-:W-:Y:S03]  /*20ae0*/  STL.64 [R1+0xbe0], R204 ;  /* 0x000be0cc01007387 */ /* 0x000fe60000100a00 */
[C---:B------:R-:W-:Y:S01]  /*20af0*/  HMMA.1688.F32.TF32 R164, R236.reuse, R16, R164 ;  /* 0x00000010eca4723c */ /* 0x040fe200000810a4 */
[----:B------:R-:W-:Y:S04]  /*20b00*/  STL.64 [R1+0xbe8], R206 ;  /* 0x000be8ce01007387 */ /* 0x000fe80000100a00 */
[----:B------:R-:W-:Y:S03]  /*20b10*/  STL.64 [R1+0xbd0], R200 ;  /* 0x000bd0c801007387 */ /* 0x000fe60000100a00 */
[----:B---3--:R-:W-:Y:S01]  /*20b20*/  HMMA.1688.F32.TF32 R160, R236, R12, R160 ;  /* 0x0000000ceca0723c */ /* 0x008fe200000810a0 */
        /* <DEDUP_REMOVED lines=17> */
[----:B----4-:R-:W3:Y:S04]  /*20c40*/  LDL.LU.64 R216, [R1+0x4b0] ;  /* 0x0004b00001d87983 */ /* 0x010ee80000300a00 */
[----:B------:R-:W-:Y:S04]  /*20c50*/  STL.64 [R1+0xb10], R164 ;  /* 0x000b10a401007387 */ /* 0x000fe80000100a00 */
[----:B------:R-:W-:Y:S04]  /*20c60*/  STL.64 [R1+0xb18], R166 ;  /* 0x000b18a601007387 */ /* 0x000fe80000100a00 */
[----:B-1----:R-:W3:Y:S04]  /*20c70*/  LDL.LU.64 R218, [R1+0x4b8] ;  /* 0x0004b80001da7983 */ /* 0x002ee80000300a00 */
[----:B------:R1:W-:Y:S04]  /*20c80*/  STL.64 [R1+0xae0], R160 ;  /* 0x000ae0a001007387 */ /* 0x0003e80000100a00 */
[----:B------:R4:W-:Y:S04]  /*20c90*/  STL.64 [R1+0xae8], R162 ;  /* 0x000ae8a201007387 */ /* 0x0009e80000100a00 */
[----:B------:R-:W-:Y:S04]  /*20ca0*/  LDS R236, [R243+0x40180] ;  /* 0x04018000f3ec7984 */ /* 0x000fe80000000800 */
[----:B-1----:R-:W2:Y:S04]  /*20cb0*/  LDL.LU.64 R160, [R1+0x4a0] ;  /* 0x0004a00001a07983 */ /* 0x002ea80000300a00 */
[----:B----4-:R-:W2:Y:S04]  /*20cc0*/  LDL.LU.64 R162, [R1+0x4a8] ;  /* 0x0004a80001a27983 */ /* 0x010ea80000300a00 */
        /* <DEDUP_REMOVED lines=28> */
[----:B------:R-:W1:Y:S01]  /*20e90*/  LDS R239, [R252+0x41180] ;  /* 0x04118000fcef7984 */ /* 0x000e620000000800 */
[C---:B---3--:R-:W-:Y:S08]  /*20ea0*/  HMMA.1688.F32.TF32 R216, R232.reuse, R64, R216 ;  /* 0x00000040e8d8723c */ /* 0x048ff000000810d8 */
[C---:B--2---:R-:W-:Y:S08]  /*20eb0*/  HMMA.1688.F32.TF32 R160, R232.reuse, R60, R160 ;  /* 0x0000003ce8a0723c */ /* 0x044ff000000810a0 */
[C---:B----4-:R-:W-:Y:S07]  /*20ec0*/  HMMA.1688.F32.TF32 R224, R232.reuse, R4, R224 ;  /* 0x00000004e8e0723c */ /* 0x050fee00000810e0 */
[----:B------:R-:W-:Y:S04]  /*20ed0*/  STL.64 [R1+0x1070], R216 ;  /* 0x001070d801007387 */ /* 0x000fe80000100a00 */
[----:B------:R2:W-:Y:S04]  /*20ee0*/  STL.64 [R1+0x1078], R218 ;  /* 0x001078da01007387 */ /* 0x0005e80000100a00 */
[----:B--2---:R-:W2:Y:S04]  /*20ef0*/  LDL.LU.64 R218, [R1+0x2670] ;  /* 0x0026700001da7983 */ /* 0x004ea80000300a00 */
[----:B------:R-:W2:Y:S04]  /*20f00*/  LDL.LU.64 R216, [R1+0x2668] ;  /* 0x0026680001d87983 */ /* 0x000ea80000300a00 */
[----:B------:R-:W-:Y:S04]  /*20f10*/  STL.64 [R1+0x1060], R160 ;  /* 0x001060a001007387 */ /* 0x000fe80000100a00 */
[----:B------:R3:W-:Y:S04]  /*20f20*/  STL.64 [R1+0x1068], R162 ;  /* 0x001068a201007387 */ /* 0x0007e80000100a00 */
[----:B---3--:R-:W3:Y:S04]  /*20f30*/  LDL.LU.64 R162, [R1+0x2660] ;  /* 0x0026600001a27983 */ /* 0x008ee80000300a00 */
[----:B------:R-:W3:Y:S04]  /*20f40*/  LDL.LU.64 R160, [R1+0x2658] ;  /* 0x0026580001a07983 */ /* 0x000ee80000300a00 */
[----:B------:R-:W-:Y:S04]  /*20f50*/  STL.64 [R1+0x1050], R224 ;  /* 0x001050e001007387 */ /* 0x000fe80000100a00 */
[----:B------:R4:W-:Y:S02]  /*20f60*/  STL.64 [R1+0x1058], R226 ;  /* 0x001058e201007387 */ /* 0x0009e40000100a00 */
[C---:B----4-:R-:W-:Y:S08]  /*20f70*/  HMMA.1688.F32.TF32 R224, R232.reuse, R8, R220 ;  /* 0x00000008e8e0723c */ /* 0x050ff000000810dc */
[C---:B------:R-:W-:Y:S08]  /*20f80*/  HMMA.1688.F32.TF32 R220, R232.reuse, R56, R204 ;  /* 0x00000038e8dc723c */ /* 0x040ff000000810cc */
[C---:B------:R-:W-:Y:S08]  /*20f90*/  HMMA.1688.F32.TF32 R204, R232.reuse, R52, R200 ;  /* 0x00000034e8cc723c */ /* 0x040ff000000810c8 */
[C---:B------:R-:W-:Y:S08]  /*20fa0*/  HMMA.1688.F32.TF32 R200, R232.reuse, R48, R196 ;  /* 0x00000030e8c8723c */ /* 0x040ff000000810c4 */
[C---:B------:R-:W-:Y:S08]  /*20fb0*/  HMMA.1688.F32.TF32 R196, R232.reuse, R44, R192 ;  /* 0x0000002ce8c4723c */ /* 0x040ff000000810c0 */
[C---:B------:R-:W-:Y:S08]  /*20fc0*/  HMMA.1688.F32.TF32 R192, R232.reuse, R40, R188 ;  /* 0x00000028e8c0723c */ /* 0x040ff000000810bc */
[C---:B------:R-:W-:Y:S08]  /*20fd0*/  HMMA.1688.F32.TF32 R188, R232.reuse, R36, R184 ;  /* 0x00000024e8bc723c */ /* 0x040ff000000810b8 */
        /* <DEDUP_REMOVED lines=8> */
[----:B------:R-:W-:Y:S03]  /*21060*/  STL.64 [R1+0x1020], R204 ;  /* 0x001020cc01007387 */ /* 0x000fe60000100a00 */
[C---:B------:R-:W-:Y:S01]  /*21070*/  HMMA.1688.F32.TF32 R168, R232.reuse, R16, R164 ;  /* 0x00000010e8a8723c */ /* 0x040fe200000810a4 */
        /* <DEDUP_REMOVED lines=19> */
[----:B------:R1:W-:Y:S04]  /*211b0*/  STL.64 [R1+0xf90], R168 ;  /* 0x000f90a801007387 */ /* 0x0003e80000100a00 */
[----:B------:R1:W-:Y:S04]  /*211c0*/  STL.64 [R1+0xf98], R170 ;  /* 0x000f98aa01007387 */ /* 0x0003e80000100a00 */
[----:B-1----:R-:W2:Y:S04]  /*211d0*/  LDL.LU.64 R168, [R1+0x180] ;  /* 0x0001800001a87983 */ /* 0x002ea80000300a00 */
[----:B------:R-:W2:Y:S04]  /*211e0*/  LDL.LU.64 R170, [R1+0x188] ;  /* 0x0001880001aa7983 */ /* 0x000ea80000300a00 */
        /* <DEDUP_REMOVED lines=22> */
[----:B----4-:R-:W-:Y:S03]  /*21350*/  HMMA.1688.F32.TF32 R232, R232, R12, R164 ;  /* 0x0000000ce8e8723c */ /* 0x010fe600000810a4 */
[----:B------:R-:W4:Y:S04]  /*21360*/  LDL.LU.64 R166, [R1+0x2650] ;  /* 0x0026500001a67983 */ /* 0x000f280000300a00 */
[----:B------:R-:W4:Y:S01]  /*21370*/  LDL.LU.64 R164, [R1+0x2648] ;  /* 0x0026480001a47983 */ /* 0x000f220000300a00 */
[C---:B--2---:R-:W-:Y:S08]  /*21380*/  HMMA.1688.F32.TF32 R168, R236.reuse, R64, R168 ;  /* 0x00000040eca8723c */ /* 0x044ff000000810a8 */
[C---:B---3--:R-:W-:Y:S08]  /*21390*/  HMMA.1688.F32.TF32 R172, R236.reuse, R60, R172 ;  /* 0x0000003cecac723c */ /* 0x048ff000000810ac */
[C---:B------:R-:W-:Y:S01]  /*213a0*/  HMMA.1688.F32.TF32 R224, R236.reuse, R4, R224 ;  /* 0x00000004ece0723c */ /* 0x040fe200000810e0 */
[----:B------:R-:W-:Y:S04]  /*213b0*/  STL.64 [R1+0xf30], R232 ;  /* 0x000f30e801007387 */ /* 0x000fe80000100a00 */
[----:B------:R-:W-:Y:S04]  /*213c0*/  STL.64 [R1+0xf38], R234 ;  /* 0x000f38ea01007387 */ /* 0x000fe80000100a00 */
[----:B------:R-:W-:Y:S04]  /*213d0*/  STL.64 [R1+0xa10], R168 ;  /* 0x000a10a801007387 */ /* 0x000fe80000100a00 */
[----:B------:R1:W-:Y:S04]  /*213e0*/  STL.64 [R1+0xa18], R170 ;  /* 0x000a18aa01007387 */ /* 0x0003e80000100a00 */
[----:B------:R-:W-:Y:S04]  /*213f0*/  LDS R232, [R2+0x40180] ;  /* 0x0401800002e87984 */ /* 0x000fe80000000800 */
[----:B------:R-:W-:Y:S04]  /*21400*/  LDS R234, [R2+0x41180] ;  /* 0x0411800002ea7984 */ /* 0x000fe80000000800 */
[----:B-1----:R-:W2:Y:S04]  /*21410*/  LDL.LU.64 R170, [R1+0x2640] ;  /* 0x0026400001aa7983 */ /* 0x002ea80000300a00 */
[----:B------:R-:W2:Y:S04]  /*21420*/  LDL.LU.64 R168, [R1+0x2638] ;  /* 0x0026380001a87983 */ /* 0x000ea80000300a00 */
[----:B------:R-:W-:Y:S04]  /*21430*/  STL.64 [R1+0xa00], R172 ;  /* 0x000a00ac01007387 */ /* 0x000fe80000100a00 */
[----:B------:R1:W-:Y:S04]  /*21440*/  STL.64 [R1+0xa08], R174 ;  /* 0x000a08ae01007387 */ /* 0x0003e80000100a00 */
[----:B------:R-:W-:Y:S04]  /*21450*/  LDS R233, [R0+0x40180] ;  /* 0x0401800000e97984 */ /* 0x000fe80000000800 */
[----:B------:R-:W3:Y:S04]  /*21460*/  LDS R235, [R0+0x41180] ;  /* 0x0411800000eb7984 */ /* 0x000ee80000000800 */
[----:B-1----:R-:W2:Y:S04]  /*21470*/  LDL.LU.64 R174, [R1+0x2630] ;  /* 0x0026300001ae7983 */ /* 0x002ea80000300a00 */
[----:B------:R-:W2:Y:S04]  /*21480*/  LDL.LU.64 R172, [R1+0x2628] ;  /* 0x0026280001ac7983 */ /* 0x000ea80000300a00 */
[----:B------:R-:W-:Y:S04]  /*21490*/  STL.64 [R1+0x9f0], R224 ;  /* 0x0009f0e001007387 */ /* 0x000fe80000100a00 */
[----:B------:R1:W-:Y:S02]  /*214a0*/  STL.64 [R1+0x9f8], R226 ;  /* 0x0009f8e201007387 */ /* 0x0003e40000100a00 */
[C---:B-1----:R-:W-:Y:S08]  /*214b0*/  HMMA.1688.F32.TF32 R224, R236.reuse, R8, R220 ;  /* 0x00000008ece0723c */ /* 0x042ff000000810dc */
        /* <DEDUP_REMOVED lines=22> */
[----:B------:R-:W2:Y:S04]  /*21620*/  LDL.LU.64 R176, [R1+0x20] ;  /* 0x0000200001b07983 */ /* 0x000ea80000300a00 */
[----:B------:R-:W-:Y:S04]  /*21630*/  STL.64 [R1+0x970], R184 ;  /* 0x000970b801007387 */ /* 0x000fe80000100a00 */
[----:B------:R-:W-:Y:S04]  /*21640*/  STL.64 [R1+0x978], R186 ;  /* 0x000978ba01007387 */ /* 0x000fe80000100a00 */
[----:B------:R-:W2:Y:S04]  /*21650*/  LDL.LU.64 R178, [R1+0x28] ;  /* 0x0000280001b27983 */ /* 0x000ea80000300a00 */
[----:B------:R1:W-:Y:S04]  /*21660*/  STL.64 [R1+0x960], R180 ;  /* 0x000960b401007387 */ /* 0x0003e80000100a00 */
[----:B------:R3:W-:Y:S04]  /*21670*/  STL.64 [R1+0x968], R182 ;  /* 0x000968b601007387 */ /* 0x0007e80000100a00 */
[----:B-1----:R-:W4:Y:S04]  /*21680*/  LDL.LU.64 R180, [R1+0x10] ;  /* 0x0000100001b47983 */ /* 0x002f280000300a00 */
[----:B---3--:R-:W4:Y:S04]  /*21690*/  LDL.LU.64 R182, [R1+0x18] ;  /* 0x0000180001b67983 */ /* 0x008f280000300a00 */
[----:B------:R-:W3:Y:S04]  /*216a0*/  LDL.LU.64 R184, [R1] ;  /* 0x0000000001b87983 */ /* 0x000ee80000300a00 */
        /* <DEDUP_REMOVED lines=15> */
[C---:B--2---:R-:W-:Y:S08]  /*217a0*/  HMMA.1688.F32.TF32 R176, R236.reuse, R24, R176 ;  /* 0x00000018ecb0723c */ /* 0x044ff000000810b0 */
[C---:B----4-:R-:W-:Y:S08]  /*217b0*/  HMMA.1688.F32.TF32 R180, R236.reuse, R20, R180 ;  /* 0x00000014ecb4723c */ /* 0x050ff000000810b4 */
[C---:B---3--:R-:W-:Y:S07]  /*217c0*/  HMMA.1688.F32.TF32 R184, R236.reuse, R16, R184 ;  /* 0x00000010ecb8723c */ /* 0x048fee00000810b8 */
[----:B------:R-:W-:Y:S04]  /*217d0*/  STL.64 [R1+0x950], R176 ;  /* 0x000950b001007387 */ /* 0x000fe80000100a00 */
[----:B------:R1:W-:Y:S01]  /*217e0*/  STL.64 [R1+0x958], R178 ;  /* 0x000958b201007387 */ /* 0x0003e20000100a00 */
[----:B------:R-:W-:Y:S03]  /*217f0*/  HMMA.1688.F32.TF32 R236, R236, R12, R248 ;  /* 0x0000000cecec723c */ /* 0x000fe600000810f8 */
[----:B-1----:R-:W2:Y:S04]  /*21800*/  LDL.LU.64 R178, [R1+0x2620] ;  /* 0x0026200001b27983 */ /* 0x002ea80000300a00 */
[----:B------:R-:W2:Y:S04]  /*21810*/  LDL.LU.64 R176, [R1+0x2618] ;  /* 0x0026180001b07983 */ /* 0x000ea80000300a00 */
[----:B------:R-:W-:Y:S04]  /*21820*/  STL.64 [R1+0x940], R180 ;  /* 0x000940b401007387 */ /* 0x000fe80000100a00 */
[----:B------:R1:W-:Y:S04]  /*21830*/  STL.64 [R1+0x948], R182 ;  /* 0x000948b601007387 */ /* 0x0003e80000100a00 */
[----:B-1----:R-:W3:Y:S04]  /*21840*/  LDL.LU.64 R182, [R1+0x2610] ;  /* 0x0026100001b67983 */ /* 0x002ee80000300a00 */
[----:B------:R-:W3:Y:S04]  /*21850*/  LDL.LU.64 R180, [R1+0x2608] ;  /* 0x0026080001b47983 */ /* 0x000ee80000300a00 */
[----:B------:R-:W-:Y:S04]  /*21860*/  STL.64 [R1+0x930], R184 ;  /* 0x000930b801007387 */ /* 0x000fe80000100a00 */
[----:B------:R1:W-:Y:S04]  /*21870*/  STL.64 [R1+0x938], R186 ;  /* 0x000938ba01007387 */ /* 0x0003e80000100a00 */
[----:B-1----:R-:W4:Y:S04]  /*21880*/  LDL.LU.64 R186, [R1+0x2600] ;  /* 0x0026000001ba7983 */ /* 0x002f280000300a00 */
[----:B------:R-:W4:Y:S04]  /*21890*/  LDL.LU.64 R184, [R1+0x25f8] ;  /* 0x0025f80001b87983 */ /* 0x000f280000300a00 */
[----:B------:R-:W2:Y:S04]  /*218a0*/  LDL.LU.64 R248, [R1+0xd0] ;  /* 0x0000d00001f87983 */ /* 0x000ea80000300a00 */
[----:B------:R-:W2:Y:S01]  /*218b0*/  LDL.LU.64 R250, [R1+0xd8] ;  /* 0x0000d80001fa7983 */ /* 0x000ea20000300a00 */
[C---:B------:R-:W-:Y:S08]  /*218c0*/  HMMA.1688.F32.TF32 R188, R232.reuse, R64, R188 ;  /* 0x00000040e8bc723c */ /* 0x040ff000000810bc */
[C---:B------:R-:W-:Y:S08]  /*218d0*/  HMMA.1688.F32.TF32 R192, R232.reuse, R60, R192 ;  /* 0x0000003ce8c0723c */ /* 0x040ff000000810c0 */
[C---:B------:R-:W-:Y:S08]  /*218e0*/  HMMA.1688.F32.TF32 R196, R232.reuse, R4, R196 ;  /* 0x00000004e8c4723c */ /* 0x040ff000000810c4 */
[C---:B------:R-:W-:Y:S01]  /*218f0*/  HMMA.1688.F32.TF32 R200, R232.reuse, R8, R200 ;  /* 0x00000008e8c8723c */ /* 0x040fe200000810c8 */
[----:B------:R-:W-:Y:S07]  /*21900*/  STL.64 [R1+0x920], R236 ;  /* 0x000920ec01007387 */ /* 0x000fee0000100a00 */
[C---:B------:R-:W-:Y:S01]  /*21910*/  HMMA.1688.F32.TF32 R204, R232.reuse, R56, R204 ;  /* 0x00000038e8cc723c */ /* 0x040fe200000810cc */
[----:B------:R-:W-:Y:S04]  /*21920*/  STL.64 [R1+0x928], R238 ;  /* 0x000928ee01007387 */ /* 0x000fe80000100a00 */
[----:B------:R-:W-:Y:S03]  /*21930*/  STL.64 [R1+0xf20], R188 ;  /* 0x000f20bc01007387 */ /* 0x000fe60000100a00 */
[C---:B------:R-:W-:Y:S01]  /*21940*/  HMMA.1688.F32.TF32 R220, R232.reuse, R52, R220 ;  /* 0x00000034e8dc723c */ /* 0x040fe200000810dc */
[----:B------:R1:W-:Y:S04]  /*21950*/  STL.64 [R1+0xf28], R190 ;  /* 0x000f28be01007387 */ /* 0x0003e80000100a00 */
[----:B------:R-:W-:Y:S03]  /*21960*/  LDS R236, [R243+0x40200] ;  /* 0x04020000f3ec7984 */ /* 0x000fe60000000800 */
[C---:B------:R-:W-:Y:S01]  /*21970*/  HMMA.1688.F32.TF32 R224, R232.reuse, R48, R224 ;  /* 0x00000030e8e0723c */ /* 0x040fe200000810e0 */
[----:B------:R-:W-:Y:S04]  /*21980*/  LDS R238, [R243+0x41200] ;  /* 0x04120000f3ee7984 */ /* 0x000fe80000000800 */
[----:B-1----:R-:W3:Y:S04]  /*21990*/  LDL.LU.64 R190, [R1+0x25f0] ;  /* 0x0025f00001be7983 */ /* 0x002ee80000300a00 */
[----:B------:R-:W3:Y:S04]  /*219a0*/  LDL.LU.64 R188, [R1+0x25e8] ;  /* 0x0025e80001bc7983 */ /* 0x000ee80000300a00 */
[----:B------:R-:W-:Y:S04]  /*219b0*/  STL.64 [R1+0xf10], R192 ;  /* 0x000f10c001007387 */ /* 0x000fe80000100a00 */
[----:B------:R1:W-:Y:S01]  /*219c0*/  STL.64 [R1+0xf18], R194 ;  /* 0x000f18c201007387 */ /* 0x0003e20000100a00 */
[C---:B------:R-:W-:Y:S03]  /*219d0*/  HMMA.1688.F32.TF32 R76, R232.reuse, R28, R76 ;  /* 0x0000001ce84c723c */ /* 0x040fe6000008104c */
[----:B------:R-:W-:Y:S04]  /*219e0*/  LDS R237, [R252+0x40200] ;  /* 0x04020000fced7984 */ /* 0x000fe80000000800 */
[----:B------:R-:W2:Y:S04]  /*219f0*/  LDS R239, [R252+0x41200] ;  /* 0x04120000fcef7984 */ /* 0x000ea80000000800 */
[----:B-1----:R-:W3:Y:S04]  /*21a00*/  LDL.LU.64 R194, [R1+0x25e0] ;  /* 0x0025e00001c27983 */ /* 0x002ee80000300a00 */
[----:B------:R-:W3:Y:S04]  /*21a10*/  LDL.LU.64 R192, [R1+0x25d8] ;  /* 0x0025d80001c07983 */ /* 0x000ee80000300a00 */
[----:B------:R-:W-:Y:S04]  /*21a20*/  STL.64 [R1+0xf00], R196 ;  /* 0x000f00c401007387 */ /* 0x000fe80000100a00 */
[----:B------:R1:W-:Y:S04]  /*21a30*/  STL.64 [R1+0xf08], R198 ;  /* 0x000f08c601007387 */ /* 0x0003e80000100a00 */
        /* <DEDUP_REMOVED lines=17> */
[----:B------:R-:W3:Y:S01]  /*21b50*/  LDL.LU.64 R224, [R1+0x2588] ;  /* 0x0025880001e07983 */ /* 0x000ee20000300a00 */
[C---:B--2---:R-:W-:Y:S11]  /*21b60*/  HMMA.1688.F32.TF32 R248, R232.reuse, R44, R248 ;  /* 0x0000002ce8f8723c */ /* 0x044ff600000810f8 */
[----:B------:R-:W-:Y:S11]  /*21b70*/  @!UPT UIADD3 URZ, URZ, URZ, URZ ;  /* 0x0000003f3f3ff290 */ /* 0x000ff6000fffe03f */
[----:B------:R-:W-:Y:S01]  /*21b80*/  @!UPT UIADD3 URZ, URZ, URZ, URZ ;  /* 0x0000003f3f3ff290 */ /* 0x000fe2000fffe03f */
[----:B------:R-:W-:Y:S04]  /*21b90*/  STL.64 [R1+0xeb0], R248 ;  /* 0x000eb0f801007387 */ /* 0x000fe80000100a00 */
[----:B------:R1:W-:Y:S02]  /*21ba0*/  STL.64 [R1+0xeb8], R250 ;  /* 0x000eb8fa01007387 */ /* 0x0003e40000100a00 */
[C---:B-1----:R-:W-:Y:S08]  /*21bb0*/  HMMA.1688.F32.TF32 R248, R232.reuse, R40, R244 ;  /* 0x00000028e8f8723c */ /* 0x042ff000000810f4 */
        /* <DEDUP_REMOVED lines=8> */
[----:B------:R1:W-:Y:S04]  /*21c40*/  STL.64 [R1+0xe68], R70 ;  /* 0x000e684601007387 */ /* 0x0003e80000100a00 */
[----:B------:R-:W-:Y:S04]  /*21c50*/  STL.64 [R1+0xe40], R76 ;  /* 0x000e404c01007387 */ /* 0x000fe80000100a00 */
[----:B------:R2:W-:Y:S01]  /*21c60*/  STL.64 [R1+0xe48], R78 ;  /* 0x000e484e01007387 */ /* 0x0005e20000100a00 */
[C---:B-1----:R-:W-:Y:S03]  /*21c70*/  HMMA.1688.F32.TF32 R68, R232.reuse, R20, R84 ;  /* 0x00000014e844723c */ /* 0x042fe60000081054 */
[----:B------:R-:W-:Y:S04]  /*21c80*/  STL.64 [R1+0xe30], R72 ;  /* 0x000e304801007387 */ /* 0x000fe80000100a00 */
[----:B------:R1:W-:Y:S01]  /*21c90*/  STL.64 [R1+0xe38], R74 ;  /* 0x000e384a01007387 */ /* 0x0003e20000100a00 */
[C---:B--2---:R-:W-:Y:S03]  /*21ca0*/  HMMA.1688.F32.TF32 R76, R232.reuse, R16, R88 ;  /* 0x00000010e84c723c */ /* 0x044fe60000081058 */
[----:B------:R-:W-:Y:S04]  /*21cb0*/  LDS R244, [R243+0x40280] ;  /* 0x04028000f3f47984 */ /* 0x000fe80000000800 */
[----:B------:R-:W-:Y:S01]  /*21cc0*/  LDS R246, [R243+0x41280] ;  /* 0x04128000f3f67984 */ /* 0x000fe20000000800 */
[----:B-1----:R-:W-:Y:S03]  /*21cd0*/  HMMA.1688.F32.TF32 R72, R232, R12, R92 ;  /* 0x0000000ce848723c */ /* 0x002fe6000008105c */
[----:B------:R-:W-:Y:S04]  /*21ce0*/  LDS R245, [R252+0x40280] ;  /* 0x04028000fcf57984 */ /* 0x000fe80000000800 */
[----:B------:R-:W-:Y:S04]  /*21cf0*/  LDS R247, [R252+0x41280] ;  /* 0x04128000fcf77984 */ /* 0x000fe80000000800 */
[----:B------:R-:W-:Y:S04]  /*21d00*/  STL.64 [R1+0xe10], R68 ;  /* 0x000e104401007387 */ /* 0x000fe80000100a00 */
[----:B------:R-:W-:Y:S04]  /*21d10*/  STL.64 [R1+0xe18], R70 ;  /* 0x000e184601007387 */ /* 0x000fe80000100a00 */
[----:B------:R-:W-:Y:S04]  /*21d20*/  STL.64 [R1+0xe00], R76 ;  /* 0x000e004c01007387 */ /* 0x000fe80000100a00 */
[----:B------:R-:W-:Y:S04]  /*21d30*/  STL.64 [R1+0xe08], R78 ;  /* 0x000e084e01007387 */ /* 0x000fe80000100a00 */
[----:B------:R-:W-:Y:S04]  /*21d40*/  STL.64 [R1+0xd30], R72 ;  /* 0x000d304801007387 */ /* 0x000fe80000100a00 */
[----:B------:R1:W-:Y:S01]  /*21d50*/  STL.64 [R1+0xd38], R74 ;  /* 0x000d384a01007387 */ /* 0x0003e20000100a00 */
[C---:B------:R-:W-:Y:S03]  /*21d60*/  HMMA.1688.F32.TF32 R80, R236.reuse, R60, R148 ;  /* 0x0000003cec50723c */ /* 0x040fe60000081094 */
[----:B------:R-:W-:Y:S04]  /*21d70*/  LDS R68, [R2+0x40200] ;  /* 0x0402000002447984 */ /* 0x000fe80000000800 */
[----:B------:R-:W-:Y:S01]  /*21d80*/  LDS R70, [R2+0x41200] ;  /* 0x0412000002467984 */ /* 0x000fe20000000800 */
[C---:B-1----:R-:W-:Y:S03]  /*21d90*/  HMMA.1688.F32.TF32 R72, R236.reuse, R64, R144 ;  /* 0x00000040ec48723c */ /* 0x042fe60000081090 */
[----:B------:R-:W-:Y:S04]  /*21da0*/  LDS R69, [R0+0x40200] ;  /* 0x0402000000457984 */ /* 0x000fe80000000800 */
[----:B------:R-:W1:Y:S01]  /*21db0*/  LDS R71, [R0+0x41200] ;  /* 0x0412000000477984 */ /* 0x000e620000000800 */
[C---:B------:R-:W-:Y:S11]  /*21dc0*/  HMMA.1688.F32.TF32 R76, R236.reuse, R4, R152 ;  /* 0x00000004ec4c723c */ /* 0x040ff60000081098 */
[----:B------:R-:W-:Y:S04]  /*21dd0*/  @!UPT UIADD3 URZ, URZ, URZ, URZ ;  /* 0x0000003f3f3ff290 */ /* 0x000fe8000fffe03f */
[----:B------:R-:W-:Y:S04]  /*21de0*/  STL.64 [R1+0x650], R72 ;  /* 0x0006504801007387 */ /* 0x000fe80000100a00 */
[----:B------:R2:W-:Y:S04]  /*21df0*/  STL.64 [R1+0x658], R74 ;  /* 0x0006584a01007387 */ /* 0x0005e80000100a00 */
[----:B------:R-:W-:Y:S04]  /*21e00*/  STL.64 [R1+0x600], R80 ;  /* 0x0006005001007387 */ /* 0x000fe80000100a00 */
[----:B------:R1:W-:Y:S01]  /*21e10*/  STL.64 [R1+0x608], R82 ;  /* 0x0006085201007387 */ /* 0x0003e20000100a00 */
[C---:B--2---:R-:W-:Y:S03]  /*21e20*/  HMMA.1688.F32.TF32 R72, R236.reuse, R8, R156 ;  /* 0x00000008ec48723c */ /* 0x044fe6000008109c */
[----:B------:R-:W-:Y:S04]  /*21e30*/  STL.64 [R1+0x5e0], R76 ;  /* 0x0005e04c01007387 */ /* 0x000fe80000100a00 */
[----:B------:R2:W-:Y:S01]  /*21e40*/  STL.64 [R1+0x5e8], R78 ;  /* 0x0005e84e01007387 */ /* 0x0005e20000100a00 */
[C---:B-1----:R-:W-:Y:S08]  /*21e50*/  HMMA.1688.F32.TF32 R80, R236.reuse, R56, R96 ;  /* 0x00000038ec50723c */ /* 0x042ff00000081060 */
[C---:B--2---:R-:W-:Y:S07]  /*21e60*/  HMMA.1688.F32.TF32 R76, R236.reuse, R52, R100 ;  /* 0x00000034ec4c723c */ /* 0x044fee0000081064 */
[----:B------:R-:W-:Y:S04]  /*21e70*/  STL.64 [R1+0x5d0], R72 ;  /* 0x0005d04801007387 */ /* 0x000fe80000100a00 */
[----:B------:R1:W-:Y:S04]  /*21e80*/  STL.64 [R1+0x5d8], R74 ;  /* 0x0005d84a01007387 */ /* 0x0003e80000100a00 */
[----:B------:R-:W-:Y:S04]  /*21e90*/  STL.64 [R1+0x5c0], R80 ;  /* 0x0005c05001007387 */ /* 0x000fe80000100a00 */
[----:B------:R2:W-:Y:S01]  /*21ea0*/  STL.64 [R1+0x5c8], R82 ;  /* 0x0005c85201007387 */ /* 0x0005e20000100a00 */
[C---:B-1----:R-:W-:Y:S03]  /*21eb0*/  HMMA.1688.F32.TF32 R72, R236.reuse, R48, R104 ;  /* 0x00000030ec48723c */ /* 0x042fe60000081068 */
[----:B------:R-:W-:Y:S04]  /*21ec0*/  STL.64 [R1+0x5b0], R76 ;  /* 0x0005b04c01007387 */ /* 0x000fe80000100a00 */
[----:B------:R1:W-:Y:S01]  /*21ed0*/  STL.64 [R1+0x5b8], R78 ;  /* 0x0005b84e01007387 */ /* 0x0003e20000100a00 */
[C---:B--2---:R-:W-:Y:S08]  /*21ee0*/  HMMA.1688.F32.TF32 R80, R236.reuse, R44, R108 ;  /* 0x0000002cec50723c */ /* 0x044ff0000008106c */
[C---:B-1----:R-:W-:Y:S07]  /*21ef0*/  HMMA.1688.F32.TF32 R76, R236.reuse, R40, R112 ;  /* 0x00000028ec4c723c */ /* 0x042fee0000081070 */
        /* <DEDUP_REMOVED lines=10> */
[C---:B-1----:R-:W-:Y:S03]  /*21fa0*/  HMMA.1688.F32.TF32 R76, R236.reuse, R28, R124 ;  /* 0x0000001cec4c723c */ /* 0x042fe6000008107c */
[----:B------:R-:W-:Y:S04]  /*21fb0*/  LDS R121, [R252+0x40300] ;  /* 0x04030000fc797984 */ /* 0x000fe80000000800 */
[----:B------:R-:W1:Y:S04]  /*21fc0*/  LDS R123, [R252+0x41300] ;  /* 0x04130000fc7b7984 */ /* 0x000e680000000800 */
[----:B------:R-:W-:Y:S04]  /*21fd0*/  STL.64 [R1+0x570], R72 ;  /* 0x0005704801007387 */ /* 0x000fe80000100a00 */
[----:B------:R2:W-:Y:S04]  /*21fe0*/  STL.64 [R1+0x578], R74 ;  /* 0x0005784a01007387 */ /* 0x0005e80000100a00 */
[----:B------:R-:W-:Y:S04]  /*21ff0*/  STL.64 [R1+0x4d0], R80 ;  /* 0x0004d05001007387 */ /* 0x000fe80000100a00 */
[----:B------:R3:W-:Y:S01]  /*22000*/  STL.64 [R1+0x4d8], R82 ;  /* 0x0004d85201007387 */ /* 0x0007e20000100a00 */
[C---:B--2---:R-:W-:Y:S03]  /*22010*/  HMMA.1688.F32.TF32 R72, R236.reuse, R24, R128 ;  /* 0x00000018ec48723c */ /* 0x044fe60000081080 */
[----:B------:R-:W-:Y:S04]  /*22020*/  STL.64 [R1+0x4b0], R76 ;  /* 0x0004b04c01007387 */ /* 0x000fe80000100a00 */
[----:B------:R2:W-:Y:S01]  /*22030*/  STL.64 [R1+0x4b8], R78 ;  /* 0x0004b84e01007387 */ /* 0x0005e20000100a00 */
[C---:B---3--:R-:W-:Y:S08]  /*22040*/  HMMA.1688.F32.TF32 R80, R236.reuse, R20, R132 ;  /* 0x00000014ec50723c */ /* 0x048ff00000081084 */
[C---:B--2---:R-:W-:Y:S07]  /*22050*/  HMMA.1688.F32.TF32 R76, R236.reuse, R16, R136 ;  /* 0x00000010ec4c723c */ /* 0x044fee0000081088 */
[----:B------:R-:W-:Y:S04]  /*22060*/  STL.64 [R1+0x4a0], R72 ;  /* 0x0004a04801007387 */ /* 0x000fe80000100a00 */
[----:B------:R2:W-:Y:S04]  /*22070*/  STL.64 [R1+0x4a8], R74 ;  /* 0x0004a84a01007387 */ /* 0x0005e80000100a00 */
[----:B------:R-:W-:Y:S04]  /*22080*/  STL.64 [R1+0x460], R80 ;  /* 0x0004605001007387 */ /* 0x000fe80000100a00 */
[----:B------:R3:W-:Y:S01]  /*22090*/  STL.64 [R1+0x468], R82 ;  /* 0x0004685201007387 */ /* 0x0007e20000100a00 */
[----:B--2---:R-:W-:Y:S03]  /*220a0*/  HMMA.1688.F32.TF32 R72, R236, R12, R140 ;  /* 0x0000000cec48723c */ /* 0x004fe6000008108c */
[----:B------:R-:W-:Y:S04]  /*220b0*/  STL.64 [R1+0x450], R76 ;  /* 0x0004504c01007387 */ /* 0x000fe80000100a00 */
[----:B------:R2:W-:Y:S01]  /*220c0*/  STL.64 [R1+0x458], R78 ;  /* 0x0004584e01007387 */ /* 0x0005e20000100a00 */
[C---:B---3--:R-:W-:Y:S03]  /*220d0*/  HMMA.1688.F32.TF32 R80, R68.reuse, R4, R212 ;  /* 0x000000044450723c */ /* 0x048fe600000810d4 */
[----:B------:R-:W-:Y:S04]  /*220e0*/  LDS R237, [R252+0x42080] ;  /* 0x04208000fced7984 */ /* 0x000fe80000000800 */
[----:B------:R-:W-:Y:S01]  /*220f0*/  LDS R239, [R252+0x43080] ;  /* 0x04308000fcef7984 */ /* 0x000fe20000000800 */
[C---:B--2---:R-:W-:Y:S07]  /*22100*/  HMMA.1688.F32.TF32 R76, R68.reuse, R64, R208 ;  /* 0x00000040444c723c */ /* 0x044fee00000810d0 */
[----:B------:R-:W-:Y:S04]  /*22110*/  STL.64 [R1+0x420], R72 ;  /* 0x0004204801007387 */ /* 0x000fe80000100a00 */
[----:B------:R2:W-:Y:S02]  /*22120*/  STL.64 [R1+0x428], R74 ;  /* 0x0004284a01007387 */ /* 0x0005e40000100a00 */
[C---:B--2---:R-:W-:Y:S10]  /*22130*/  HMMA.1688.F32.TF32 R72, R68.reuse, R60, R228 ;  /* 0x0000003c4448723c */ /* 0x044ff400000810e4 */
[----:B------:R-:W-:Y:S04]  /*22140*/  STL.64 [R1+0xb60], R76 ;  /* 0x000b604c01007387 */ /* 0x000fe80000100a00 */
[----:B------:R2:W-:Y:S01]  /*22150*/  STL.64 [R1+0xb68], R78 ;  /* 0x000b684e01007387 */ /* 0x0005e20000100a00 */
[C---:B------:R-:W-:Y:S03]  /*22160*/  HMMA.1688.F32.TF32 R92, R68.reuse, R16, R200 ;  /* 0x00000010445c723c */ /* 0x040fe600000810c8 */
[----:B------:R-:W-:Y:S04]  /*22170*/  LDS R228, [R2+0x40380] ;  /* 0x0403800002e47984 */ /* 0x000fe80000000800 */
[----:B------:R-:W-:Y:S01]  /*22180*/  LDS R230, [R2+0x41380] ;  /* 0x0413800002e67984 */ /* 0x000fe20000000800 */
[C---:B--2---:R-:W-:Y:S03]  /*22190*/  HMMA.1688.F32.TF32 R76, R68.reuse, R8, R216 ;  /* 0x00000008444c723c */ /* 0x044fe600000810d8 */
[----:B------:R-:W-:Y:S04]  /*221a0*/  LDS R229, [R0+0x40380] ;  /* 0x0403800000e57984 */ /* 0x000fe80000000800 */
[----:B------:R-:W-:Y:S04]  /*221b0*/  LDS R231, [R0+0x41380] ;  /* 0x0413800000e77984 */ /* 0x000fe80000000800 */
        /* <DEDUP_REMOVED lines=13> */
[C---:B--2---:R-:W-:Y:S03]  /*22290*/  HMMA.1688.F32.TF32 R72, R68.reuse, R44, R172 ;  /* 0x0000002c4448723c */ /* 0x044fe600000810ac */
[----:B------:R-:W2:Y:S04]  /*222a0*/  LDL.LU.64 R88, [R1+0x120] ;  /* 0x0001200001587983 */ /* 0x000ea80000300a00 */
[----:B------:R-:W-:Y:S01]  /*222b0*/  STL.64 [R1+0xac0], R76 ;  /* 0x000ac04c01007387 */ /* 0x000fe20000100a00 */
[C---:B---3--:R-:W-:Y:S03]  /*222c0*/  HMMA.1688.F32.TF32 R80, R68.reuse, R40, R176 ;  /* 0x000000284450723c */ /* 0x048fe600000810b0 */
[----:B------:R3:W-:Y:S04]  /*222d0*/  STL.64 [R1+0xac8], R78 ;  /* 0x000ac84e01007387 */ /* 0x0007e80000100a00 */
[----:B------:R-:W2:Y:S01]  /*222e0*/  LDL.LU.64 R90, [R1+0x128] ;  /* 0x00012800015a7983 */ /* 0x000ea20000300a00 */
[C---:B---3--:R-:W-:Y:S03]  /*222f0*/  HMMA.1688.F32.TF32 R76, R68.reuse, R36, R180 ;  /* 0x00000024444c723c */ /* 0x048fe600000810b4 */
[----:B------:R-:W-:Y:S04]  /*22300*/  LDS R180, [R243+0x40380] ;  /* 0x04038000f3b47984 */ /* 0x000fe80000000800 */
[----:B------:R-:W-:Y:S04]  /*22310*/  STL.64 [R1+0xab0], R72 ;  /* 0x000ab04801007387 */ /* 0x000fe80000100a00 */
[----:B------:R4:W-:Y:S04]  /*22320*/  STL.64 [R1+0xab8], R74 ;  /* 0x000ab84a01007387 */ /* 0x0009e80000100a00 */
[----:B------:R-:W-:Y:S04]  /*22330*/  STL.64 [R1+0xaa0], R80 ;  /* 0x000aa05001007387 */ /* 0x000fe80000100a00 */
[----:B------:R-:W-:Y:S04]  /*22340*/  STL.64 [R1+0xaa8], R82 ;  /* 0x000aa85201007387 */ /* 0x000fe80000100a00 */
[----:B------:R-:W3:Y:S01]  /*22350*/  LDL.LU.64 R84, [R1+0x170] ;  /* 0x0001700001547983 */ /* 0x000ee20000300a00 */
[----:B----4-:R-:W-:Y:S03]  /*22360*/  HMMA.1688.F32.TF32 R72, R68, R32, R184 ;  /* 0x000000204448723c */ /* 0x010fe600000810b8 */
[----:B------:R-:W-:Y:S04]  /*22370*/  STL.64 [R1+0xa80], R76 ;  /* 0x000a804c01007387 */ /* 0x000fe80000100a00 */
[----:B------:R-:W-:Y:S04]  /*22380*/  STL.64 [R1+0xa88], R78 ;  /* 0x000a884e01007387 */ /* 0x000fe80000100a00 */
[----:B------:R-:W3:Y:S01]  /*22390*/  LDL.LU.64 R86, [R1+0x178] ;  /* 0x0001780001567983 */ /* 0x000ee20000300a00 */
[----:B------:R-:W-:Y:S03]  /*223a0*/  HMMA.1688.F32.TF32 R96, R244, R64, R220 ;  /* 0x00000040f460723c */ /* 0x000fe600000810dc */
[----:B------:R-:W-:Y:S04]  /*223b0*/  LDS R182, [R243+0x41380] ;  /* 0x04138000f3b67984 */ /* 0x000fe80000000800 */
[----:B------:R-:W-:Y:S04]  /*223c0*/  LDS R181, [R252+0x40380] ;  /* 0x04038000fcb57984 */ /* 0x000fe80000000800 */
[----:B------:R4:W-:Y:S04]  /*223d0*/  STL.64 [R1+0xa70], R72 ;  /* 0x000a704801007387 */ /* 0x0009e80000100a00 */
[----:B------:R1:W-:Y:S04]  /*223e0*/  STL.64 [R1+0xa78], R74 ;  /* 0x000a784a01007387 */ /* 0x0003e80000100a00 */
[----:B------:R-:W2:Y:S04]  /*223f0*/  LDS R183, [R252+0x41380] ;  /* 0x04138000fcb77984 */ /* 0x000ea80000000800 */
[----:B----4-:R-:W4:Y:S04]  /*22400*/  LDL.LU.64 R72, [R1+0x1a0] ;  /* 0x0001a00001487983 */ /* 0x010f280000300a00 */
[----:B-1----:R-:W4:Y:S01]  /*22410*/  LDL.LU.64 R74, [R1+0x1a8] ;  /* 0x0001a800014a7983 */ /* 0x002f220000300a00 */
[C---:B------:R-:W-:Y:S03]  /*22420*/  HMMA.1688.F32.TF32 R76, R68.reuse, R28, R188 ;  /* 0x0000001c444c723c */ /* 0x040fe600000810bc */
[----:B------:R-:W-:Y:S04]  /*22430*/  LDS R188, [R2+0x40280] ;  /* 0x0402800002bc7984 */ /* 0x000fe80000000800 */
[----:B------:R-:W-:Y:S01]  /*22440*/  LDS R190, [R2+0x41280] ;  /* 0x0412800002be7984 */ /* 0x000fe20000000800 */
[C---:B------:R-:W-:Y:S03]  /*22450*/  HMMA.1688.F32.TF32 R80, R68.reuse, R24, R192 ;  /* 0x000000184450723c */ /* 0x040fe600000810c0 */
[----:B------:R-:W-:Y:S04]  /*22460*/  LDS R189, [R0+0x40280] ;  /* 0x0402800000bd7984 */ /* 0x000fe80000000800 */
[----:B------:R-:W1:Y:S04]  /*22470*/  LDS R191, [R0+0x41280] ;  /* 0x0412800000bf7984 */ /* 0x000e680000000800 */
[----:B------:R-:W-:Y:S04]  /*22480*/  LDS R192, [R2+0x40300] ;  /* 0x0403000002c07984 */ /* 0x000fe80000000800 */
[----:B------:R1:W-:Y:S04]  /*22490*/  STL.64 [R1+0xa60], R76 ;  /* 0x000a604c01007387 */ /* 0x0003e80000100a00 */
[----:B------:R1:W-:Y:S04]  /*224a0*/  STL.64 [R1+0xa68], R78 ;  /* 0x000a684e01007387 */ /* 0x0003e80000100a00 */
[----:B------:R-:W-:Y:S04]  /*224b0*/  LDS R194, [R2+0x41300] ;  /* 0x0413000002c27984 */ /* 0x000fe80000000800 */
[----:B-1----:R-:W4:Y:S04]  /*224c0*/  LDL.LU.64 R76, [R1+0x1c0] ;  /* 0x0001c000014c7983 */ /* 0x002f280000300a00 */
[----:B------:R-:W4:Y:S04]  /*224d0*/  LDL.LU.64 R78, [R1+0x1c8] ;  /* 0x0001c800014e7983 */ /* 0x000f280000300a00 */
[----:B------:R-:W-:Y:S04]  /*224e0*/  STL.64 [R1+0xa50], R80 ;  /* 0x000a505001007387 */ /* 0x000fe80000100a00 */
[----:B------:R1:W-:Y:S04]  /*224f0*/  STL.64 [R1+0xa58], R82 ;  /* 0x000a585201007387 */ /* 0x0003e80000100a00 */
[----:B------:R-:W-:Y:S04]  /*22500*/  LDS R193, [R0+0x40300] ;  /* 0x0403000000c17984 */ /* 0x000fe80000000800 */
[----:B------:R-:W2:Y:S01]  /*22510*/  LDS R195, [R0+0x41300] ;  /* 0x0413000000c37984 */ /* 0x000ea20000000800 */
[C---:B-1----:R-:W-:Y:S08]  /*22520*/  HMMA.1688.F32.TF32 R80, R68.reuse, R20, R196 ;  /* 0x000000144450723c */ /* 0x042ff000000810c4 */
[----:B------:R-:W-:Y:S11]  /*22530*/  HMMA.1688.F32.TF32 R68, R68, R12, R204 ;  /* 0x0000000c4444723c */ /* 0x000ff600000810cc */
[----:B------:R-:W-:Y:S04]  /*22540*/  @!UPT UIADD3 URZ, URZ, URZ, URZ ;  /* 0x0000003f3f3ff290 */ /* 0x000fe8000fffe03f */
[----:B------:R1:W-:Y:S04]  /*22550*/  STL.64 [R1+0xa40], R80 ;  /* 0x000a405001007387 */ /* 0x0003e80000100a00 */
[----:B------:R1:W-:Y:S04]  /*22560*/  STL.64 [R1+0xa48], R82 ;  /* 0x000a485201007387 */ /* 0x0003e80000100a00 */
[----:B-1----:R-:W4:Y:S04]  /*22570*/  LDL.LU.64 R80, [R1+0x1e0] ;  /* 0x0001e00001507983 */ /* 0x002f280000300a00 */
[----:B------:R-:W-:Y:S04]  /*22580*/  STL.64 [R1+0xa30], R92 ;  /* 0x000a305c01007387 */ /* 0x000fe80000100a00 */
[----:B------:R1:W-:Y:S04]  /*22590*/  STL.64 [R1+0xa38], R94 ;  /* 0x000a385e01007387 */ /* 0x0003e80000100a00 */
[----:B------:R-:W4:Y:S04]  /*225a0*/  LDL.LU.64 R82, [R1+0x1e8] ;  /* 0x0001e80001527983 */ /* 0x000f280000300a00 */
[----:B------:R-:W-:Y:S01]  /*225b0*/  STL.64 [R1+0xa20], R68 ;  /* 0x000a204401007387 */ /* 0x000fe20000100a00 */
[C---:B-1----:R-:W-:Y:S03]  /*225c0*/  HMMA.1688.F32.TF32 R92, R244.reuse, R60, R224 ;  /* 0x0000003cf45c723c */ /* 0x042fe600000810e0 */
[----:B------:R-:W-:Y:S04]  /*225d0*/  STL.64 [R1+0xa28], R70 ;  /* 0x000a284601007387 */ /* 0x000fe80000100a00 */
        /* <DEDUP_REMOVED lines=8> */
[----:B------:R1:W-:Y:S04]  /*22660*/  STL.64 [R1+0xe0], R96 ;  /* 0x0000e06001007387 */ /* 0x0003e80000100a00 */
[----:B------:R1:W-:Y:S04]  /*22670*/  STL.64 [R1+0xe8], R98 ;  /* 0x0000e86201007387 */ /* 0x0003e80000100a00 */
[----:B-1----:R-:W4:Y:S04]  /*22680*/  LDL.LU.64 R96, [R1+0x280] ;  /* 0x0002800001607983 */ /* 0x002f280000300a00 */
[----:B------:R1:W-:Y:S04]  /*22690*/  STL.64 [R1+0xc0], R92 ;  /* 0x0000c05c01007387 */ /* 0x0003e80000100a00 */
[----:B------:R1:W-:Y:S04]  /*226a0*/  STL.64 [R1+0xc8], R94 ;  /* 0x0000c85e01007387 */ /* 0x0003e80000100a00 */
[----:B------:R-:W4:Y:S01]  /*226b0*/  LDL.LU.64 R98, [R1+0x288] ;  /* 0x0002880001627983 */ /* 0x000f220000300a00 */
[C---:B--2---:R-:W-:Y:S11]  /*226c0*/  HMMA.1688.F32.TF32 R68, R244.reuse, R4, R88 ;  /* 0x00000004f444723c */ /* 0x044ff60000081058 */
[----:B------:R-:W-:Y:S11]  /*226d0*/  @!UPT UIADD3 URZ, URZ, URZ, URZ ;  /* 0x0000003f3f3ff290 */ /* 0x000ff6000fffe03f */
[----:B------:R-:W-:Y:S01]  /*226e0*/  @!UPT UIADD3 URZ, URZ, URZ, URZ ;  /* 0x0000003f3f3ff290 */ /* 0x000fe2000fffe03f */
[----:B------:R-:W-:Y:S04]  /*226f0*/  STL.64 [R1+0xb0], R68 ;  /* 0x0000b04401007387 */ /* 0x000fe80000100a00 */
[----:B------:R3:W-:Y:S04]  /*22700*/  STL.64 [R1+0xb8], R70 ;  /* 0x0000b84601007387 */ /* 0x0007e80000100a00 */
[----:B-1----:R-:W2:Y:S04]  /*22710*/  LDL.LU.64 R92, [R1+0x2a0] ;  /* 0x0002a000015c7983 */ /* 0x002ea80000300a00 */
[----:B------:R-:W2:Y:S04]  /*22720*/  LDL.LU.64 R94, [R1+0x2a8] ;  /* 0x0002a800015e7983 */ /* 0x000ea80000300a00 */
[----:B------:R-:W2:Y:S01]  /*22730*/  LDL.LU.64 R88, [R1+0x2c0] ;  /* 0x0002c00001587983 */ /* 0x000ea20000300a00 */
[C---:B---3--:R-:W-:Y:S03]  /*22740*/  HMMA.1688.F32.TF32 R68, R244.reuse, R8, R84 ;  /* 0x00000008f444723c */ /* 0x048fe60000081054 */
[----:B------:R-:W3:Y:S11]  /*22750*/  LDL.LU.64 R90, [R1+0x2c8] ;  /* 0x0002c800015a7983 */ /* 0x000ef60000300a00 */
[----:B------:R-:W-:Y:S09]  /*22760*/  @!UPT UIADD3 URZ, URZ, URZ, URZ ;  /* 0x0000003f3f3ff290 */ /* 0x000ff2000fffe03f */
[----:B------:R-:W-:Y:S04]  /*22770*/  STL.64 [R1+0xa0], R68 ;  /* 0x0000a04401007387 */ /* 0x000fe80000100a00 */
[----:B------:R4:W-:Y:S02]  /*22780*/  STL.64 [R1+0xa8], R70 ;  /* 0x0000a84601007387 */ /* 0x0009e40000100a00 */
[C---:B----4-:R-:W-:Y:S02]  /*22790*/  HMMA.1688.F32.TF32 R68, R244.reuse, R56, R72 ;  /* 0x00000038f444723c */ /* 0x050fe40000081048 */
[----:B------:R-:W4:Y:S04]  /*227a0*/  LDL.LU.64 R72, [R1+0x2f0] ;  /* 0x0002f00001487983 */ /* 0x000f280000300a00 */
[----:B------:R-:W4:Y:S11]  /*227b0*/  LDL.LU.64 R74, [R1+0x2f8] ;  /* 0x0002f800014a7983 */ /* 0x000f360000300a00 */
[----:B------:R-:W-:Y:S06]  /*227c0*/  @!UPT UIADD3 URZ, URZ, URZ, URZ ;  /* 0x0000003f3f3ff290 */ /* 0x000fec000fffe03f */
[----:B------:R-:W-:Y:S04]  /*227d0*/  STL.64 [R1+0x90], R68 ;  /* 0x0000904401007387 */ /* 0x000fe80000100a00 */
[----:B------:R1:W-:Y:S02]  /*227e0*/  STL.64 [R1+0x98], R70 ;  /* 0x0000984601007387 */ /* 0x0003e40000100a00 */
[C---:B-1----:R-:W-:Y:S02]  /*227f0*/  HMMA.1688.F32.TF32 R68, R244.reuse, R52, R76 ;  /* 0x00000034f444723c */ /* 0x042fe4000008104c */
[----:B------:R-:W4:Y:S04]  /*22800*/  LDL.LU.64 R76, [R1+0x2e0] ;  /* 0x0002e000014c7983 */ /* 0x000f280000300a00 */
[----:B------:R-:W4:Y:S11]  /*22810*/  LDL.LU.64 R78, [R1+0x2e8] ;  /* 0x0002e800014e7983 */ /* 0x000f360000300a00 */
[----:B------:R-:W-:Y:S06]  /*22820*/  @!UPT UIADD3 URZ, URZ, URZ, URZ ;  /* 0x0000003f3f3ff290 */ /* 0x000fec000fffe03f */
[----:B------:R-:W-:Y:S04]  /*22830*/  STL.64 [R1+0x80], R68 ;  /* 0x0000804401007387 */ /* 0x000fe80000100a00 */
[----:B------:R1:W-:Y:S04]  /*22840*/  STL.64 [R1+0x88], R70 ;  /* 0x0000884601007387 */ /* 0x0003e80000100a00 */
[----:B------:R-:W4:Y:S04]  /*22850*/  LDL.LU.64 R84, [R1+0x310] ;  /* 0x0003100001547983 */ /* 0x000f280000300a00 */
[----:B------:R-:W4:Y:S01]  /*22860*/  LDL.LU.64 R86, [R1+0x318] ;  /* 0x0003180001567983 */ /* 0x000f220000300a00 */
[C---:B-1----:R-:W-:Y:S03]  /*22870*/  HMMA.1688.F32.TF32 R68, R244.reuse, R48, R80 ;  /* 0x00000030f444723c */ /* 0x042fe60000081050 */
[----:B------:R-:W4:Y:S04]  /*22880*/  LDL.LU.64 R80, [R1+0x330] ;  /* 0x0003300001507983 */ /* 0x000f280000300a00 */
[----:B------:R-:W4:Y:S01]  /*22890*/  LDL.LU.64 R82, [R1+0x338] ;  /* 0x0003380001527983 */ /* 0x000f220000300a00 */
[C---:B------:R-:W-:Y:S08]  /*228a0*/  HMMA.1688.F32.TF32 R112, R244.reuse, R44, R112 ;  /* 0x0000002cf470723c */ /* 0x040ff00000081070 */
[C---:B------:R-:W-:Y:S08]  /*228b0*/  HMMA.1688.F32.TF32 R108, R244.reuse, R40, R108 ;  /* 0x00000028f46c723c */ /* 0x040ff0000008106c */
[C---:B------:R-:W-:Y:S08]  /*228c0*/  HMMA.1688.F32.TF32 R104, R244.reuse, R36, R104 ;  /* 0x00000024f468723c */ /* 0x040ff00000081068 */
[C---:B------:R-:W-:Y:S01]  /*228d0*/  HMMA.1688.F32.TF32 R100, R244.reuse, R32, R100 ;  /* 0x00000020f464723c */ /* 0x040fe20000081064 */
[----:B------:R1:W-:Y:S04]  /*228e0*/  STL.64 [R1+0x70], R68 ;  /* 0x0000704401007387 */ /* 0x0003e80000100a00 */
[----:B------:R1:W-:Y:S04]  /*228f0*/  STL.64 [R1+0x78], R70 ;  /* 0x0000784601007387 */ /* 0x0003e80000100a00 */
[----:B-1----:R-:W4:Y:S04]  /*22900*/  LDL.LU.64 R68, [R1+0x340] ;  /* 0x0003400001447983 */ /* 0x002f280000300a00 */
[----:B------:R-:W4:Y:S01]  /*22910*/  LDL.LU.64 R70, [R1+0x348] ;  /* 0x0003480001467983 */ /* 0x000f220000300a00 */
[C---:B------:R-:W-:Y:S03]  /*22920*/  HMMA.1688.F32.TF32 R96, R244.reuse, R28, R96 ;  /* 0x0000001cf460723c */ /* 0x040fe60000081060 */
        /* <DEDUP_REMOVED lines=10> */
[C---:B--2---:R-:W-:Y:S08]  /*229d0*/  HMMA.1688.F32.TF32 R92, R244.reuse, R24, R92 ;  /* 0x00000018f45c723c */ /* 0x044ff0000008105c */
[C---:B---3--:R-:W-:Y:S11]  /*229e0*/  HMMA.1688.F32.TF32 R88, R244.reuse, R20, R88 ;  /* 0x00000014f458723c */ /* 0x048ff60000081058 */
[----:B------:R-:W-:Y:S04]  /*229f0*/  @!UPT UIADD3 URZ, URZ, URZ, URZ ;  /* 0x0000003f3f3ff290 */ /* 0x000fe8000fffe03f */
[----:B------:R-:W-:Y:S04]  /*22a00*/  STL.64 [R1+0x10], R92 ;  /* 0x0000105c01007387 */ /* 0x000fe80000100a00 */
[----:B------:R-:W-:Y:S01]  /*22a10*/  STL.64 [R1+0x18], R94 ;  /* 0x0000185e01007387 */ /* 0x000fe20000100a00 */
[C---:B----4-:R-:W-:Y:S03]  /*22a20*/  HMMA.1688.F32.TF32 R248, R244.reuse, R16, R72 ;  /* 0x00000010f4f8723c */ /* 0x050fe60000081048 */
[----:B------:R-:W2:Y:S04]  /*22a30*/  LDL.LU.64 R72, [R1+0x350] ;  /* 0x0003500001487983 */ /* 0x000ea80000300a00 */
[----:B------:R-:W-:Y:S04]  /*22a40*/  STL.64 [R1], R88 ;  /* 0x0000005801007387 */ /* 0x000fe80000100a00 */
[----:B------:R-:W-:Y:S04]  /*22a50*/  STL.64 [R1+0x8], R90 ;  /* 0x0000085a01007387 */ /* 0x000fe80000100a00 */
[----:B------:R-:W2:Y:S01]  /*22a60*/  LDL.LU.64 R74, [R1+0x358] ;  /* 0x00035800014a7983 */ /* 0x000ea20000300a00 */
[----:B------:R-:W-:Y:S07]  /*22a70*/  HMMA.1688.F32.TF32 R244, R244, R12, R76 ;  /* 0x0000000cf4f4723c */ /* 0x000fee000008104c */
[----:B------:R-:W-:Y:S04]  /*22a80*/  STL.64 [R1+0x23d8], R250 ;  /* 0x0023d8fa01007387 */ /* 0x000fe80000100a00 */
[----:B------:R-:W-:Y:S01]  /*22a90*/  STL.64 [R1+0x23d0], R248 ;  /* 0x0023d0f801007387 */ /* 0x000fe20000100a00 */
[C---:B------:R-:W-:Y:S11]  /*22aa0*/  HMMA.1688.F32.TF32 R84, R120.reuse, R64, R84 ;  /* 0x000000407854723c */ /* 0x040ff60000081054 */
[----:B------:R-:W-:Y:S04]  /*22ab0*/  STL.64 [R1+0x23e8], R246 ;  /* 0x0023e8f601007387 */ /* 0x000fe80000100a00 */
[----:B------:R-:W-:Y:S04]  /*22ac0*/  STL.64 [R1+0x23e0], R244 ;  /* 0x0023e0f401007387 */ /* 0x000fe80000100a00 */
[----:B------:R-:W3:Y:S04]  /*22ad0*/  LDL.LU R243, [R1+0x2580] ;  /* 0x0025800001f37983 */ /* 0x000ee80000300800 */
[----:B------:R-:W4:Y:S04]  /*22ae0*/  LDL.LU.64 R76, [R1+0x360] ;  /* 0x00036000014c7983 */ /* 0x000f280000300a00 */
[----:B------:R-:W4:Y:S01]  /*22af0*/  LDL.LU.64 R78, [R1+0x368] ;  /* 0x00036800014e7983 */ /* 0x000f220000300a00 */
[C---:B------:R-:W-:Y:S03]  /*22b00*/  HMMA.1688.F32.TF32 R124, R120.reuse, R60, R80 ;  /* 0x0000003c787c723c */ /* 0x040fe60000081050 */
[----:B------:R-:W3:Y:S04]  /*22b10*/  LDL.LU.64 R80, [R1+0x370] ;  /* 0x0003700001507983 */ /* 0x000ee80000300a00 */
[----:B------:R1:W-:Y:S04]  /*22b20*/  STL.64 [R1+0xd0], R84 ;  /* 0x0000d05401007387 */ /* 0x0003e80000100a00 */
[----:B------:R1:W-:Y:S04]  /*22b30*/  STL.64 [R1+0xd8], R86 ;  /* 0x0000d85601007387 */ /* 0x0003e80000100a00 */
[----:B------:R-:W3:Y:S04]  /*22b40*/  LDL.LU.64 R82, [R1+0x378] ;  /* 0x0003780001527983 */ /* 0x000ee80000300a00 */
[----:B-1----:R-:W3:Y:S04]  /*22b50*/  LDL.LU.64 R84, [R1+0x380] ;  /* 0x0003800001547983 */ /* 0x002ee80000300a00 */
[----:B------:R-:W3:Y:S04]  /*22b60*/  LDL.LU.64 R86, [R1+0x388] ;  /* 0x0003880001567983 */ /* 0x000ee80000300a00 */
[----:B------:R-:W3:Y:S04]  /*22b70*/  LDL.LU.64 R88, [R1+0x390] ;  /* 0x0003900001587983 */ /* 0x000ee80000300a00 */
[----:B------:R-:W3:Y:S04]  /*22b80*/  LDL.LU.64 R90, [R1+0x398] ;  /* 0x00039800015a7983 */ /* 0x000ee80000300a00 */
[----:B------:R-:W-:Y:S04]  /*22b90*/  STL.64 [R1+0x23f8], R126 ;  /* 0x0023f87e01007387 */ /* 0x000fe80000100a00 */
[----:B------:R-:W-:Y:S04]  /*22ba0*/  STL.64 [R1+0x23f0], R124 ;  /* 0x0023f07c01007387 */ /* 0x000fe80000100a00 */
[----:B------:R-:W3:Y:S04]  /*22bb0*/  LDL.LU.64 R92, [R1+0x3a0] ;  /* 0x0003a000015c7983 */ /* 0x000ee80000300a00 */
[----:B------:R-:W3:Y:S04]  /*22bc0*/  LDL.LU.64 R94, [R1+0x3a8] ;  /* 0x0003a800015e7983 */ /* 0x000ee80000300a00 */
[----:B------:R-:W3:Y:S01]  /*22bd0*/  LDL.LU.64 R96, [R1+0x3b0] ;  /* 0x0003b00001607983 */ /* 0x000ee20000300a00 */
[C---:B------:R-:W-:Y:S03]  /*22be0*/  HMMA.1688.F32.TF32 R68, R120.reuse, R4, R68 ;  /* 0x000000047844723c */ /* 0x040fe60000081044 */
[----:B------:R-:W3:Y:S04]  /*22bf0*/  LDL.LU.64 R98, [R1+0x3b8] ;  /* 0x0003b80001627983 */ /* 0x000ee80000300a00 */
[----:B------:R-:W3:Y:S04]  /*22c00*/  LDL.LU.64 R100, [R1+0x3c0] ;  /* 0x0003c00001647983 */ /* 0x000ee80000300a00 */
[----:B------:R-:W3:Y:S11]  /*22c10*/  LDL.LU.64 R102, [R1+0x3c8] ;  /* 0x0003c80001667983 */ /* 0x000ef60000300a00 */
[----:B------:R-:W-:Y:S01]  /*22c20*/  @!UPT UIADD3 URZ, URZ, URZ, URZ ;  /* 0x0000003f3f3ff290 */ /* 0x000fe2000fffe03f */
[----:B------:R-:W-:Y:S04]  /*22c30*/  STL.64 [R1+0x2408], R70 ;  /* 0x0024084601007387 */ /* 0x000fe80000100a00 */
[----:B------:R-:W-:Y:S04]  /*22c40*/  STL.64 [R1+0x2400], R68 ;  /* 0x0024004401007387 */ /* 0x000fe80000100a00 */
[----:B------:R-:W3:Y:S04]  /*22c50*/  LDL.LU.64 R104, [R1+0x3d0] ;  /* 0x0003d00001687983 */ /* 0x000ee80000300a00 */
[----:B------:R-:W3:Y:S04]  /*22c60*/  LDL.LU.64 R106, [R1+0x3d8] ;  /* 0x0003d800016a7983 */ /* 0x000ee80000300a00 */
[----:B------:R-:W3:Y:S04]  /*22c70*/  LDL.LU.64 R108, [R1+0x3e0] ;  /* 0x0003e000016c7983 */ /* 0x000ee80000300a00 */
[----:B------:R-:W3:Y:S04]  /*22c80*/  LDL.LU.64 R110, [R1+0x3e8] ;  /* 0x0003e800016e7983 */ /* 0x000ee80000300a00 */
[----:B------:R-:W3:Y:S04]  /*22c90*/  LDL.LU.64 R112, [R1+0x3f0] ;  /* 0x0003f00001707983 */ /* 0x000ee80000300a00 */
[----:B------:R-:W3:Y:S01]  /*22ca0*/  LDL.LU.64 R114, [R1+0x3f8] ;  /* 0x0003f80001727983 */ /* 0x000ee20000300a00 */
[C---:B--2---:R-:W-:Y:S11]  /*22cb0*/  HMMA.1688.F32.TF32 R72, R120.reuse, R8, R72 ;  /* 0x000000087848723c */ /* 0x044ff60000081048 */
[----:B------:R-:W-:Y:S11]  /*22cc0*/  @!UPT UIADD3 URZ, URZ, URZ, URZ ;  /* 0x0000003f3f3ff290 */ /* 0x000ff6000fffe03f */
[----:B------:R-:W-:Y:S01]  /*22cd0*/  @!UPT UIADD3 URZ, URZ, URZ, URZ ;  /* 0x0000003f3f3ff290 */ /* 0x000fe2000fffe03f */
[----:B------:R-:W-:Y:S04]  /*22ce0*/  STL.64 [R1+0x2418], R74 ;  /* 0x0024184a01007387 */ /* 0x000fe80000100a00 */
[----:B------:R1:W-:Y:S04]  /*22cf0*/  STL.64 [R1+0x2410], R72 ;  /* 0x0024104801007387 */ /* 0x0003e80000100a00 */
[----:B-1----:R-:W2:Y:S04]  /*22d00*/  LDL.LU.64 R72, [R1+0x410] ;  /* 0x0004100001487983 */ /* 0x002ea80000300a00 */
[----:B------:R-:W2:Y:S04]  /*22d10*/  LDL.LU.64 R74, [R1+0x418] ;  /* 0x00041800014a7983 */ /* 0x000ea80000300a00 */
[----:B------:R-:W2:Y:S04]  /*22d20*/  LDL.LU.64 R68, [R1+0x400] ;  /* 0x0004000001447983 */ /* 0x000ea80000300a00 */
[----:B------:R-:W2:Y:S01]  /*22d30*/  LDL.LU.64 R70, [R1+0x408] ;  /* 0x0004080001467983 */ /* 0x000ea20000300a00 */
[C---:B----4-:R-:W-:Y:S08]  /*22d40*/  HMMA.1688.F32.TF32 R76, R120.reuse, R56, R76 ;  /* 0x00000038784c723c */ /* 0x050ff0000008104c */
[C---:B---3--:R-:W-:Y:S08]  /*22d50*/  HMMA.1688.F32.TF32 R80, R120.reuse, R52, R80 ;  /* 0x000000347850723c */ /* 0x048ff00000081050 */
[C---:B------:R-:W-:Y:S08]  /*22d60*/  HMMA.1688.F32.TF32 R84, R120.reuse, R48, R84 ;  /* 0x000000307854723c */ /* 0x040ff00000081054 */
[C---:B------:R-:W-:Y:S08]  /*22d70*/  HMMA.1688.F32.TF32 R88, R120.reuse, R44, R88 ;  /* 0x0000002c7858723c */ /* 0x040ff00000081058 */
[C---:B------:R-:W-:Y:S08]  /*22d80*/  HMMA.1688.F32.TF32 R92, R120.reuse, R40, R92 ;  /* 0x00000028785c723c */ /* 0x040ff0000008105c */
[C---:B------:R-:W-:Y:S08]  /*22d90*/  HMMA.1688.F32.TF32 R96, R120.reuse, R36, R96 ;  /* 0x000000247860723c */ /* 0x040ff00000081060 */
[C---:B------:R-:W-:Y:S01]  /*22da0*/  HMMA.1688.F32.TF32 R100, R120.reuse, R32, R100 ;  /* 0x000000207864723c */ /* 0x040fe20000081064 */
[----:B------:R-:W-:Y:S04]  /*22db0*/  STL [R1+0x23cc], R79 ;  /* 0x0023cc4f01007387 */ /* 0x000fe80000100800 */
[----:B------:R-:W-:Y:S04]  /*22dc0*/  STL.64 [R1+0x2428], R82 ;  /* 0x0024285201007387 */ /* 0x000fe80000100a00 */
[----:B------:R-:W-:Y:S04]  /*22dd0*/  STL.64 [R1+0x2420], R80 ;  /* 0x0024205001007387 */ /* 0x000fe80000100a00 */
[----:B------:R-:W-:Y:S01]  /*22de0*/  STL.64 [R1+0x2438], R86 ;  /* 0x0024385601007387 */ /* 0x000fe20000100a00 */
        /* <DEDUP_REMOVED lines=18> */
[C---:B--2---:R-:W-:Y:S11]  /*22f10*/  HMMA.1688.F32.TF32 R116, R120.reuse, R16, R72 ;  /* 0x000000107874723c */ /* 0x044ff60000081048 */
[----:B------:R-:W-:Y:S11]  /*22f20*/  @!UPT UIADD3 URZ, URZ, URZ, URZ ;  /* 0x0000003f3f3ff290 */ /* 0x000ff6000fffe03f */
[----:B------:R-:W-:Y:S01]  /*22f30*/  @!UPT UIADD3 URZ, URZ, URZ, URZ ;  /* 0x0000003f3f3ff290 */ /* 0x000fe2000fffe03f */
[----:B------:R-:W-:Y:S04]  /*22f40*/  STL.64 [R1+0x24b8], R118 ;  /* 0x0024b87601007387 */ /* 0x000fe80000100a00 */
[----:B------:R2:W-:Y:S04]  /*22f50*/  STL.64 [R1+0x24b0], R116 ;  /* 0x0024b07401007387 */ /* 0x0005e80000100a00 */
[----:B------:R-:W3:Y:S04]  /*22f60*/  LDL.LU.64 R128, [R1+0x430] ;  /* 0x0004300001807983 */ /* 0x000ee80000300a00 */
[----:B------:R-:W3:Y:S04]  /*22f70*/  LDL.LU.64 R130, [R1+0x438] ;  /* 0x0004380001827983 */ /* 0x000ee80000300a00 */
[----:B------:R-:W4:Y:S04]  /*22f80*/  LDL.LU.64 R136, [R1+0x440] ;  /* 0x0004400001887983 */ /* 0x000f280000300a00 */
[----:B------:R-:W4:Y:S04]  /*22f90*/  LDL.LU.64 R138, [R1+0x448] ;  /* 0x00044800018a7983 */ /* 0x000f280000300a00 */
        /* <DEDUP_REMOVED lines=14> */
[----:B--2---:R-:W2:Y:S04]  /*23080*/  LDL.LU.64 R116, [R1+0x510] ;  /* 0x0005100001747983 */ /* 0x004ea80000300a00 */
[----:B------:R-:W2:Y:S04]  /*23090*/  LDL.LU.64 R118, [R1+0x518] ;  /* 0x0005180001767983 */ /* 0x000ea80000300a00 */
[----:B------:R-:W2:Y:S04]  /*230a0*/  LDL.LU.64 R112, [R1+0x520] ;  /* 0x0005200001707983 */ /* 0x000ea80000300a00 */
[----:B------:R-:W2:Y:S04]  /*230b0*/  LDL.LU.64 R114, [R1+0x528] ;  /* 0x0005280001727983 */ /* 0x000ea80000300a00 */
[----:B------:R-:W2:Y:S04]  /*230c0*/  LDL.LU.64 R108, [R1+0x530] ;  /* 0x00053000016c7983 */ /* 0x000ea80000300a00 */
[----:B------:R-:W2:Y:S04]  /*230d0*/  LDL.LU.64 R110, [R1+0x538] ;  /* 0x00053800016e7983 */ /* 0x000ea80000300a00 */
[----:B------:R-:W2:Y:S04]  /*230e0*/  LDL.LU.64 R104, [R1+0x540] ;  /* 0x0005400001687983 */ /* 0x000ea80000300a00 */
[----:B------:R-:W2:Y:S01]  /*230f0*/  LDL.LU.64 R106, [R1+0x548] ;  /* 0x00054800016a7983 */ /* 0x000ea20000300a00 */
[----:B------:R-:W-:Y:S03]  /*23100*/  HMMA.1688.F32.TF32 R120, R120, R12, R68 ;  /* 0x0000000c7878723c */ /* 0x000fe60000081044 */
[----:B------:R-:W2:Y:S04]  /*23110*/  LDL.LU.64 R100, [R1+0x560] ;  /* 0x0005600001647983 */ /* 0x000ea80000300a00 */
[----:B------:R-:W2:Y:S04]  /*23120*/  LDL.LU.64 R102, [R1+0x568] ;  /* 0x0005680001667983 */ /* 0x000ea80000300a00 */
[----:B------:R-:W2:Y:S04]  /*23130*/  LDL.LU.64 R80, [R1+0x550] ;  /* 0x0005500001507983 */ /* 0x000ea80000300a00 */
[----:B------:R-:W2:Y:S04]  /*23140*/  LDL.LU.64 R82, [R1+0x558] ;  /* 0x0005580001527983 */ /* 0x000ea80000300a00 */
[----:B------:R-:W2:Y:S04]  /*23150*/  LDL.LU.64 R68, [R1+0x5f0] ;  /* 0x0005f00001447983 */ /* 0x000ea80000300a00 */
[----:B------:R-:W2:Y:S04]  /*23160*/  LDL.LU.64 R70, [R1+0x5f8] ;  /* 0x0005f80001467983 */ /* 0x000ea80000300a00 */
[----:B------:R-:W-:Y:S04]  /*23170*/  STL.64 [R1+0x24c8], R122 ;  /* 0x0024c87a01007387 */ /* 0x000fe80000100a00 */
[----:B------:R-:W-:Y:S01]  /*23180*/  STL.64 [R1+0x24c0], R120 ;  /* 0x0024c07801007387 */ /* 0x000fe20000100a00 */
[C---:B----4-:R-:W-:Y:S08]  /*23190*/  HMMA.1688.F32.TF32 R232, R180.reuse, R4, R136 ;  /* 0x00000004b4e8723c */ /* 0x050ff00000081088 */
[C---:B---3--:R-:W-:Y:S01]  /*231a0*/  HMMA.1688.F32.TF32 R136, R180.reuse, R8, R96 ;  /* 0x00000008b488723c */ /* 0x048fe20000081060 */
[----:B------:R-:W3:Y:S04]  /*231b0*/  LDL.LU.64 R96, [R1+0x610] ;  /* 0x0006100001607983 */ /* 0x000ee80000300a00 */
[----:B------:R-:W3:Y:S03]  /*231c0*/  LDL.LU.64 R98, [R1+0x618] ;  /* 0x0006180001627983 */ /* 0x000ee60000300a00 */
[C---:B------:R-:W-:Y:S01]  /*231d0*/  HMMA.1688.F32.TF32 R140, R180.reuse, R56, R92 ;  /* 0x00000038b48c723c */ /* 0x040fe2000008105c */
[----:B------:R-:W4:Y:S04]  /*231e0*/  LDL.LU.64 R92, [R1+0x620] ;  /* 0x00062000015c7983 */ /* 0x000f280000300a00 */
[----:B------:R-:W4:Y:S03]  /*231f0*/  LDL.LU.64 R94, [R1+0x628] ;  /* 0x00062800015e7983 */ /* 0x000f260000300a00 */
        /* <DEDUP_REMOVED lines=9> */
[C---:B------:R-:W-:Y:S08]  /*23290*/  HMMA.1688.F32.TF32 R156, R180.reuse, R40, R132 ;  /* 0x00000028b49c723c */ /* 0x040ff00000081084 */
[C---:B------:R-:W-:Y:S01]  /*232a0*/  HMMA.1688.F32.TF32 R184, R180.reuse, R64, R240 ;  /* 0x00000040b4b8723c */ /* 0x040fe200000810f0 */
[----:B------:R-:W-:Y:S04]  /*232b0*/  LDS R241, [R252+0x42000] ;  /* 0x04200000fcf17984 */ /* 0x000fe80000000800 */
[----:B------:R-:W-:Y:S03]  /*232c0*/  LDS R243, [R252+0x43000] ;  /* 0x04300000fcf37984 */ /* 0x000fe60000000800 */
[C---:B------:R-:W-:Y:S08]  /*232d0*/  HMMA.1688.F32.TF32 R128, R180.reuse, R60, R128 ;  /* 0x0000003cb480723c */ /* 0x040ff00000081080 */
[C---:B------:R-:W-:Y:S08]  /*232e0*/  HMMA.1688.F32.TF32 R160, R180.reuse, R36, R124 ;  /* 0x00000024b4a0723c */ /* 0x040ff0000008107c */
[C---:B--2---:R-:W-:Y:S08]  /*232f0*/  HMMA.1688.F32.TF32 R164, R180.reuse, R32, R116 ;  /* 0x00000020b4a4723c */ /* 0x044ff00000081074 */
[C---:B------:R-:W-:Y:S08]  /*23300*/  HMMA.1688.F32.TF32 R168, R180.reuse, R28, R112 ;  /* 0x0000001cb4a8723c */ /* 0x040ff00000081070 */
[C---:B------:R-:W-:Y:S08]  /*23310*/  HMMA.1688.F32.TF32 R172, R180.reuse, R24, R108 ;  /* 0x00000018b4ac723c */ /* 0x040ff0000008106c */
[C---:B------:R-:W-:Y:S08]  /*23320*/  HMMA.1688.F32.TF32 R176, R180.reuse, R20, R104 ;  /* 0x00000014b4b0723c */ /* 0x040ff00000081068 */
[C---:B------:R-:W-:Y:S08]  /*23330*/  HMMA.1688.F32.TF32 R132, R180.reuse, R16, R100 ;  /* 0x00000010b484723c */ /* 0x040ff00000081064 */
[----:B------:R-:W-:Y:S01]  /*23340*/  HMMA.1688.F32.TF32 R180, R180, R12, R80 ;  /* 0x0000000cb4b4723c */ /* 0x000fe20000081050 */
[----:B------:R-:W2:Y:S04]  /*23350*/  LDL.LU.64 R80, [R1+0x670] ;  /* 0x0006700001507983 */ /* 0x000ea80000300a00 */
[----:B------:R-:W2:Y:S03]  /*23360*/  LDL.LU.64 R82, [R1+0x678] ;  /* 0x0006780001527983 */ /* 0x000ea60000300a00 */
[C---:B------:R-:W-:Y:S11]  /*23370*/  HMMA.1688.F32.TF32 R68, R188.reuse, R64, R68 ;  /* 0x00000040bc44723c */ /* 0x040ff60000081044 */
[----:B------:R-:W-:Y:S11]  /*23380*/  @!UPT UIADD3 URZ, URZ, URZ, URZ ;  /* 0x0000003f3f3ff290 */ /* 0x000ff6000fffe03f */
[----:B------:R-:W-:Y:S01]  /*23390*/  @!UPT UIADD3 URZ, URZ, URZ, URZ ;  /* 0x0000003f3f3ff290 */ /* 0x000fe2000fffe03f */
[----:B------:R1:W-:Y:S04]  /*233a0*/  STL.64 [R1+0x250], R68 ;  /* 0x0002504401007387 */ /* 0x0003e80000100a00 */
[----:B------:R1:W-:Y:S04]  /*233b0*/  STL.64 [R1+0x258], R70 ;  /* 0x0002584601007387 */ /* 0x0003e80000100a00 */
[----:B-1----:R-:W2:Y:S04]  /*233c0*/  LDL.LU.64 R68, [R1+0x680] ;  /* 0x0006800001447983 */ /* 0x002ea80000300a00 */
[----:B------:R-:W2:Y:S04]  /*233d0*/  LDL.LU.64 R70, [R1+0x688] ;  /* 0x0006880001467983 */ /* 0x000ea80000300a00 */
[----:B------:R-:W-:Y:S01]  /*233e0*/  STL [R1+0x23c8], R3 ;  /* 0x0023c80301007387 */ /* 0x000fe20000100800 */
[C---:B---3--:R-:W-:Y:S08]  /*233f0*/  HMMA.1688.F32.TF32 R96, R188.reuse, R60, R96 ;  /* 0x0000003cbc60723c */ /* 0x048ff00000081060 */
[C---:B----4-:R-:W-:Y:S08]  /*23400*/  HMMA.1688.F32.TF32 R92, R188.reuse, R4, R92 ;  /* 0x00000004bc5c723c */ /* 0x050ff0000008105c */
[C---:B------:R-:W-:Y:S07]  /*23410*/  HMMA.1688.F32.TF32 R88, R188.reuse, R8, R88 ;  /* 0x00000008bc58723c */ /* 0x040fee0000081058 */
        /* <DEDUP_REMOVED lines=8> */
[C---:B-1----:R-:W-:Y:S02]  /*234a0*/  HMMA.1688.F32.TF32 R88, R188.reuse, R56, R72 ;  /* 0x00000038bc58723c */ /* 0x042fe40000081048 */
[----:B------:R-:W4:Y:S04]  /*234b0*/  LDL.LU.64 R72, [R1+0x6a0] ;  /* 0x0006a00001487983 */ /* 0x000f280000300a00 */
[----:B------:R-:W4:Y:S02]  /*234c0*/  LDL.LU.64 R74, [R1+0x6a8] ;  /* 0x0006a800014a7983 */ /* 0x000f240000300a00 */
[C---:B------:R-:W-:Y:S11]  /*234d0*/  HMMA.1688.F32.TF32 R84, R188.reuse, R52, R84 ;  /* 0x00000034bc54723c */ /* 0x040ff60000081054 */
[----:B------:R-:W-:Y:S04]  /*234e0*/  @!UPT UIADD3 URZ, URZ, URZ, URZ ;  /* 0x0000003f3f3ff290 */ /* 0x000fe8000fffe03f */
[----:B------:R-:W-:Y:S04]  /*234f0*/  STL.64 [R1+0x300], R88 ;  /* 0x0003005801007387 */ /* 0x000fe80000100a00 */
[----:B------:R-:W-:Y:S04]  /*23500*/  STL.64 [R1+0x308], R90 ;  /* 0x0003085a01007387 */ /* 0x000fe80000100a00 */
[----:B------:R-:W4:Y:S04]  /*23510*/  LDL.LU.64 R104, [R1+0x6b0] ;  /* 0x0006b00001687983 */ /* 0x000f280000300a00 */
[----:B------:R-:W4:Y:S01]  /*23520*/  LDL.LU.64 R106, [R1+0x6b8] ;  /* 0x0006b800016a7983 */ /* 0x000f220000300a00 */
[C---:B--2---:R-:W-:Y:S03]  /*23530*/  HMMA.1688.F32.TF32 R80, R188.reuse, R48, R80 ;  /* 0x00000030bc50723c */ /* 0x044fe60000081050 */
[----:B------:R1:W-:Y:S04]  /*23540*/  STL.64 [R1+0x2f0], R84 ;  /* 0x0002f05401007387 */ /* 0x0003e80000100a00 */
[----:B------:R2:W-:Y:S04]  /*23550*/  STL.64 [R1+0x2f8], R86 ;  /* 0x0002f85601007387 */ /* 0x0005e80000100a00 */
[----:B------:R-:W4:Y:S04]  /*23560*/  LDL.LU.64 R100, [R1+0x6c0] ;  /* 0x0006c00001647983 */ /* 0x000f280000300a00 */
[----:B------:R-:W4:Y:S08]  /*23570*/  LDL.LU.64 R102, [R1+0x6c8] ;  /* 0x0006c80001667983 */ /* 0x000f300000300a00 */
[----:B------:R2:W-:Y:S04]  /*23580*/  STL.64 [R1+0x2e0], R80 ;  /* 0x0002e05001007387 */ /* 0x0005e80000100a00 */
[----:B------:R2:W-:Y:S04]  /*23590*/  STL.64 [R1+0x2e8], R82 ;  /* 0x0002e85201007387 */ /* 0x0005e80000100a00 */
[----:B-1----:R-:W4:Y:S04]  /*235a0*/  LDL.LU.64 R84, [R1+0x6d0] ;  /* 0x0006d00001547983 */ /* 0x002f280000300a00 */
[----:B--2---:R-:W2:Y:S01]  /*235b0*/  LDL.LU.64 R86, [R1+0x6d8] ;  /* 0x0006d80001567983 */ /* 0x004ea20000300a00 */
[C---:B------:R-:W-:Y:S11]  /*235c0*/  HMMA.1688.F32.TF32 R68, R188.reuse, R44, R68 ;  /* 0x0000002cbc44723c */ /* 0x040ff60000081044 */
[----:B------:R-:W-:Y:S11]  /*235d0*/  @!UPT UIADD3 URZ, URZ, URZ, URZ ;  /* 0x0000003f3f3ff290 */ /* 0x000ff6000fffe03f */
[----:B------:R-:W-:Y:S01]  /*235e0*/  @!UPT UIADD3 URZ, URZ, URZ, URZ ;  /* 0x0000003f3f3ff290 */ /* 0x000fe2000fffe03f */
[----:B------:R1:W-:Y:S04]  /*235f0*/  STL.64 [R1+0x2d0], R68 ;  /* 0x0002d04401007387 */ /* 0x0003e80000100a00 */
[----:B------:R1:W-:Y:S04]  /*23600*/  STL.64 [R1+0x2d8], R70 ;  /* 0x0002d84601007387 */ /* 0x0003e80000100a00 */
[----:B------:R-:W2:Y:S04]  /*23610*/  LDL.LU.64 R96, [R1+0x6e0] ;  /* 0x0006e00001607983 */ /* 0x000ea80000300a00 */
[----:B------:R-:W2:Y:S04]  /*23620*/  LDL.LU.64 R98, [R1+0x6e8] ;  /* 0x0006e80001627983 */ /* 0x000ea80000300a00 */
[----:B------:R-:W2:Y:S04]  /*23630*/  LDL.LU.64 R80, [R1+0x720] ;  /* 0x0007200001507983 */ /* 0x000ea80000300a00 */
[----:B------:R-:W2:Y:S04]  /*23640*/  LDL.LU.64 R82, [R1+0x728] ;  /* 0x0007280001527983 */ /* 0x000ea80000300a00 */
[----:B-1----:R-:W2:Y:S04]  /*23650*/  LDL.LU.64 R68, [R1+0x710] ;  /* 0x0007100001447983 */ /* 0x002ea80000300a00 */
[----:B------:R-:W2:Y:S04]  /*23660*/  LDL.LU.64 R70, [R1+0x718] ;  /* 0x0007180001467983 */ /* 0x000ea80000300a00 */
[----:B------:R-:W2:Y:S04]  /*23670*/  LDL.LU.64 R92, [R1+0x6f0] ;  /* 0x0006f000015c7983 */ /* 0x000ea80000300a00 */
[----:B------:R-:W2:Y:S04]  /*23680*/  LDL.LU.64 R94, [R1+0x6f8] ;  /* 0x0006f800015e7983 */ /* 0x000ea80000300a00 */
[----:B------:R-:W2:Y:S04]  /*23690*/  LDL.LU.64 R88, [R1+0x730] ;  /* 0x0007300001587983 */ /* 0x000ea80000300a00 */
[----:B------:R-:W2:Y:S04]  /*236a0*/  LDL.LU.64 R90, [R1+0x738] ;  /* 0x00073800015a7983 */ /* 0x000ea80000300a00 */
[----:B------:R-:W2:Y:S01]  /*236b0*/  LDL R79, [R1+0xa94] ;  /* 0x000a9400014f7983 */ /* 0x000ea20000100800 */
[----:B---3--:R-:W-:Y:S11]  /*236c0*/  HMMA.1688.F32.TF32 R108, R188, R40, R108 ;  /* 0x00000028bc6c723c */ /* 0x008ff6000008106c */
[----:B------:R-:W-:Y:S11]  /*236d0*/  @!UPT UIADD3 URZ, URZ, URZ, URZ ;  /* 0x0000003f3f3ff290 */ /* 0x000ff6000fffe03f */
[----:B------:R-:W-:Y:S01]  /*236e0*/  @!UPT UIADD3 URZ, URZ, URZ, URZ ;  /* 0x0000003f3f3ff290 */ /* 0x000fe2000fffe03f */
[----:B------:R-:W-:Y:S01]  /*236f0*/  STL.64 [R1+0x2c0], R108 ;  /* 0x0002c06c01007387 */ /* 0x000fe20000100a00 */
[----:B------:R-:W-:-:S03]  /*23700*/  IMAD.MOV.U32 R3, RZ, RZ, R111 ;  /* 0x000000ffff037224 */ /* 0x000fc600078e006f */
[----:B------:R4:W-:Y:S02]  /*23710*/  STL [R1+0x2c8], R110 ;  /* 0x0002c86e01007387 */ /* 0x0009e40000100800 */
[C---:B----4-:R-:W-:Y:S02]  /*23720*/  HMMA.1688.F32.TF32 R108, R188.reuse, R36, R72 ;  /* 0x00000024bc6c723c */ /* 0x050fe40000081048 */
[----:B------:R-:W3:Y:S04]  /*23730*/  LDL.LU.64 R72, [R1+0x740] ;  /* 0x0007400001487983 */ /* 0x000ee80000300a00 */
[----:B------:R-:W3:Y:S11]  /*23740*/  LDL.LU.64 R74, [R1+0x748] ;  /* 0x00074800014a7983 */ /* 0x000ef60000300a00 */
[----:B------:R-:W-:Y:S06]  /*23750*/  @!UPT UIADD3 URZ, URZ, URZ, URZ ;  /* 0x0000003f3f3ff290 */ /* 0x000fec000fffe03f */
[----:B------:R-:W-:Y:S04]  /*23760*/  STL.64 [R1+0x2b0], R108 ;  /* 0x0002b06c01007387 */ /* 0x000fe80000100a00 */
[----:B------:R1:W-:Y:S02]  /*23770*/  STL.64 [R1+0x2b8], R110 ;  /* 0x0002b86e01007387 */ /* 0x0003e40000100a00 */
[C---:B-1----:R-:W-:Y:S08]  /*23780*/  HMMA.1688.F32.TF32 R108, R188.reuse, R32, R104 ;  /* 0x00000020bc6c723c */ /* 0x042ff00000081068 */
[C---:B------:R-:W-:Y:S08]  /*23790*/  HMMA.1688.F32.TF32 R104, R188.reuse, R28, R100 ;  /* 0x0000001cbc68723c */ /* 0x040ff00000081064 */
[C---:B--2---:R-:W-:Y:S07]  /*237a0*/  HMMA.1688.F32.TF32 R100, R188.reuse, R24, R84 ;  /* 0x00000018bc64723c */ /* 0x044fee0000081054 */
        /* <DEDUP_REMOVED lines=8> */
[C---:B-1----:R-:W-:Y:S08]  /*23830*/  HMMA.1688.F32.TF32 R100, R188.reuse, R20, R96 ;  /* 0x00000014bc64723c */ /* 0x042ff00000081060 */
[C---:B------:R-:W-:Y:S08]  /*23840*/  HMMA.1688.F32.TF32 R96, R188.reuse, R16, R80 ;  /* 0x00000010bc60723c */ /* 0x040ff00000081050 */
[----:B------:R-:W-:Y:S08]  /*23850*/  HMMA.1688.F32.TF32 R80, R188, R12, R68 ;  /* 0x0000000cbc50723c */ /* 0x000ff00000081044 */
[C---:B------:R-:W-:Y:S01]  /*23860*/  HMMA.1688.F32.TF32 R92, R192.reuse, R64, R92 ;  /* 0x00000040c05c723c */ /* 0x040fe2000008105c */
[----:B------:R-:W-:Y:S04]  /*23870*/  STL.64 [R1+0x270], R100 ;  /* 0x0002706401007387 */ /* 0x000fe80000100a00 */
[----:B------:R-:W-:Y:S03]  /*23880*/  STL.64 [R1+0x278], R102 ;  /* 0x0002786601007387 */ /* 0x000fe60000100a00 */
[----:B------:R-:W-:Y:S01]  /*23890*/  HMMA.1688.F32.TF32 R88, R192, R60, R88 ;  /* 0x0000003cc058723c */ /* 0x000fe20000081058 */
[----:B------:R-:W4:Y:S04]  /*238a0*/  LDL.LU.64 R68, [R1+0x760] ;  /* 0x0007600001447983 */ /* 0x000f280000300a00 */
[----:B------:R-:W-:Y:S04]  /*238b0*/  STL.64 [R1+0x260], R96 ;  /* 0x0002606001007387 */ /* 0x000fe80000100a00 */
[----:B------:R-:W-:Y:S04]  /*238c0*/  STL.64 [R1+0x268], R98 ;  /* 0x0002686201007387 */ /* 0x000fe80000100a00 */
[----:B------:R-:W4:Y:S04]  /*238d0*/  LDL.LU.64 R70, [R1+0x768] ;  /* 0x0007680001467983 */ /* 0x000f280000300a00 */
[----:B------:R1:W-:Y:S04]  /*238e0*/  STL.64 [R1+0x240], R80 ;  /* 0x0002405001007387 */ /* 0x0003e80000100a00 */
[----:B------:R1:W-:Y:S01]  /*238f0*/  STL.64 [R1+0x248], R82 ;  /* 0x0002485201007387 */ /* 0x0003e20000100a00 */
[----:B------:R-:W-:-:S02]  /*23900*/  IMAD.MOV.U32 R124, RZ, RZ, R66 ;  /* 0x000000ffff7c7224 */ /* 0x000fc400078e0042 */
[----:B------:R-:W-:Y:S01]  /*23910*/  IMAD.MOV.U32 R125, RZ, RZ, R67 ;  /* 0x000000ffff7d7224 */ /* 0x000fe200078e0043 */
[----:B------:R-:W-:Y:S04]  /*23920*/  LDS R240, [R79+0x42000] ;  /* 0x042000004ff07984 */ /* 0x000fe80000000800 */
[----:B-1----:R-:W4:Y:S04]  /*23930*/  LDL.LU.64 R80, [R1+0x770] ;  /* 0x0007700001507983 */ /* 0x002f280000300a00 */
[----:B------:R-:W4:Y:S04]  /*23940*/  LDL.LU.64 R82, [R1+0x778] ;  /* 0x0007780001527983 */ /* 0x000f280000300a00 */
[----:B------:R-:W4:Y:S04]  /*23950*/  LDL.LU.64 R104, [R1+0x780] ;  /* 0x0007800001687983 */ /* 0x000f280000300a00 */
[----:B------:R-:W-:Y:S04]  /*23960*/  STL.64 [R1+0x230], R92 ;  /* 0x0002305c01007387 */ /* 0x000fe80000100a00 */
[----:B------:R-:W-:Y:S04]  /*23970*/  STL.64 [R1+0x238], R94 ;  /* 0x0002385e01007387 */ /* 0x000fe80000100a00 */
[----:B------:R-:W4:Y:S04]  /*23980*/  LDL.LU.64 R106, [R1+0x788] ;  /* 0x00078800016a7983 */ /* 0x000f280000300a00 */
[----:B------:R-:W-:Y:S04]  /*23990*/  STL.64 [R1+0x220], R88 ;  /* 0x0002205801007387 */ /* 0x000fe80000100a00 */
[----:B------:R-:W-:Y:S04]  /*239a0*/  STL.64 [R1+0x228], R90 ;  /* 0x0002285a01007387 */ /* 0x000fe80000100a00 */
[----:B------:R-:W4:Y:S04]  /*239b0*/  LDL.LU.64 R100, [R1+0x790] ;  /* 0x0007900001647983 */ /* 0x000f280000300a00 */
[----:B------:R-:W4:Y:S04]  /*239c0*/  LDL.LU.64 R102, [R1+0x798] ;  /* 0x0007980001667983 */ /* 0x000f280000300a00 */
[----:B------:R-:W1:Y:S01]  /*239d0*/  LDS R242, [R79+0x43000] ;  /* 0x043000004ff27984 */ /* 0x000e620000000800 */
[----:B------:R-:W-:-:S03]  /*239e0*/  IMAD.MOV.U32 R127, RZ, RZ, R62 ;  /* 0x000000ffff7f7224 */ /* 0x000fc600078e003e */
[----:B------:R-:W-:Y:S04]  /*239f0*/  LDS R236, [R79+0x42080] ;  /* 0x042080004fec7984 */ /* 0x000fe80000000800 */
[----:B------:R-:W1:Y:S01]  /*23a00*/  LDS R238, [R79+0x43080] ;  /* 0x043080004fee7984 */ /* 0x000e620000000800 */
[C---:B---3--:R-:W-:Y:S11]  /*23a10*/  HMMA.1688.F32.TF32 R72, R192.reuse, R4, R72 ;  /* 0x00000004c048723c */ /* 0x048ff60000081048 */
[----:B------:R-:W-:Y:S11]  /*23a20*/  @!UPT UIADD3 URZ, URZ, URZ, URZ ;  /* 0x0000003f3f3ff290 */ /* 0x000ff6000fffe03f */
[----:B------:R-:W-:Y:S01]  /*23a30*/  @!UPT UIADD3 URZ, URZ, URZ, URZ ;  /* 0x0000003f3f3ff290 */ /* 0x000fe2000fffe03f */
[----:B------:R3:W-:Y:S04]  /*23a40*/  STL.64 [R1+0x210], R72 ;  /* 0x0002104801007387 */ /* 0x0007e80000100a00 */
[----:B------:R1:W-:Y:S04]  /*23a50*/  STL.64 [R1+0x218], R74 ;  /* 0x0002184a01007387 */ /* 0x0003e80000100a00 */
[----:B---3--:R-:W3:Y:S04]  /*23a60*/  LDL.LU.64 R72, [R1+0x7a0] ;  /* 0x0007a00001487983 */ /* 0x008ee80000300a00 */
[----:B-1----:R-:W3:Y:S04]  /*23a70*/  LDL.LU.64 R74, [R1+0x7a8] ;  /* 0x0007a800014a7983 */ /* 0x002ee80000300a00 */
[----:B------:R-:W3:Y:S04]  /*23a80*/  LDL.LU.64 R96, [R1+0x7b0] ;  /* 0x0007b00001607983 */ /* 0x000ee80000300a00 */
[----:B------:R-:W3:Y:S01]  /*23a90*/  LDL.LU.64 R98, [R1+0x7b8] ;  /* 0x0007b80001627983 */ /* 0x000ee20000300a00 */
[C---:B--2---:R-:W-:Y:S11]  /*23aa0*/  HMMA.1688.F32.TF32 R84, R192.reuse, R8, R84 ;  /* 0x00000008c054723c */ /* 0x044ff60000081054 */
[----:B------:R-:W-:Y:S11]  /*23ab0*/  @!UPT UIADD3 URZ, URZ, URZ, URZ ;  /* 0x0000003f3f3ff290 */ /* 0x000ff6000fffe03f */
[----:B------:R-:W-:Y:S01]  /*23ac0*/  @!UPT UIADD3 URZ, URZ, URZ, URZ ;  /* 0x0000003f3f3ff290 */ /* 0x000fe2000fffe03f */
[----:B------:R-:W-:Y:S04]  /*23ad0*/  STL.64 [R1+0x200], R84 ;  /* 0x0002005401007387 */ /* 0x000fe80000100a00 */
[----:B------:R4:W-:Y:S04]  /*23ae0*/  STL.64 [R1+0x208], R86 ;  /* 0x0002085601007387 */ /* 0x0009e80000100a00 */
[----:B------:R-:W2:Y:S04]  /*23af0*/  LDL.LU.64 R92, [R1+0x7c0] ;  /* 0x0007c000015c7983 */ /* 0x000ea80000300a00 */
[----:B------:R-:W2:Y:S01]  /*23b00*/  LDL.LU.64 R94, [R1+0x7c8] ;  /* 0x0007c800015e7983 */ /* 0x000ea20000300a00 */
[C---:B----4-:R-:W-:Y:S03]  /*23b10*/  HMMA.1688.F32.TF32 R84, R192.reuse, R56, R68 ;  /* 0x00000038c054723c */ /* 0x050fe60000081044 */
[----:B------:R-:W4:Y:S04]  /*23b20*/  LDL.LU.64 R68, [R1+0x7d0] ;  /* 0x0007d00001447983 */ /* 0x000f280000300a00 */
[----:B------:R-:W4:Y:S01]  /*23b30*/  LDL.LU.64 R70, [R1+0x7d8] ;  /* 0x0007d80001467983 */ /* 0x000f220000300a00 */
[C---:B------:R-:W-:Y:S11]  /*23b40*/  HMMA.1688.F32.TF32 R80, R192.reuse, R52, R80 ;  /* 0x00000034c050723c */ /* 0x040ff60000081050 */
[----:B------:R-:W-:Y:S04]  /*23b50*/  @!UPT UIADD3 URZ, URZ, URZ, URZ ;  /* 0x0000003f3f3ff290 */ /* 0x000fe8000fffe03f */
[----:B------:R1:W-:Y:S04]  /*23b60*/  STL.64 [R1+0x1f0], R84 ;  /* 0x0001f05401007387 */ /* 0x0003e80000100a00 */
[----:B------:R1:W-:Y:S04]  /*23b70*/  STL.64 [R1+0x1f8], R86 ;  /* 0x0001f85601007387 */ /* 0x0003e80000100a00 */
[----:B------:R-:W4:Y:S04]  /*23b80*/  LDL.LU.64 R88, [R1+0x7e0] ;  /* 0x0007e00001587983 */ /* 0x000f280000300a00 */
[----:B------:R-:W4:Y:S01]  /*23b90*/  LDL.LU.64 R90, [R1+0x7e8] ;  /* 0x0007e800015a7983 */ /* 0x000f220000300a00 */
[C---:B------:R-:W-:Y:S03]  /*23ba0*/  HMMA.1688.F32.TF32 R108, R192.reuse, R48, R104 ;  /* 0x00000030c06c723c */ /* 0x040fe60000081068 */
[----:B------:R1:W-:Y:S05]  /*23bb0*/  STL.64 [R1+0x1e0], R80 ;  /* 0x0001e05001007387 */ /* 0x0003ea0000100a00 */
[C---:B------:R-:W-:Y:S01]  /*23bc0*/  HMMA.1688.F32.TF32 R104, R192.reuse, R44, R100 ;  /* 0x0000002cc068723c */ /* 0x040fe20000081064 */
[----:B------:R1:W-:Y:S04]  /*23bd0*/  STL.64 [R1+0x1e8], R82 ;  /* 0x0001e85201007387 */ /* 0x0003e80000100a00 */
[----:B-1----:R-:W4:Y:S04]  /*23be0*/  LDL.LU.64 R84, [R1+0x820] ;  /* 0x0008200001547983 */ /* 0x002f280000300a00 */
[----:B------:R-:W4:Y:S04]  /*23bf0*/  LDL.LU.64 R86, [R1+0x828] ;  /* 0x0008280001567983 */ /* 0x000f280000300a00 */
[----:B------:R-:W4:Y:S04]  /*23c00*/  LDL.LU.64 R80, [R1+0x910] ;  /* 0x0009100001507983 */ /* 0x000f280000300a00 */
[----:B------:R-:W4:Y:S04]  /*23c10*/  LDL.LU.64 R82, [R1+0x918] ;  /* 0x0009180001527983 */ /* 0x000f280000300a00 */
[----:B------:R-:W-:Y:S04]  /*23c20*/  STL.64 [R1+0x1d0], R108 ;  /* 0x0001d06c01007387 */ /* 0x000fe80000100a00 */
[----:B------:R-:W-:Y:S01]  /*23c30*/  STL.64 [R1+0x1d8], R110 ;  /* 0x0001d86e01007387 */ /* 0x000fe20000100a00 */
[C---:B---3--:R-:W-:Y:S03]  /*23c40*/  HMMA.1688.F32.TF32 R100, R192.reuse, R40, R72 ;  /* 0x00000028c064723c */ /* 0x048fe60000081048 */
[----:B------:R-:W3:Y:S04]  /*23c50*/  LDL.LU.64 R72, [R1+0x900] ;  /* 0x0009000001487983 */ /* 0x000ee80000300a00 */
[----:B------:R-:W-:Y:S04]  /*23c60*/  STL.64 [R1+0x1c0], R104 ;  /* 0x0001c06801007387 */ /* 0x000fe80000100a00 */
[----:B------:R-:W-:Y:S04]  /*23c70*/  STL.64 [R1+0x1c8], R106 ;  /* 0x0001c86a01007387 */ /* 0x000fe80000100a00 */
[----:B------:R-:W3:Y:S08]  /*23c80*/  LDL.LU.64 R74, [R1+0x908] ;  /* 0x00090800014a7983 */ /* 0x000ef00000300a00 */
[----:B------:R-:W-:Y:S04]  /*23c90*/  STL.64 [R1+0x1b0], R100 ;  /* 0x0001b06401007387 */ /* 0x000fe80000100a00 */
[----:B------:R1:W-:Y:S02]  /*23ca0*/  STL.64 [R1+0x1b8], R102 ;  /* 0x0001b86601007387 */ /* 0x0003e40000100a00 */
[C---:B-1----:R-:W-:Y:S02]  /*23cb0*/  HMMA.1688.F32.TF32 R100, R192.reuse, R36, R96 ;  /* 0x00000024c064723c */ /* 0x042fe40000081060 */
[----:B------:R-:W3:Y:S06]  /*23cc0*/  LDL.LU.64 R96, [R1+0x810] ;  /* 0x0008100001607983 */ /* 0x000eec0000300a00 */
[C---:B--2---:R-:W-:Y:S11]  /*23cd0*/  HMMA.1688.F32.TF32 R92, R192.reuse, R32, R92 ;  /* 0x00000020c05c723c */ /* 0x044ff6000008105c */
[----:B------:R-:W-:Y:S04]  /*23ce0*/  @!UPT UIADD3 URZ, URZ, URZ, URZ ;  /* 0x0000003f3f3ff290 */ /* 0x000fe8000fffe03f */
[----:B------:R-:W-:Y:S04]  /*23cf0*/  STL.64 [R1+0x1a0], R100 ;  /* 0x0001a06401007387 */ /* 0x000fe80000100a00 */
[----:B------:R-:W-:Y:S04]  /*23d00*/  STL.64 [R1+0x1a8], R102 ;  /* 0x0001a86601007387 */ /* 0x000fe80000100a00 */
[----:B------:R-:W2:Y:S04]  /*23d10*/  LDL.LU.64 R98, [R1+0x818] ;  /* 0x0008180001627983 */ /* 0x000ea80000300a00 */
[----:B------:R-:W-:Y:S04]  /*23d20*/  STL.64 [R1+0x190], R92 ;  /* 0x0001905c01007387 */ /* 0x000fe80000100a00 */
[----:B------:R4:W-:Y:S02]  /*23d30*/  STL.64 [R1+0x198], R94 ;  /* 0x0001985e01007387 */ /* 0x0009e40000100a00 */
[C---:B----4-:R-:W-:Y:S02]  /*23d40*/  HMMA.1688.F32.TF32 R92, R192.reuse, R28, R68 ;  /* 0x0000001cc05c723c */ /* 0x050fe40000081044 */
[----:B------:R-:W4:Y:S04]  /*23d50*/  LDL.LU.64 R68, [R1+0x800] ;  /* 0x0008000001447983 */ /* 0x000f280000300a00 */
[----:B------:R-:W4:Y:S02]  /*23d60*/  LDL.LU.64 R70, [R1+0x808] ;  /* 0x0008080001467983 */ /* 0x000f240000300a00 */
[C---:B------:R-:W-:Y:S11]  /*23d70*/  HMMA.1688.F32.TF32 R88, R192.reuse, R24, R88 ;  /* 0x00000018c058723c */ /* 0x040ff60000081058 */
[----:B------:R-:W-:Y:S04]  /*23d80*/  @!UPT UIADD3 URZ, URZ, URZ, URZ ;  /* 0x0000003f3f3ff290 */ /* 0x000fe8000fffe03f */
[----:B------:R1:W-:Y:S04]  /*23d90*/  STL.64 [R1+0x180], R92 ;  /* 0x0001805c01007387 */ /* 0x0003e80000100a00 */
[----:B------:R1:W-:Y:S04]  /*23da0*/  STL.64 [R1+0x188], R94 ;  /* 0x0001885e01007387 */ /* 0x0003e80000100a00 */
[----:B-1----:R-:W4:Y:S04]  /*23db0*/  LDL.LU.64 R92, [R1+0x8f0] ;  /* 0x0008f000015c7983 */ /* 0x002f280000300a00 */
[----:B------:R-:W4:Y:S01]  /*23dc0*/  LDL.LU.64 R94, [R1+0x8f8] ;  /* 0x0008f800015e7983 */ /* 0x000f220000300a00 */
[C---:B------:R-:W-:Y:S08]  /*23dd0*/  HMMA.1688.F32.TF32 R84, R192.reuse, R20, R84 ;  /* 0x00000014c054723c */ /* 0x040ff00000081054 */
[C---:B------:R-:W-:Y:S01]  /*23de0*/  HMMA.1688.F32.TF32 R80, R192.reuse, R16, R80 ;  /* 0x00000010c050723c */ /* 0x040fe20000081050 */
[----:B------:R1:W-:Y:S04]  /*23df0*/  STL.64 [R1+0x170], R88 ;  /* 0x0001705801007387 */ /* 0x0003e80000100a00 */
[----:B------:R1:W-:Y:S04]  /*23e00*/  STL.64 [R1+0x178], R90 ;  /* 0x0001785a01007387 */ /* 0x0003e80000100a00 */
[----:B-1----:R-:W4:Y:S06]  /*23e10*/  LDL.LU.64 R88, [R1+0x8e0] ;  /* 0x0008e00001587983 */ /* 0x002f2c0000300a00 */
[----:B------:R1:W-:Y:S04]  /*23e20*/  STL.64 [R1+0x160], R84 ;  /* 0x0001605401007387 */ /* 0x0003e80000100a00 */
[----:B------:R1:W-:Y:S04]  /*23e30*/  STL.64 [R1+0x168], R86 ;  /* 0x0001685601007387 */ /* 0x0003e80000100a00 */
[----:B------:R-:W4:Y:S04]  /*23e40*/  LDL.LU.64 R90, [R1+0x8e8] ;  /* 0x0008e800015a7983 */ /* 0x000f280000300a00 */
[----:B------:R1:W-:Y:S04]  /*23e50*/  STL.64 [R1+0x150], R80 ;  /* 0x0001505001007387 */ /* 0x0003e80000100a00 */
[----:B------:R1:W-:Y:S04]  /*23e60*/  STL.64 [R1+0x158], R82 ;  /* 0x0001585201007387 */ /* 0x0003e80000100a00 */
[----:B-1----:R-:W4:Y:S04]  /*23e70*/  LDL.LU.64 R84, [R1+0x8d0] ;  /* 0x0008d00001547983 */ /* 0x002f280000300a00 */
[----:B------:R-:W4:Y:S04]  /*23e80*/  LDL.LU.64 R86, [R1+0x8d8] ;  /* 0x0008d80001567983 */ /* 0x000f280000300a00 */
[----:B------:R-:W4:Y:S04]  /*23e90*/  LDL.LU.64 R80, [R1+0x8c0] ;  /* 0x0008c00001507983 */ /* 0x000f280000300a00 */
[----:B------:R-:W4:Y:S01]  /*23ea0*/  LDL.LU.64 R82, [R1+0x8c8] ;  /* 0x0008c80001527983 */ /* 0x000f220000300a00 */
[----:B---3--:R-:W-:Y:S11]  /*23eb0*/  HMMA.1688.F32.TF32 R72, R192, R12, R72 ;  /* 0x0000000cc048723c */ /* 0x008ff60000081048 */
[----:B------:R-:W-:Y:S11]  /*23ec0*/  @!UPT UIADD3 URZ, URZ, URZ, URZ ;  /* 0x0000003f3f3ff290 */ /* 0x000ff6000fffe03f */
[----:B------:R-:W-:Y:S01]  /*23ed0*/  @!UPT UIADD3 URZ, URZ, URZ, URZ ;  /* 0x0000003f3f3ff290 */ /* 0x000fe2000fffe03f */
[----:B------:R1:W-:Y:S04]  /*23ee0*/  STL.64 [R1+0x140], R72 ;  /* 0x0001404801007387 */ /* 0x0003e80000100a00 */
[----:B------:R3:W-:Y:S04]  /*23ef0*/  STL.64 [R1+0x148], R74 ;  /* 0x0001484a01007387 */ /* 0x0007e80000100a00 */
[----:B-1----:R-:W4:Y:S04]  /*23f00*/  LDL.LU.64 R72, [R1+0x8b0] ;  /* 0x0008b00001487983 */ /* 0x002f280000300a00 */
[----:B---3--:R-:W3:Y:S01]  /*23f10*/  LDL.LU.64 R74, [R1+0x8b8] ;  /* 0x0008b800014a7983 */ /* 0x008ee20000300a00 */
[C---:B--2---:R-:W-:Y:S11]  /*23f20*/  HMMA.1688.F32.TF32 R96, R228.reuse, R64, R96 ;  /* 0x00000040e460723c */ /* 0x044ff60000081060 */
[----:B------:R-:W-:Y:S11]  /*23f30*/  @!UPT UIADD3 URZ, URZ, URZ, URZ ;  /* 0x0000003f3f3ff290 */ /* 0x000ff6000fffe03f */
[----:B------:R-:W-:Y:S01]  /*23f40*/  @!UPT UIADD3 URZ, URZ, URZ, URZ ;  /* 0x0000003f3f3ff290 */ /* 0x000fe2000fffe03f */
[----:B------:R4:W-:Y:S01]  /*23f50*/  STL.64 [R1+0x130], R96 ;  /* 0x0001306001007387 */ /* 0x0009e20000100a00 */
[----:B------:R-:W-:Y:S02]  /*23f60*/  IMAD.MOV.U32 R2, RZ, RZ, R98 ;  /* 0x000000ffff027224 */ /* 0x000fe400078e0062 */
[----:B------:R-:W-:Y:S02]  /*23f70*/  IMAD.MOV.U32 R0, RZ, RZ, R99 ;  /* 0x000000ffff007224 */ /* 0x000fe400078e0063 */
[C---:B----4-:R-:W-:Y:S03]  /*23f80*/  HMMA.1688.F32.TF32 R96, R228.reuse, R60, R68 ;  /* 0x0000003ce460723c */ /* 0x050fe60000081044 */
[----:B------:R-:W-:Y:S04]  /*23f90*/  STL [R1+0x23a4], R0 ;  /* 0x0023a40001007387 */ /* 0x000fe80000100800 */
[----:B------:R-:W-:Y:S04]  /*23fa0*/  STL [R1+0x23a0], R2 ;  /* 0x0023a00201007387 */ /* 0x000fe80000100800 */
[----:B------:R-:W2:Y:S04]  /*23fb0*/  LDL.LU.64 R68, [R1+0x8a0] ;  /* 0x0008a00001447983 */ /* 0x000ea80000300a00 */
[----:B------:R-:W2:Y:S01]  /*23fc0*/  LDL.LU.64 R70, [R1+0x8a8] ;  /* 0x0008a80001467983 */ /* 0x000ea20000300a00 */
[C---:B------:R-:W-:Y:S07]  /*23fd0*/  HMMA.1688.F32.TF32 R92, R228.reuse, R4, R92 ;  /* 0x00000004e45c723c */ /* 0x040fee000008105c */
[----:B------:R1:W-:Y:S04]  /*23fe0*/  STL.64 [R1+0x120], R96 ;  /* 0x0001206001007387 */ /* 0x0003e80000100a00 */
[----:B------:R4:W-:Y:S04]  /*23ff0*/  STL.64 [R1+0x128], R98 ;  /* 0x0001286201007387 */ /* 0x0009e80000100a00 */
[----:B------:R-:W2:Y:S04]  /*24000*/  LDL.LU.64 R100, [R1+0x890] ;  /* 0x0008900001647983 */ /* 0x000ea80000300a00 */
[----:B------:R-:W2:Y:S04]  /*24010*/  LDL.LU.64 R102, [R1+0x898] ;  /* 0x0008980001667983 */ /* 0x000ea80000300a00 */
[----:B------:R1:W-:Y:S01]  /*24020*/  STL.64 [R1+0x110], R92 ;  /* 0x0001105c01007387 */ /* 0x0003e20000100a00 */
[C---:B------:R-:W-:Y:S08]  /*24030*/  HMMA.1688.F32.TF32 R88, R228.reuse, R8, R88 ;  /* 0x00000008e458723c */ /* 0x040ff00000081058 */
[C---:B------:R-:W-:Y:S08]  /*24040*/  HMMA.1688.F32.TF32 R84, R228.reuse, R56, R84 ;  /* 0x00000038e454723c */ /* 0x040ff00000081054 */
[----:B------:R-:W-:Y:S01]  /*24050*/  HMMA.1688.F32.TF32 R188, R228, R52, R80 ;  /* 0x00000034e4bc723c */ /* 0x000fe20000081050 */
[----:B------:R4:W-:Y:S04]  /*24060*/  STL.64 [R1+0x118], R94 ;  /* 0x0001185e01007387 */ /* 0x0009e80000100a00 */
[----:B-1----:R-:W2:Y:S04]  /*24070*/  LDL.LU.64 R96, [R1+0x880] ;  /* 0x0008800001607983 */ /* 0x002ea80000300a00 */
[----:B----4-:R-:W4:Y:S04]  /*24080*/  LDL.LU.64 R98, [R1+0x888] ;  /* 0x0008880001627983 */ /* 0x010f280000300a00 */
[----:B------:R1:W-:Y:S04]  /*24090*/  STL.64 [R1+0x100], R88 ;  /* 0x0001005801007387 */ /* 0x0003e80000100a00 */
[----:B------:R1:W-:Y:S04]  /*240a0*/  STL.64 [R1+0x108], R90 ;  /* 0x0001085a01007387 */ /* 0x0003e80000100a00 */
[----:B------:R1:W-:Y:S04]  /*240b0*/  STL.64 [R1+0xf0], R84 ;  /* 0x0000f05401007387 */ /* 0x0003e80000100a00 */
[----:B------:R-:W4:Y:S01]  /*240c0*/  LDL.LU.64 R92, [R1+0x870] ;  /* 0x00087000015c7983 */ /* 0x000f220000300a00 */
[----:B------:R-:W-:-:S03]  /*240d0*/  IMAD.MOV.U32 R0, RZ, RZ, R86 ;  /* 0x000000ffff007224 */ /* 0x000fc600078e0056 */
[----:B------:R-:W4:Y:S01]  /*240e0*/  LDL.LU.64 R94, [R1+0x878] ;  /* 0x00087800015e7983 */ /* 0x000f220000300a00 */
[----:B------:R-:W-:-:S03]  /*240f0*/  IMAD.MOV.U32 R2, RZ, RZ, R87 ;  /* 0x000000ffff027224 */ /* 0x000fc600078e0057 */
[----:B-1----:R-:W4:Y:S04]  /*24100*/  LDL.LU.64 R88, [R1+0x860] ;  /* 0x0008600001587983 */ /* 0x002f280000300a00 */
[----:B------:R-:W4:Y:S04]  /*24110*/  LDL.LU.64 R90, [R1+0x868] ;  /* 0x00086800015a7983 */ /* 0x000f280000300a00 */
[----:B------:R-:W4:Y:S04]  /*24120*/  LDL.LU.64 R84, [R1+0x850] ;  /* 0x0008500001547983 */ /* 0x000f280000300a00 */
[----:B------:R-:W4:Y:S04]  /*24130*/  LDL.LU.64 R86, [R1+0x858] ;  /* 0x0008580001567983 */ /* 0x000f280000300a00 */
[----:B------:R-:W-:Y:S04]  /*24140*/  STL.64 [R1+0x2268], R190 ;  /* 0x002268be01007387 */ /* 0x000fe80000100a00 */
[----:B------:R-:W-:Y:S04]  /*24150*/  STL.64 [R1+0x2260], R188 ;  /* 0x002260bc01007387 */ /* 0x000fe80000100a00 */
[----:B------:R-:W4:Y:S04]  /*24160*/  LDL.LU.64 R80, [R1+0x840] ;  /* 0x0008400001507983 */ /* 0x000f280000300a00 */
[----:B------:R-:W4:Y:S01]  /*24170*/  LDL.LU.64 R82, [R1+0x848] ;  /* 0x0008480001527983 */ /* 0x000f220000300a00 */
[C---:B---3--:R-:W-:Y:S11]  /*24180*/  HMMA.1688.F32.TF32 R192, R228.reuse, R48, R72 ;  /* 0x00000030e4c0723c */ /* 0x048ff60000081048 */
[----:B------:R-:W-:Y:S11]  /*24190*/  @!UPT UIADD3 URZ, URZ, URZ, URZ ;  /* 0x0000003f3f3ff290 */ /* 0x000ff6000fffe03f */
[----:B------:R-:W-:Y:S01]  /*241a0*/  @!UPT UIADD3 URZ, URZ, URZ, URZ ;  /* 0x0000003f3f3ff290 */ /* 0x000fe2000fffe03f */
[----:B------:R-:W-:Y:S04]  /*241b0*/  STL.64 [R1+0x2278], R194 ;  /* 0x002278c201007387 */ /* 0x000fe80000100a00 */
[----:B------:R-:W-:Y:S04]  /*241c0*/  STL.64 [R1+0x2270], R192 ;  /* 0x002270c001007387 */ /* 0x000fe80000100a00 */
[----:B------:R-:W3:Y:S04]  /*241d0*/  LDL.LU.64 R72, [R1+0x830] ;  /* 0x0008300001487983 */ /* 0x000ee80000300a00 */
[----:B------:R-:W3:Y:S01]  /*241e0*/  LDL.LU.64 R74, [R1+0x838] ;  /* 0x00083800014a7983 */ /* 0x000ee20000300a00 */
[C---:B--2---:R-:W-:Y:S03]  /*241f0*/  HMMA.1688.F32.TF32 R196, R228.reuse, R44, R68 ;  /* 0x0000002ce4c4723c */ /* 0x044fe60000081044 */
[----:B------:R-:W2:Y:S04]  /*24200*/  LDL.LU.64 R68, [R1+0x7f0] ;  /* 0x0007f00001447983 */ /* 0x000ea80000300a00 */
[----:B------:R-:W2:Y:S01]  /*24210*/  LDL.LU.64 R70, [R1+0x7f8] ;  /* 0x0007f80001467983 */ /* 0x000ea20000300a00 */
[C---:B------:R-:W-:Y:S11]  /*24220*/  HMMA.1688.F32.TF32 R200, R228.reuse, R40, R100 ;  /* 0x00000028e4c8723c */ /* 0x040ff60000081064 */
[----:B------:R-:W-:Y:S04]  /*24230*/  @!UPT UIADD3 URZ, URZ, URZ, URZ ;  /* 0x0000003f3f3ff290 */ /* 0x000fe8000fffe03f */
[----:B------:R-:W-:Y:S04]  /*24240*/  STL.64 [R1+0x2288], R198 ;  /* 0x002288c601007387 */ /* 0x000fe80000100a00 */
[----:B------:R-:W-:Y:S04]  /*24250*/  STL.64 [R1+0x2280], R196 ;  /* 0x002280c401007387 */ /* 0x000fe80000100a00 */
[----:B------:R-:W-:Y:S04]  /*24260*/  STL.64 [R1+0x2298], R202 ;  /* 0x002298ca01007387 */ /* 0x000fe80000100a00 */
[----:B------:R-:W-:Y:S04]  /*24270*/  STL.64 [R1+0x2290], R200 ;  /* 0x002290c801007387 */ /* 0x000fe80000100a00 */
[----:B------:R-:W2:Y:S04]  /*24280*/  LDL.LU R244, [R1+0xe90] ;  /* 0x000e900001f47983 */ /* 0x000ea80000300800 */
[----:B------:R-:W2:Y:S04]  /*24290*/  LDL.LU R245, [R1+0xe94] ;  /* 0x000e940001f57983 */ /* 0x000ea80000300800 */
[----:B------:R-:W2:Y:S04]  /*242a0*/  LDL.LU R246, [R1+0xe98] ;  /* 0x000e980001f67983 */ /* 0x000ea80000300800 */
[----:B------:R-:W2:Y:S01]  /*242b0*/  LDL.LU R247, [R1+0xe9c] ;  /* 0x000e9c0001f77983 */ /* 0x000ea20000300800 */
[C---:B----4-:R-:W-:Y:S08]  /*242c0*/  HMMA.1688.F32.TF32 R204, R228.reuse, R36, R96 ;  /* 0x00000024e4cc723c */ /* 0x050ff00000081060 */
        /* <DEDUP_REMOVED lines=10> */
[----:B------:R-:W4:Y:S04]  /*24370*/  LDL.LU R248, [R1+0xe80] ;  /* 0x000e800001f87983 */ /* 0x000f280000300800 */
[----:B------:R-:W4:Y:S04]  /*24380*/  LDL.LU R249, [R1+0xe84] ;  /* 0x000e840001f97983 */ /* 0x000f280000300800 */
[----:B------:R-:W4:Y:S04]  /*24390*/  LDL.LU R250, [R1+0xe88] ;  /* 0x000e880001fa7983 */ /* 0x000f280000300800 */
[----:B------:R-:W4:Y:S04]  /*243a0*/  LDL.LU R251, [R1+0xe8c] ;  /* 0x000e8c0001fb7983 */ /* 0x000f280000300800 */
[----:B------:R-:W-:Y:S04]  /*243b0*/  STL.64 [R1+0x22d8], R218 ;  /* 0x0022d8da01007387 */ /* 0x000fe80000100a00 */
[----:B------:R-:W-:Y:S04]  /*243c0*/  STL.64 [R1+0x22d0], R216 ;  /* 0x0022d0d801007387 */ /* 0x000fe80000100a00 */
[----:B------:R-:W-:Y:S04]  /*243d0*/  STL.64 [R1+0x22e8], R222 ;  /* 0x0022e8de01007387 */ /* 0x000fe80000100a00 */
[----:B------:R-:W-:Y:S01]  /*243e0*/  STL.64 [R1+0x22e0], R220 ;  /* 0x0022e0dc01007387 */ /* 0x000fe20000100a00 */
[C---:B---3--:R-:W-:Y:S11]  /*243f0*/  HMMA.1688.F32.TF32 R224, R228.reuse, R16, R72 ;  /* 0x00000010e4e0723c */ /* 0x048ff60000081048 */
[----:B------:R-:W-:Y:S11]  /*24400*/  @!UPT UIADD3 URZ, URZ, URZ, URZ ;  /* 0x0000003f3f3ff290 */ /* 0x000ff6000fffe03f */
[----:B------:R-:W-:Y:S01]  /*24410*/  @!UPT UIADD3 URZ, URZ, URZ, URZ ;  /* 0x0000003f3f3ff290 */ /* 0x000fe2000fffe03f */
[----:B------:R-:W-:Y:S04]  /*24420*/  STL.64 [R1+0x22f8], R226 ;  /* 0x0022f8e201007387 */ /* 0x000fe80000100a00 */
[----:B------:R-:W-:Y:S04]  /*24430*/  STL.64 [R1+0x22f0], R224 ;  /* 0x0022f0e001007387 */ /* 0x000fe80000100a00 */
[----:B------:R-:W3:Y:S04]  /*24440*/  LDL.LU R66, [R1+0x257c] ;  /* 0x00257c0001427983 */ /* 0x000ee80000300800 */
[----:B------:R-:W3:Y:S04]  /*24450*/  LDL.LU R67, [R1+0x2578] ;  /* 0x0025780001437983 */ /* 0x000ee80000300800 */
[----:B------:R-:W4:Y:S04]  /*24460*/  LDL.LU R126, [R1+0xe58] ;  /* 0x000e5800017e7983 */ /* 0x000f280000300800 */
[----:B------:R-:W4:Y:S01]  /*24470*/  LDL.LU R62, [R1+0x2574] ;  /* 0x00257400013e7983 */ /* 0x000f220000300800 */
[----:B--2---:R-:W-:Y:S11]  /*24480*/  HMMA.1688.F32.TF32 R228, R228, R12, R68 ;  /* 0x0000000ce4e4723c */ /* 0x004ff60000081044 */
[----:B------:R-:W-:Y:S11]  /*24490*/  @!UPT UIADD3 URZ, URZ, URZ, URZ ;  /* 0x0000003f3f3ff290 */ /* 0x000ff6000fffe03f */
[----:B------:R-:W-:Y:S01]  /*244a0*/  @!UPT UIADD3 URZ, URZ, URZ, URZ ;  /* 0x0000003f3f3ff290 */ /* 0x000fe2000fffe03f */
[----:B------:R-:W-:Y:S04]  /*244b0*/  STL.64 [R1+0x2308], R230 ;  /* 0x002308e601007387 */ /* 0x000fe80000100a00 */
[----:B------:R-:W-:Y:S01]  /*244c0*/  STL.64 [R1+0x2300], R228 ;  /* 0x002300e401007387 */ /* 0x000fe20000100a00 */
[----:B---3--:R-:W-:Y:S07]  /*244d0*/  HMMA.1688.F32.TF32 R68, R240, R66, R244 ;  /* 0x00000042f044723c */ /* 0x008fee00000810f4 */
[----:B------:R-:W-:-:S02]  /*244e0*/  IMAD.MOV.U32 R244, RZ, RZ, R63 ;  /* 0x000000fffff47224 */ /* 0x000fc400078e003f */
[----:B------:R-:W4:Y:S01]  /*244f0*/  LDL.LU R63, [R1+0x2570] ;  /* 0x00257000013f7983 */ /* 0x000f220000300800 */
[----:B------:R-:W-:-:S03]  /*24500*/  IMAD.MOV.U32 R247, RZ, RZ, R6 ;  /* 0x000000fffff77224 */ /* 0x000fc600078e0006 */
[----:B------:R-:W2:Y:S04]  /*24510*/  LDL.LU R245, [R1+0xe24] ;  /* 0x000e240001f57983 */ /* 0x000ea80000300800 */
[----:B------:R-:W2:Y:S04]  /*24520*/  LDL.LU R246, [R1+0xe28] ;  /* 0x000e280001f67983 */ /* 0x000ea80000300800 */
[----:B------:R-:W3:Y:S03]  /*24530*/  LDL.LU R6, [R1+0x256c] ;  /* 0x00256c0001067983 */ /* 0x000ee60000300800 */
[----:B------:R-:W-:-:S02]  /*24540*/  IMAD.MOV.U32 R9, RZ, RZ, R68 ;  /* 0x000000ffff097224 */ /* 0x000fc400078e0044 */
[----:B------:R-:W-:Y:S02]  /*24550*/  IMAD.MOV.U32 R8, RZ, RZ, R69 ;  /* 0x000000ffff087224 */ /* 0x000fe400078e0045 */
[----:B------:R-:W-:Y:S02]  /*24560*/  IMAD.MOV.U32 R5, RZ, RZ, R70 ;  /* 0x000000ffff057224 */ /* 0x000fe400078e0046 */
[----:B------:R-:W-:-:S05]  /*24570*/  IMAD.MOV.U32 R4, RZ, RZ, R71 ;  /* 0x000000ffff047224 */ /* 0x000fca00078e0047 */
[----:B------:R1:W-:Y:S04]  /*24580*/  STL [R1+0x21fc], R4 ;  /* 0x0021fc0401007387 */ /* 0x0003e80000100800 */
[----:B------:R1:W-:Y:S04]  /*24590*/  STL [R1+0x21f8], R5 ;  /* 0x0021f80501007387 */ /* 0x0003e80000100800 */
[----:B------:R1:W-:Y:S04]  /*245a0*/  STL [R1+0x21f4], R8 ;  /* 0x0021f40801007387 */ /* 0x0003e80000100800 */
[----:B------:R1:W-:Y:S01]  /*245b0*/  STL [R1+0x21f0], R9 ;  /* 0x0021f00901007387 */ /* 0x0003e20000100800 */
[----:B------:R-:W-:Y:S01]  /*245c0*/  IMAD.MOV.U32 R72, RZ, RZ, R11 ;  /* 0x000000ffff487224 */ /* 0x000fe200078e000b */
[----:B----4-:R-:W-:Y:S07]  /*245d0*/  HMMA.1688.F32.TF32 R68, R240, R62, R248 ;  /* 0x0000003ef044723c */ /* 0x010fee00000810f8 */
[----:B------:R-:W-:-:S02]  /*245e0*/  IMAD.MOV.U32 R248, RZ, RZ, R7 ;  /* 0x000000fffff87224 */ /* 0x000fc400078e0007 */
[----:B------:R-:W3:Y:S01]  /*245f0*/  LDL.LU R7, [R1+0x2568] ;  /* 0x0025680001077983 */ /* 0x000ee20000300800 */
[----:B------:R-:W-:-:S03]  /*24600*/  IMAD.MOV.U32 R251, RZ, RZ, R10 ;  /* 0x000000fffffb7224 */ /* 0x000fc600078e000a */
[----:B------:R-:W4:Y:S04]  /*24610*/  LDL.LU R249, [R1+0xdf4] ;  /* 0x000df40001f97983 */ /* 0x000f280000300800 */
[----:B------:R-:W4:Y:S04]  /*24620*/  LDL.LU R250, [R1+0xdf8] ;  /* 0x000df80001fa7983 */ /* 0x000f280000300800 */
[----:B------:R-:W2:Y:S03]  /*24630*/  LDL.LU R10, [R1+0x2564] ;  /* 0x00256400010a7983 */ /* 0x000ea60000300800 */
[----:B------:R-:W-:-:S02]  /*24640*/  IMAD.MOV.U32 R12, RZ, RZ, R71 ;  /* 0x000000ffff0c7224 */ /* 0x000fc400078e0047 */
[----:B------:R-:W-:Y:S02]  /*24650*/  IMAD.MOV.U32 R13, RZ, RZ, R70 ;  /* 0x000000ffff0d7224 */ /* 0x000fe400078e0046 */
[----:B------:R-:W-:Y:S02]  /*24660*/  IMAD.MOV.U32 R16, RZ, RZ, R69 ;  /* 0x000000ffff107224 */ /* 0x000fe400078e0045 */
[----:B------:R-:W-:Y:S01]  /*24670*/  IMAD.MOV.U32 R17, RZ, RZ, R68 ;  /* 0x000000ffff117224 */ /* 0x000fe200078e0044 */
[----:B------:R1:W-:Y:S04]  /*24680*/  STL [R1+0x220c], R12 ;  /* 0x00220c0c01007387 */ /* 0x0003e80000100800 */
[----:B------:R1:W-:Y:S04]  /*24690*/  STL [R1+0x2208], R13 ;  /* 0x0022080d01007387 */ /* 0x0003e80000100800 */
[----:B------:R1:W-:Y:S04]  /*246a0*/  STL [R1+0x2204], R16 ;  /* 0x0022041001007387 */ /* 0x0003e80000100800 */
[----:B------:R1:W-:Y:S04]  /*246b0*/  STL [R1+0x2200], R17 ;  /* 0x0022001101007387 */ /* 0x0003e80000100800 */
[----:B------:R-:W2:Y:S01]  /*246c0*/  LDL.LU R11, [R1+0x2560] ;  /* 0x00256000010b7983 */ /* 0x000ea20000300800 */
[----:B------:R-:W-:-:S03]  /*246d0*/  IMAD.MOV.U32 R75, RZ, RZ, R58 ;  /* 0x000000ffff4b7224 */ /* 0x000fc600078e003a */
[----:B------:R-:W4:Y:S04]  /*246e0*/  LDL.LU R73, [R1+0xde4] ;  /* 0x000de40001497983 */ /* 0x000f280000300800 */
[----:B------:R-:W4:Y:S04]  /*246f0*/  LDL.LU R74, [R1+0xde8] ;  /* 0x000de800014a7983 */ /* 0x000f280000300800 */
[----:B------:R-:W4:Y:S01]  /*24700*/  LDL.LU R58, [R1+0x255c] ;  /* 0x00255c00013a7983 */ /* 0x000f220000300800 */
[C---:B---3--:R-:W-:Y:S11]  /*24710*/  HMMA.1688.F32.TF32 R68, R240.reuse, R6, R124 ;  /* 0x00000006f044723c */ /* 0x048ff6000008107c */
[----:B------:R-:W-:Y:S11]  /*24720*/  @!UPT UIADD3 URZ, URZ, URZ, URZ ;  /* 0x0000003f3f3ff290 */ /* 0x000ff6000fffe03f */
[----:B------:R-:W-:Y:S02]  /*24730*/  @!UPT UIADD3 URZ, URZ, URZ, URZ ;  /* 0x0000003f3f3ff290 */ /* 0x000fe4000fffe03f */
[----:B------:R-:W-:Y:S02]  /*24740*/  IMAD.MOV.U32 R25, RZ, RZ, R68 ;  /* 0x000000ffff197224 */ /* 0x000fe400078e0044 */
[----:B------:R-:W-:Y:S02]  /*24750*/  IMAD.MOV.U32 R24, RZ, RZ, R69 ;  /* 0x000000ffff187224 */ /* 0x000fe400078e0045 */
[----:B------:R-:W-:Y:S02]  /*24760*/  IMAD.MOV.U32 R21, RZ, RZ, R70 ;  /* 0x000000ffff157224 */ /* 0x000fe400078e0046 */
[----:B------:R-:W-:Y:S02]  /*24770*/  IMAD.MOV.U32 R20, RZ, RZ, R71 ;  /* 0x000000ffff147224 */ /* 0x000fe400078e0047 */
[----:B--2---:R-:W-:Y:S03]  /*24780*/  HMMA.1688.F32.TF32 R68, R240, R10, R244 ;  /* 0x0000000af044723c */ /* 0x004fe600000810f4 */
[----:B------:R-:W-:Y:S04]  /*24790*/  STL [R1+0x221c], R20 ;  /* 0x00221c1401007387 */ /* 0x000fe80000100800 */
[----:B------:R-:W-:Y:S04]  /*247a0*/  STL [R1+0x2218], R21 ;  /* 0x0022181501007387 */ /* 0x000fe80000100800 */
[----:B------:R-:W-:Y:S04]  /*247b0*/  STL [R1+0x2214], R24 ;  /* 0x0022141801007387 */ /* 0x000fe80000100800 */
[----:B------:R-:W-:Y:S09]  /*247c0*/  STL [R1+0x2210], R25 ;  /* 0x0022101901007387 */ /* 0x000ff20000100800 */
[----:B------:R-:W-:-:S02]  /*247d0*/  IMAD.MOV.U32 R33, RZ, RZ, R68 ;  /* 0x000000ffff217224 */ /* 0x000fc400078e0044 */
[----:B------:R-:W-:Y:S02]  /*247e0*/  IMAD.MOV.U32 R68, RZ, RZ, R59 ;  /* 0x000000ffff447224 */ /* 0x000fe400078e003b */
[----:B------:R-:W4:Y:S01]  /*247f0*/  LDL.LU R59, [R1+0x2558] ;  /* 0x00255800013b7983 */ /* 0x000f220000300800 */
[----:B------:R-:W-:Y:S02]  /*24800*/  IMAD.MOV.U32 R28, RZ, RZ, R71 ;  /* 0x000000ffff1c7224 */ /* 0x000fe400078e0047 */
[----:B------:R-:W-:Y:S02]  /*24810*/  IMAD.MOV.U32 R32, RZ, RZ, R69 ;  /* 0x000000ffff207224 */ /* 0x000fe400078e0045 */
[----:B------:R-:W-:Y:S01]  /*24820*/  IMAD.MOV.U32 R29, RZ, RZ, R70 ;  /* 0x000000ffff1d7224 */ /* 0x000fe200078e0046 */
[----:B------:R-:W2:Y:S04]  /*24830*/  LDL.LU R69, [R1+0xdd4] ;  /* 0x000dd40001457983 */ /* 0x000ea80000300800 */
[----:B------:R-:W2:Y:S04]  /*24840*/  LDL.LU R70, [R1+0xdd8] ;  /* 0x000dd80001467983 */ /* 0x000ea80000300800 */
[----:B------:R-:W2:Y:S04]  /*24850*/  LDL.LU R71, [R1+0xddc] ;  /* 0x000ddc0001477983 */ /* 0x000ea80000300800 */
[----:B------:R-:W-:Y:S04]  /*24860*/  STL [R1+0x222c], R28 ;  /* 0x00222c1c01007387 */ /* 0x000fe80000100800 */
[----:B------:R-:W-:Y:S01]  /*24870*/  STL [R1+0x2228], R29 ;  /* 0x0022281d01007387 */ /* 0x000fe20000100800 */
[----:B------:R-:W-:-:S03]  /*24880*/  IMAD.MOV.U32 R126, RZ, RZ, R38 ;  /* 0x000000ffff7e7224 */ /* 0x000fc600078e0026 */
[----:B------:R-:W-:Y:S01]  /*24890*/  STL [R1+0x2224], R32 ;  /* 0x0022242001007387 */ /* 0x000fe20000100800 */
[----:B------:R-:W-:-:S03]  /*248a0*/  IMAD.MOV.U32 R127, RZ, RZ, R39 ;  /* 0x000000ffff7f7224 */ /* 0x000fc600078e0027 */
[----:B------:R-:W-:Y:S01]  /*248b0*/  STL [R1+0x2220], R33 ;  /* 0x0022202101007387 */ /* 0x000fe20000100800 */
[----:B------:R-:W-:-:S03]  /*248c0*/  IMAD.MOV.U32 R244, RZ, RZ, R42 ;  /* 0x000000fffff47224 */ /* 0x000fc600078e002a */
[----:B------:R-:W3:Y:S01]  /*248d0*/  LDL.LU R124, [R1+0xdc0] ;  /* 0x000dc000017c7983 */ /* 0x000ee20000300800 */
[----:B------:R-:W-:-:S03]  /*248e0*/  IMAD.MOV.U32 R245, RZ, RZ, R43 ;  /* 0x000000fffff57224 */ /* 0x000fc600078e002b */
[----:B------:R-:W3:Y:S01]  /*248f0*/  LDL.LU R125, [R1+0xdc4] ;  /* 0x000dc400017d7983 */ /* 0x000ee20000300800 */
[----:B------:R-:W-:-:S03]  /*24900*/  IMAD.MOV.U32 R246, RZ, RZ, R46 ;  /* 0x000000fffff67224 */ /* 0x000fc600078e002e */
[----:B------:R-:W2:Y:S01]  /*24910*/  LDL.LU R38, [R1+0x2554] ;  /* 0x0025540001267983 */ /* 0x000ea20000300800 */
[----:B------:R-:W-:-:S03]  /*24920*/  IMAD.MOV.U32 R247, RZ, RZ, R54 ;  /* 0x000000fffff77224 */ /* 0x000fc600078e0036 */
[----:B------:R-:W2:Y:S04]  /*24930*/  LDL.LU R39, [R1+0x2550] ;  /* 0x0025500001277983 */ /* 0x000ea80000300800 */
[----:B------:R-:W2:Y:S04]  /*24940*/  LDL.LU R42, [R1+0x254c] ;  /* 0x00254c00012a7983 */ /* 0x000ea80000300800 */
[----:B------:R-:W2:Y:S04]  /*24950*/  LDL.LU R43, [R1+0x2548] ;  /* 0x00254800012b7983 */ /* 0x000ea80000300800 */
[----:B------:R-:W3:Y:S04]  /*24960*/  LDL.LU R46, [R1+0x2544] ;  /* 0x00254400012e7983 */ /* 0x000ee80000300800 */
[----:B------:R-:W2:Y:S01]  /*24970*/  LDL.LU R54, [R1+0x2540] ;  /* 0x0025400001367983 */ /* 0x000ea20000300800 */
[----:B----4-:R-:W-:Y:S07]  /*24980*/  HMMA.1688.F32.TF32 R80, R240, R58, R248 ;  /* 0x0000003af050723c */ /* 0x010fee00000810f8 */
[----:B------:R-:W-:-:S02]  /*24990*/  IMAD.MOV.U32 R248, RZ, RZ, R55 ;  /* 0x000000fffff87224 */ /* 0x000fc400078e0037 */
[----:B------:R-:W4:Y:S01]  /*249a0*/  LDL.LU R55, [R1+0x253c] ;  /* 0x00253c0001377983 */ /* 0x000f220000300800 */
[----:B------:R-:W-:Y:S02]  /*249b0*/  IMAD.MOV.U32 R249, RZ, RZ, R47 ;  /* 0x000000fffff97224 */ /* 0x000fe400078e002f */
[----:B------:R-:W-:Y:S01]  /*249c0*/  IMAD.MOV.U32 R250, RZ, RZ, R50 ;  /* 0x000000fffffa7224 */ /* 0x000fe200078e0032 */
[----:B------:R-:W3:Y:S01]  /*249d0*/  LDL.LU R47, [R1+0x2538] ;  /* 0x00253800012f7983 */ /* 0x000ee20000300800 */
[----:B------:R-:W-:-:S03]  /*249e0*/  IMAD.MOV.U32 R251, RZ, RZ, R51 ;  /* 0x000000fffffb7224 */ /* 0x000fc600078e0033 */
[----:B------:R-:W2:Y:S04]  /*249f0*/  LDL.LU R50, [R1+0x2534] ;  /* 0x0025340001327983 */ /* 0x000ea80000300800 */
[----:B------:R-:W2:Y:S03]  /*24a00*/  LDL.LU R51, [R1+0x2530] ;  /* 0x0025300001337983 */ /* 0x000ea60000300800 */
[----:B------:R-:W-:Y:S02]  /*24a10*/  IMAD.MOV.U32 R36, RZ, RZ, R83 ;  /* 0x000000ffff247224 */ /* 0x000fe400078e0053 */
[----:B------:R-:W-:Y:S02]  /*24a20*/  IMAD.MOV.U32 R37, RZ, RZ, R82 ;  /* 0x000000ffff257224 */ /* 0x000fe400078e0052 */
[----:B------:R-:W-:-:S02]  /*24a30*/  IMAD.MOV.U32 R40, RZ, RZ, R81 ;  /* 0x000000ffff287224 */ /* 0x000fc400078e0051 */
[----:B------:R-:W-:Y:S01]  /*24a40*/  IMAD.MOV.U32 R41, RZ, RZ, R80 ;  /* 0x000000ffff297224 */ /* 0x000fe200078e0050 */
[----:B------:R-:W-:Y:S04]  /*24a50*/  STL [R1+0x223c], R36 ;  /* 0x00223c2401007387 */ /* 0x000fe80000100800 */
[----:B------:R-:W-:Y:S04]  /*24a60*/  STL [R1+0x2238], R37 ;  /* 0x0022382501007387 */ /* 0x000fe80000100800 */
[----:B------:R-:W-:Y:S04]  /*24a70*/  STL [R1+0x2234], R40 ;  /* 0x0022342801007387 */ /* 0x000fe80000100800 */
[----:B------:R-:W-:Y:S01]  /*24a80*/  STL [R1+0x2230], R41 ;  /* 0x0022302901007387 */ /* 0x000fe20000100800 */
[C---:B--2---:R-:W-:Y:S08]  /*24a90*/  HMMA.1688.F32.TF32 R68, R240.reuse, R50, R68 ;  /* 0x00000032f044723c */ /* 0x044ff00000081044 */
[C---:B----4-:R-:W-:Y:S11]  /*24aa0*/  HMMA.1688.F32.TF32 R72, R240.reuse, R54, R72 ;  /* 0x00000036f048723c */ /* 0x050ff60000081048 */
[----:B------:R-:W-:Y:S05]  /*24ab0*/  @!UPT UIADD3 URZ, URZ, URZ, URZ ;  /* 0x0000003f3f3ff290 */ /* 0x000fea000fffe03f */
[----:B------:R-:W-:Y:S02]  /*24ac0*/  IMAD.MOV.U32 R57, RZ, RZ, R68 ;  /* 0x000000ffff397224 */ /* 0x000fe400078e0044 */
[----:B------:R-:W-:Y:S02]  /*24ad0*/  IMAD.MOV.U32 R56, RZ, RZ, R69 ;  /* 0x000000ffff387224 */ /* 0x000fe400078e0045 */
[----:B------:R-:W-:Y:S02]  /*24ae0*/  IMAD.MOV.U32 R53, RZ, RZ, R70 ;  /* 0x000000ffff357224 */ /* 0x000fe400078e0046 */
[----:B------:R-:W-:Y:S02]  /*24af0*/  IMAD.MOV.U32 R52, RZ, RZ, R71 ;  /* 0x000000ffff347224 */ /* 0x000fe400078e0047 */
[----:B---3--:R-:W-:Y:S01]  /*24b00*/  HMMA.1688.F32.TF32 R68, R240, R46, R124 ;  /* 0x0000002ef044723c */ /* 0x008fe2000008107c */
[----:B------:R-:W-:Y:S02]  /*24b10*/  IMAD.MOV.U32 R44, RZ, RZ, R75 ;  /* 0x000000ffff2c7224 */ /* 0x000fe400078e004b */
[----:B------:R-:W-:-:S02]  /*24b20*/  IMAD.MOV.U32 R45, RZ, RZ, R74 ;  /* 0x000000ffff2d7224 */ /* 0x000fc400078e004a */
[----:B------:R-:W-:Y:S11]  /*24b30*/  IMAD.MOV.U32 R48, RZ, RZ, R73 ;  /* 0x000000ffff307224 */ /* 0x000ff600078e0049 */
[----:B------:R-:W-:Y:S08]  /*24b40*/  @!UPT UIADD3 URZ, URZ, URZ, URZ ;  /* 0x0000003f3f3ff290 */ /* 0x000ff0000fffe03f */
[----:B------:R-:W-:Y:S02]  /*24b50*/  IMAD.MOV.U32 R65, RZ, RZ, R68 ;  /* 0x000000ffff417224 */ /* 0x000fe400078e0044 */
[----:B------:R-:W-:Y:S02]  /*24b60*/  IMAD.MOV.U32 R64, RZ, RZ, R69 ;  /* 0x000000ffff407224 */ /* 0x000fe400078e0045 */
[----:B------:R-:W-:Y:S02]  /*24b70*/  IMAD.MOV.U32 R61, RZ, RZ, R70 ;  /* 0x000000ffff3d7224 */ /* 0x000fe400078e0046 */
[----:B------:R-:W-:Y:S02]  /*24b80*/  IMAD.MOV.U32 R60, RZ, RZ, R71 ;  /* 0x000000ffff3c7224 */ /* 0x000fe400078e0047 */
[----:B------:R-:W-:Y:S01]  /*24b90*/  HMMA.1688.F32.TF32 R68, R240, R42, R244 ;  /* 0x0000002af044723c */ /* 0x000fe200000810f4 */
[----:B------:R-:W-:Y:S01]  /*24ba0*/  IMAD.MOV.U32 R49, RZ, RZ, R72 ;  /* 0x000000ffff317224 */ /* 0x000fe200078e0048 */
[----:B------:R-:W-:Y:S04]  /*24bb0*/  STL [R1+0x224c], R44 ;  /* 0x00224c2c01007387 */ /* 0x000fe80000100800 */
[----:B------:R-:W-:Y:S04]  /*24bc0*/  STL [R1+0x2248], R45 ;  /* 0x0022482d01007387 */ /* 0x000fe80000100800 */
[----:B------:R-:W-:Y:S04]  /*24bd0*/  STL [R1+0x2244], R48 ;  /* 0x0022443001007387 */ /* 0x000fe80000100800 */
[----:B------:R-:W-:Y:S04]  /*24be0*/  STL [R1+0x2240], R49 ;  /* 0x0022403101007387 */ /* 0x000fe80000100800 */
[----:B------:R-:W-:Y:S04]  /*24bf0*/  STL [R1+0x225c], R52 ;  /* 0x00225c3401007387 */ /* 0x000fe80000100800 */
[----:B------:R-:W-:Y:S02]  /*24c00*/  STL [R1+0x2258], R53 ;  /* 0x0022583501007387 */ /* 0x000fe40000100800 */
[----:B-1----:R-:W-:-:S02]  /*24c10*/  IMAD.MOV.U32 R4, RZ, RZ, R68 ;  /* 0x000000ffff047224 */ /* 0x002fc400078e0044 */
[----:B------:R-:W-:Y:S01]  /*24c20*/  IMAD.MOV.U32 R5, RZ, RZ, R69 ;  /* 0x000000ffff057224 */ /* 0x000fe200078e0045 */
[----:B------:R-:W-:Y:S01]  /*24c30*/  STL [R1+0x2254], R56 ;  /* 0x0022543801007387 */ /* 0x000fe20000100800 */
[----:B------:R-:W-:Y:S02]  /*24c40*/  IMAD.MOV.U32 R8, RZ, RZ, R70 ;  /* 0x000000ffff087224 */ /* 0x000fe400078e0046 */
[----:B------:R-:W-:Y:S01]  /*24c50*/  IMAD.MOV.U32 R9, RZ, RZ, R71 ;  /* 0x000000ffff097224 */ /* 0x000fe200078e0047 */
[----:B------:R-:W-:Y:S01]  /*24c60*/  STL [R1+0x2250], R57 ;  /* 0x0022503901007387 */ /* 0x000fe20000100800 */
[----:B------:R-:W-:Y:S01]  /*24c70*/  HMMA.1688.F32.TF32 R68, R240, R38, R248 ;  /* 0x00000026f044723c */ /* 0x000fe200000810f8 */
[----:B------:R-:W-:-:S06]  /*24c80*/  IMAD.MOV.U32 R244, RZ, RZ, R27 ;  /* 0x000000fffff47224 */ /* 0x000fcc00078e001b */
[----:B------:R-:W-:Y:S02]  /*24c90*/  IMAD.MOV.U32 R248, RZ, RZ, R30 ;  /* 0x000000fffff87224 */ /* 0x000fe400078e001e */
[----:B------:R-:W2:Y:S01]  /*24ca0*/  LDL.LU R30, [R1+0x252c] ;  /* 0x00252c00011e7983 */ /* 0x000ea20000300800 */
[----:B------:R-:W-:Y:S02]  /*24cb0*/  IMAD.MOV.U32 R249, RZ, RZ, R35 ;  /* 0x000000fffff97224 */ /* 0x000fe400078e0023 */
[----:B------:R-:W-:Y:S01]  /*24cc0*/  IMAD.MOV.U32 R250, RZ, RZ, R34 ;  /* 0x000000fffffa7224 */ /* 0x000fe200078e0022 */
[----:B------:R-:W3:Y:S01]  /*24cd0*/  LDL.LU R35, [R1+0x2528] ;  /* 0x0025280001237983 */ /* 0x000ee20000300800 */
[----:B------:R-:W-:-:S03]  /*24ce0*/  IMAD.MOV.U32 R251, RZ, RZ, R22 ;  /* 0x000000fffffb7224 */ /* 0x000fc600078e0016 */
[----:B------:R-:W4:Y:S01]  /*24cf0*/  LDL.LU R34, [R1+0x2524] ;  /* 0x0025240001227983 */ /* 0x000f220000300800 */
[----:B------:R-:W-:-:S03]  /*24d00*/  IMAD.MOV.U32 R245, RZ, RZ, R26 ;  /* 0x000000fffff57224 */ /* 0x000fc600078e001a */
[----:B------:R-:W4:Y:S01]  /*24d10*/  LDL.LU R22, [R1+0x2520] ;  /* 0x0025200001167983 */ /* 0x000f220000300800 */
[----:B------:R-:W-:-:S03]  /*24d20*/  IMAD.MOV.U32 R246, RZ, RZ, R23 ;  /* 0x000000fffff67224 */ /* 0x000fc600078e0017 */
[----:B------:R-:W4:Y:S01]  /*24d30*/  LDL.LU R27, [R1+0x251c] ;  /* 0x00251c00011b7983 */ /* 0x000f220000300800 */
[----:B------:R-:W-:-:S03]  /*24d40*/  IMAD.MOV.U32 R247, RZ, RZ, R31 ;  /* 0x000000fffff77224 */ /* 0x000fc600078e001f */
[----:B------:R-:W4:Y:S04]  /*24d50*/  LDL.LU R26, [R1+0x2518] ;  /* 0x00251800011a7983 */ /* 0x000f280000300800 */
[----:B------:R-:W4:Y:S04]  /*24d60*/  LDL.LU R23, [R1+0x2514] ;  /* 0x0025140001177983 */ /* 0x000f280000300800 */
[----:B------:R-:W4:Y:S04]  /*24d70*/  LDL.LU R31, [R1+0x2510] ;  /* 0x00251000011f7983 */ /* 0x000f280000300800 */
[----:B------:R-:W4:Y:S04]  /*24d80*/  LDL.LU R100, [R1+0xd90] ;  /* 0x000d900001647983 */ /* 0x000f280000300800 */
[----:B------:R-:W4:Y:S04]  /*24d90*/  LDL.LU R101, [R1+0xd94] ;  /* 0x000d940001657983 */ /* 0x000f280000300800 */
[----:B------:R-:W4:Y:S04]  /*24da0*/  LDL.LU R102, [R1+0xd98] ;  /* 0x000d980001667983 */ /* 0x000f280000300800 */
[----:B------:R-:W4:Y:S01]  /*24db0*/  LDL.LU R103, [R1+0xd9c] ;  /* 0x000d9c0001677983 */ /* 0x000f220000300800 */
        /* <DEDUP_REMOVED lines=23> */
[----:B------:R-:W4:Y:S01]  /*24f30*/  LDL.LU R87, [R1+0xd5c] ;  /* 0x000d5c0001577983 */ /* 0x000f220000300800 */
[----:B------:R-:W-:-:S02]  /*24f40*/  IMAD.MOV.U32 R12, RZ, RZ, R68 ;  /* 0x000000ffff0c7224 */ /* 0x000fc400078e0044 */
[----:B------:R-:W-:Y:S02]  /*24f50*/  IMAD.MOV.U32 R13, RZ, RZ, R69 ;  /* 0x000000ffff0d7224 */ /* 0x000fe400078e0045 */
[----:B------:R-:W-:Y:S02]  /*24f60*/  IMAD.MOV.U32 R16, RZ, RZ, R70 ;  /* 0x000000ffff107224 */ /* 0x000fe400078e0046 */
[----:B------:R-:W-:Y:S02]  /*24f70*/  IMAD.MOV.U32 R17, RZ, RZ, R71 ;  /* 0x000000ffff117224 */ /* 0x000fe400078e0047 */
[----:B--2---:R-:W-:Y:S02]  /*24f80*/  IMAD.MOV.U32 R71, RZ, RZ, R30 ;  /* 0x000000ffff477224 */ /* 0x004fe400078e001e */
[----:B---3--:R-:W-:Y:S02]  /*24f90*/  IMAD.MOV.U32 R70, RZ, RZ, R35 ;  /* 0x000000ffff467224 */ /* 0x008fe400078e0023 */
[----:B----4-:R-:W-:-:S02]  /*24fa0*/  IMAD.MOV.U32 R69, RZ, RZ, R34 ;  /* 0x000000ffff457224 */ /* 0x010fc400078e0022 */
[----:B------:R-:W-:Y:S02]  /*24fb0*/  IMAD.MOV.U32 R68, RZ, RZ, R22 ;  /* 0x000000ffff447224 */ /* 0x000fe400078e0016 */
[----:B------:R-:W-:Y:S02]  /*24fc0*/  IMAD.MOV.U32 R81, RZ, RZ, R15 ;  /* 0x000000ffff517224 */ /* 0x000fe400078e000f */
[----:B------:R-:W-:Y:S02]  /*24fd0*/  IMAD.MOV.U32 R80, RZ, RZ, R14 ;  /* 0x000000ffff507224 */ /* 0x000fe400078e000e */
[----:B------:R-:W2:Y:S04]  /*24fe0*/  LDL.LU R14, [R1+0x24fc] ;  /* 0x0024fc00010e7983 */ /* 0x000ea80000300800 */
[----:B------:R-:W2:Y:S01]  /*24ff0*/  LDL.LU R15, [R1+0x24f8] ;  /* 0x0024f800010f7983 */ /* 0x000ea20000300800 */
[----:B------:R-:W-:-:S02]  /*25000*/  IMAD.MOV.U32 R82, RZ, RZ, R18 ;  /* 0x000000ffff527224 */ /* 0x000fc400078e0012 */
[----:B------:R-:W-:Y:S01]  /*25010*/  IMAD.MOV.U32 R83, RZ, RZ, R19 ;  /* 0x000000ffff537224 */ /* 0x000fe200078e0013 */
[----:B------:R-:W3:Y:S04]  /*25020*/  LDL.LU R18, [R1+0x24f4] ;  /* 0x0024f40001127983 */ /* 0x000ee80000300800 */
[----:B------:R-:W3:Y:S01]  /*25030*/  LDL.LU R19, [R1+0x24f0] ;  /* 0x0024f00001137983 */ /* 0x000ee20000300800 */
[----:B------:R-:W-:-:S03]  /*25040*/  IMAD.MOV.U32 R72, RZ, RZ, R31 ;  /* 0x000000ffff487224 */ /* 0x000fc600078e001f */
[----:B------:R-:W4:Y:S01]  /*25050*/  LDL.LU R22, [R1+0x24ec] ;  /* 0x0024ec0001167983 */ /* 0x000f220000300800 */
[----:B------:R-:W-:-:S03]  /*25060*/  IMAD.MOV.U32 R73, RZ, RZ, R23 ;  /* 0x000000ffff497224 */ /* 0x000fc600078e0017 */
[----:B------:R-:W3:Y:S04]  /*25070*/  LDL.LU R34, [R1+0x24e8] ;  /* 0x0024e80001227983 */ /* 0x000ee80000300800 */
[----:B------:R-:W3:Y:S04]  /*25080*/  LDL.LU R35, [R1+0x24e4] ;  /* 0x0024e40001237983 */ /* 0x000ee80000300800 */
[----:B------:R-:W3:Y:S04]  /*25090*/  LDL.LU R30, [R1+0x24e0] ;  /* 0x0024e000011e7983 */ /* 0x000ee80000300800 */
[----:B------:R-:W3:Y:S04]  /*250a0*/  LDL.LU R31, [R1+0x24dc] ;  /* 0x0024dc00011f7983 */ /* 0x000ee80000300800 */
[----:B------:R-:W4:Y:S01]  /*250b0*/  LDL.LU R23, [R1+0x24d8] ;  /* 0x0024d80001177983 */ /* 0x000f220000300800 */
[----:B------:R-:W-:-:S02]  /*250c0*/  IMAD.MOV.U32 R74, RZ, RZ, R26 ;  /* 0x000000ffff4a7224 */ /* 0x000fc400078e001a */
[----:B------:R-:W-:Y:S01]  /*250d0*/  IMAD.MOV.U32 R75, RZ, RZ, R27 ;  /* 0x000000ffff4b7224 */ /* 0x000fe200078e001b */
[----:B------:R-:W3:Y:S04]  /*250e0*/  LDL.LU R26, [R1+0x24d4] ;  /* 0x0024d400011a7983 */ /* 0x000ee80000300800 */
[----:B------:R-:W3:Y:S02]  /*250f0*/  LDL.LU R27, [R1+0x24d0] ;  /* 0x0024d000011b7983 */ /* 0x000ee40000300800 */
[C---:B------:R-:W-:Y:S08]  /*25100*/  HMMA.1688.F32.TF32 R72, R236.reuse, R66, R72 ;  /* 0x00000042ec48723c */ /* 0x040ff00000081048 */
[----:B------:R-:W-:Y:S08]  /*25110*/  HMMA.1688.F32.TF32 R68, R236, R62, R68 ;  /* 0x0000003eec44723c */ /* 0x000ff00000081044 */
[----:B--2---:R-:W-:Y:S11]  /*25120*/  HMMA.1688.F32.TF32 R80, R240, R14, R80 ;  /* 0x0000000ef050723c */ /* 0x004ff60000081050 */
[----:B------:R-:W-:Y:S11]  /*25130*/  @!UPT UIADD3 URZ, URZ, URZ, URZ ;  /* 0x0000003f3f3ff290 */ /* 0x000ff6000fffe03f */
[----:B------:R-:W-:Y:S01]  /*25140*/  @!UPT UIADD3 URZ, URZ, URZ, URZ ;  /* 0x0000003f3f3ff290 */ /* 0x000fe2000fffe03f */
        /* <DEDUP_REMOVED lines=8> */
[----:B-1----:R-:W-:Y:S08]  /*251d0*/  HMMA.1688.F32.TF32 R68, R236, R58, R248 ;  /* 0x0000003aec44723c */ /* 0x002ff000000810f8 */
[C---:B---3--:R-:W-:Y:S01]  /*251e0*/  HMMA.1688.F32.TF32 R84, R240.reuse, R18, R84 ;  /* 0x00000012f054723c */ /* 0x048fe20000081054 */
[----:B------:R-:W-:Y:S04]  /*251f0*/  STL.64 [R1+0x620], R80 ;  /* 0x0006205001007387 */ /* 0x000fe80000100a00 */
[----:B------:R-:W-:Y:S03]  /*25200*/  STL.64 [R1+0x628], R82 ;  /* 0x0006285201007387 */ /* 0x000fe60000100a00 */
[C---:B----4-:R-:W-:Y:S01]  /*25210*/  HMMA.1688.F32.TF32 R88, R240.reuse, R22, R88 ;  /* 0x00000016f058723c */ /* 0x050fe20000081058 */
[----:B------:R-:W2:Y:S04]  /*25220*/  LDL.LU R244, [R1+0xb10] ;  /* 0x000b100001f47983 */ /* 0x000ea80000300800 */
[----:B------:R-:W-:Y:S03]  /*25230*/  STL.64 [R1+0x630], R72 ;  /* 0x0006304801007387 */ /* 0x000fe60000100a00 */
[C---:B------:R-:W-:Y:S01]  /*25240*/  HMMA.1688.F32.TF32 R96, R240.reuse, R30, R96 ;  /* 0x0000001ef060723c */ /* 0x040fe20000081060 */
[----:B------:R-:W-:Y:S04]  /*25250*/  STL.64 [R1+0x638], R74 ;  /* 0x0006384a01007387 */ /* 0x000fe80000100a00 */
[----:B------:R1:W-:Y:S04]  /*25260*/  STL.64 [R1+0x640], R68 ;  /* 0x0006404401007387 */ /* 0x0003e80000100a00 */
[----:B------:R3:W-:Y:S01]  /*25270*/  STL.64 [R1+0x648], R70 ;  /* 0x0006484601007387 */ /* 0x0007e20000100a00 */
[----:B------:R-:W-:Y:S03]  /*25280*/  HMMA.1688.F32.TF32 R100, R240, R34, R100 ;  /* 0x00000022f064723c */ /* 0x000fe60000081064 */
[----:B------:R-:W2:Y:S04]  /*25290*/  LDL.LU R245, [R1+0xb14] ;  /* 0x000b140001f57983 */ /* 0x000ea80000300800 */
[----:B------:R-:W2:Y:S04]  /*252a0*/  LDL.LU R246, [R1+0xb18] ;  /* 0x000b180001f67983 */ /* 0x000ea80000300800 */
[----:B------:R-:W2:Y:S04]  /*252b0*/  LDL.LU R247, [R1+0xb1c] ;  /* 0x000b1c0001f77983 */ /* 0x000ea80000300800 */
[----:B------:R-:W4:Y:S04]  /*252c0*/  LDL.LU R124, [R1+0xb30] ;  /* 0x000b3000017c7983 */ /* 0x000f280000300800 */
[----:B------:R-:W4:Y:S04]  /*252d0*/  LDL.LU R125, [R1+0xb34] ;  /* 0x000b3400017d7983 */ /* 0x000f280000300800 */
[----:B------:R-:W4:Y:S04]  /*252e0*/  LDL.LU R126, [R1+0xb38] ;  /* 0x000b3800017e7983 */ /* 0x000f280000300800 */
[----:B------:R-:W4:Y:S04]  /*252f0*/  LDL.LU R127, [R1+0xb3c] ;  /* 0x000b3c00017f7983 */ /* 0x000f280000300800 */
[----:B-1----:R-:W2:Y:S04]  /*25300*/  LDL.LU R68, [R1+0xb50] ;  /* 0x000b500001447983 */ /* 0x002ea80000300800 */
[----:B------:R-:W2:Y:S04]  /*25310*/  LDL.LU R69, [R1+0xb54] ;  /* 0x000b540001457983 */ /* 0x000ea80000300800 */
[----:B---3--:R-:W2:Y:S04]  /*25320*/  LDL.LU R70, [R1+0xb58] ;  /* 0x000b580001467983 */ /* 0x008ea80000300800 */
[----:B------:R-:W2:Y:S01]  /*25330*/  LDL.LU R71, [R1+0xb5c] ;  /* 0x000b5c0001477983 */ /* 0x000ea20000300800 */
[----:B------:R-:W-:-:S03]  /*25340*/  IMAD.MOV.U32 R52, RZ, RZ, R84 ;  /* 0x000000ffff347224 */ /* 0x000fc600078e0054 */
[----:B------:R-:W3:Y:S01]  /*25350*/  LDL.LU R80, [R1+0xb80] ;  /* 0x000b800001507983 */ /* 0x000ee20000300800 */
[----:B------:R-:W-:-:S03]  /*25360*/  IMAD.MOV.U32 R53, RZ, RZ, R85 ;  /* 0x000000ffff357224 */ /* 0x000fc600078e0055 */
[----:B------:R-:W3:Y:S01]  /*25370*/  LDL.LU R81, [R1+0xb84] ;  /* 0x000b840001517983 */ /* 0x000ee20000300800 */
[----:B------:R-:W-:-:S03]  /*25380*/  IMAD.MOV.U32 R56, RZ, RZ, R86 ;  /* 0x000000ffff387224 */ /* 0x000fc600078e0056 */
[----:B------:R-:W3:Y:S01]  /*25390*/  LDL.LU R82, [R1+0xb88] ;  /* 0x000b880001527983 */ /* 0x000ee20000300800 */
[----:B------:R-:W-:-:S03]  /*253a0*/  IMAD.MOV.U32 R57, RZ, RZ, R87 ;  /* 0x000000ffff397224 */ /* 0x000fc600078e0057 */
[----:B------:R-:W3:Y:S01]  /*253b0*/  LDL.LU R83, [R1+0xb8c] ;  /* 0x000b8c0001537983 */ /* 0x000ee20000300800 */
[----:B------:R-:W-:-:S03]  /*253c0*/  IMAD.MOV.U32 R44, RZ, RZ, R88 ;  /* 0x000000ffff2c7224 */ /* 0x000fc600078e0058 */
[----:B------:R-:W2:Y:S01]  /*253d0*/  LDL.LU R84, [R1+0xb90] ;  /* 0x000b900001547983 */ /* 0x000ea20000300800 */
        /* <DEDUP_REMOVED lines=21> */
[----:B------:R-:W2:Y:S04]  /*25530*/  LDL.LU R99, [R1+0xbcc] ;  /* 0x000bcc0001637983 */ /* 0x000ea80000300800 */
        /* <DEDUP_REMOVED lines=20> */
[----:B------:R-:W3:Y:S04]  /*25680*/  LDL.LU R204, [R1+0xc50] ;  /* 0x000c500001cc7983 */ /* 0x000ee80000300800 */
[----:B------:R-:W3:Y:S04]  /*25690*/  LDL.LU R205, [R1+0xc54] ;  /* 0x000c540001cd7983 */ /* 0x000ee80000300800 */
[----:B------:R-:W3:Y:S04]  /*256a0*/  LDL.LU R206, [R1+0xc58] ;  /* 0x000c580001ce7983 */ /* 0x000ee80000300800 */
[----:B------:R-:W3:Y:S04]  /*256b0*/  LDL.LU R207, [R1+0xc5c] ;  /* 0x000c5c0001cf7983 */ /* 0x000ee80000300800 */
        /* <DEDUP_REMOVED lines=28> */
[----:B------:R-:W-:Y:S03]  /*25880*/  HMMA.1688.F32.TF32 R92, R240, R26, R92 ;  /* 0x0000001af05c723c */ /* 0x000fe6000008105c */
        /* <DEDUP_REMOVED lines=17> */
[----:B------:R-:W-:Y:S01]  /*259a0*/  IMAD.MOV.U32 R37, RZ, RZ, R93 ;  /* 0x000000ffff257224 */ /* 0x000fe200078e005d */
[----:B------:R-:W4:Y:S01]  /*259b0*/  LDL.LU R92, [R1+0xbb0] ;  /* 0x000bb000015c7983 */ /* 0x000f220000300800 */
[----:B------:R-:W-:Y:S02]  /*259c0*/  IMAD.MOV.U32 R40, RZ, RZ, R94 ;  /* 0x000000ffff287224 */ /* 0x000fe400078e005e */
[----:B------:R-:W-:Y:S01]  /*259d0*/  IMAD.MOV.U32 R41, RZ, RZ, R95 ;  /* 0x000000ffff297224 */ /* 0x000fe200078e005f */
        /* <DEDUP_REMOVED lines=11> */
[----:B------:R-:W-:Y:S04]  /*25a90*/  LDS R240, [R79+0x42100] ;  /* 0x042100004ff07984 */ /* 0x000fe80000000800 */
[----:B------:R-:W-:Y:S04]  /*25aa0*/  LDS R242, [R79+0x43100] ;  /* 0x043100004ff27984 */ /* 0x000fe80000000800 */
[----:B------:R-:W-:Y:S04]  /*25ab0*/  LDS R241, [R252+0x42100] ;  /* 0x04210000fcf17984 */ /* 0x000fe80000000800 */
[----:B------:R-:W1:Y:S01]  /*25ac0*/  LDS R243, [R252+0x43100] ;  /* 0x04310000fcf37984 */ /* 0x000e620000000800 */
[----:B--2---:R-:W-:Y:S08]  /*25ad0*/  HMMA.1688.F32.TF32 R200, R236, R18, R200 ;  /* 0x00000012ecc8723c */ /* 0x004ff000000810c8 */
[----:B-1----:R-:W-:Y:S08]  /*25ae0*/  HMMA.1688.F32.TF32 R188, R240, R62, R188 ;  /* 0x0000003ef0bc723c */ /* 0x002ff000000810bc */
[C---:B---3--:R-:W-:Y:S08]  /*25af0*/  HMMA.1688.F32.TF32 R204, R236.reuse, R22, R204 ;  /* 0x00000016eccc723c */ /* 0x048ff000000810cc */
[C---:B----4-:R-:W-:Y:S08]  /*25b00*/  HMMA.1688.F32.TF32 R208, R236.reuse, R26, R208 ;  /* 0x0000001aecd0723c */ /* 0x050ff000000810d0 */
[C---:B------:R-:W-:Y:S08]  /*25b10*/  HMMA.1688.F32.TF32 R216, R236.reuse, R34, R216 ;  /* 0x00000022ecd8723c */ /* 0x040ff000000810d8 */
[C---:B------:R-:W-:Y:S08]  /*25b20*/  HMMA.1688.F32.TF32 R220, R236.reuse, R38, R220 ;  /* 0x00000026ecdc723c */ /* 0x040ff000000810dc */
[C---:B------:R-:W-:Y:S08]  /*25b30*/  HMMA.1688.F32.TF32 R224, R236.reuse, R42, R224 ;  /* 0x0000002aece0723c */ /* 0x040ff000000810e0 */
[C---:B------:R-:W-:Y:S08]  /*25b40*/  HMMA.1688.F32.TF32 R116, R236.reuse, R50, R116 ;  /* 0x00000032ec74723c */ /* 0x040ff00000081074 */
[C---:B------:R-:W-:Y:S08]  /*25b50*/  HMMA.1688.F32.TF32 R120, R236.reuse, R54, R120 ;  /* 0x00000036ec78723c */ /* 0x040ff00000081078 */
[C---:B------:R-:W-:Y:S11]  /*25b60*/  HMMA.1688.F32.TF32 R228, R236.reuse, R46, R228 ;  /* 0x0000002eece4723c */ /* 0x040ff600000810e4 */
[----:B------:R-:W-:Y:S04]  /*25b70*/  @!UPT UIADD3 URZ, URZ, URZ, URZ ;  /* 0x0000003f3f3ff290 */ /* 0x000fe8000fffe03f */
[----:B------:R-:W-:Y:S01]  /*25b80*/  STL.64 [R1+0x660], R120 ;  /* 0x0006607801007387 */ /* 0x000fe20000100a00 */
[----:B------:R-:W-:Y:S03]  /*25b90*/  HMMA.1688.F32.TF32 R212, R236, R30, R212 ;  /* 0x0000001eecd4723c */ /* 0x000fe600000810d4 */
[----:B------:R1:W-:Y:S05]  /*25ba0*/  STL.64 [R1+0x668], R122 ;  /* 0x0006687a01007387 */ /* 0x0003ea0000100a00 */
[----:B------:R-:W-:Y:S01]  /*25bb0*/  HMMA.1688.F32.TF32 R112, R240, R6, R112 ;  /* 0x00000006f070723c */ /* 0x000fe20000081070 */
[----:B-1----:R-:W2:Y:S07]  /*25bc0*/  LDL.LU.64 R122, [R1+0x24c8] ;  /* 0x0024c800017a7983 */ /* 0x002eae0000300a00 */
[----:B------:R-:W-:Y:S01]  /*25bd0*/  HMMA.1688.F32.TF32 R196, R236, R14, R196 ;  /* 0x0000000eecc4723c */ /* 0x000fe200000810c4 */
[----:B------:R-:W2:Y:S04]  /*25be0*/  LDL.LU.64 R120, [R1+0x24c0] ;  /* 0x0024c00001787983 */ /* 0x000ea80000300a00 */
[----:B------:R-:W-:Y:S04]  /*25bf0*/  STL.64 [R1+0x670], R116 ;  /* 0x0006707401007387 */ /* 0x000fe80000100a00 */
[----:B------:R1:W-:Y:S01]  /*25c00*/  STL.64 [R1+0x678], R118 ;  /* 0x0006787601007387 */ /* 0x0003e20000100a00 */
[C---:B------:R-:W-:Y:S03]  /*25c10*/  HMMA.1688.F32.TF32 R104, R240.reuse, R58, R104 ;  /* 0x0000003af068723c */ /* 0x040fe60000081068 */
[----:B------:R-:W-:Y:S04]  /*25c20*/  LDS R236, [R79+0x42180] ;  /* 0x042180004fec7984 */ /* 0x000fe80000000800 */
[----:B------:R-:W-:Y:S01]  /*25c30*/  LDS R238, [R79+0x43180] ;  /* 0x043180004fee7984 */ /* 0x000fe20000000800 */
[C---:B------:R-:W-:Y:S03]  /*25c40*/  HMMA.1688.F32.TF32 R192, R240.reuse, R66, R192 ;  /* 0x00000042f0c0723c */ /* 0x040fe600000810c0 */
[----:B-1----:R-:W3:Y:S04]  /*25c50*/  LDL.LU.64 R118, [R1+0x24b8] ;  /* 0x0024b80001767983 */ /* 0x002ee80000300a00 */
[----:B------:R-:W3:Y:S04]  /*25c60*/  LDL.LU.64 R116, [R1+0x24b0] ;  /* 0x0024b00001747983 */ /* 0x000ee80000300a00 */
[----:B------:R-:W-:Y:S01]  /*25c70*/  STL.64 [R1+0x680], R228 ;  /* 0x000680e401007387 */ /* 0x000fe20000100a00 */
[C---:B------:R-:W-:Y:S03]  /*25c80*/  HMMA.1688.F32.TF32 R108, R240.reuse, R10, R108 ;  /* 0x0000000af06c723c */ /* 0x040fe6000008106c */
[----:B------:R-:W-:Y:S04]  /*25c90*/  STL.64 [R1+0x688], R230 ;  /* 0x000688e601007387 */ /* 0x000fe80000100a00 */
[----:B------:R-:W-:Y:S04]  /*25ca0*/  STL.64 [R1+0x690], R224 ;  /* 0x000690e001007387 */ /* 0x000fe80000100a00 */
[----:B------:R-:W-:Y:S01]  /*25cb0*/  STL.64 [R1+0x698], R226 ;  /* 0x000698e201007387 */ /* 0x000fe20000100a00 */
[C---:B------:R-:W-:Y:S03]  /*25cc0*/  HMMA.1688.F32.TF32 R100, R240.reuse, R54, R100 ;  /* 0x00000036f064723c */ /* 0x040fe60000081064 */
        /* <DEDUP_REMOVED lines=48> */
[C---:B----4-:R-:W-:Y:S03]  /*25fd0*/  HMMA.1688.F32.TF32 R72, R240.reuse, R18, R244 ;  /* 0x00000012f048723c */ /* 0x050fe600000810f4 */
[----:B------:R-:W-:Y:S04]  /*25fe0*/  LDS R237, [R252+0x42180] ;  /* 0x04218000fced7984 */ /* 0x000fe80000000800 */
[----:B------:R-:W4:Y:S01]  /*25ff0*/  LDS R239, [R252+0x43180] ;  /* 0x04318000fcef7984 */ /* 0x000f220000000800 */
[-C--:B-1----:R-:W-:Y:S03]  /*26000*/  HMMA.1688.F32.TF32 R68, R240, R14.reuse, R248 ;  /* 0x0000000ef044723c */ /* 0x082fe600000810f8 */
[----:B------:R-:W-:Y:S04]  /*26010*/  LDS R240, [R79+0x42200] ;  /* 0x042200004ff07984 */ /* 0x000fe80000000800 */
[----:B------:R-:W-:Y:S04]  /*26020*/  LDS R242, [R79+0x43200] ;  /* 0x043200004ff27984 */ /* 0x000fe80000000800 */
[----:B------:R-:W-:Y:S04]  /*26030*/  STL.64 [R1+0x900], R80 ;  /* 0x0009005001007387 */ /* 0x000fe80000100a00 */
[----:B------:R-:W-:Y:S04]  /*26040*/  STL.64 [R1+0x908], R82 ;  /* 0x0009085201007387 */ /* 0x000fe80000100a00 */
[----:B------:R-:W2:Y:S04]  /*26050*/  LDL.LU R248, [R1+0x580] ;  /* 0x0005800001f87983 */ /* 0x000ea80000300800 */
[----:B------:R-:W-:Y:S04]  /*26060*/  STL.64 [R1+0x8e0], R72 ;  /* 0x0008e04801007387 */ /* 0x000fe80000100a00 */
[----:B------:R-:W-:Y:S04]  /*26070*/  STL.64 [R1+0x8e8], R74 ;  /* 0x0008e84a01007387 */ /* 0x000fe80000100a00 */
[----:B------:R1:W-:Y:S04]  /*26080*/  STL.64 [R1+0x8d0], R68 ;  /* 0x0008d04401007387 */ /* 0x0003e80000100a00 */
[----:B------:R1:W-:Y:S04]  /*26090*/  STL.64 [R1+0x8d8], R70 ;  /* 0x0008d84601007387 */ /* 0x0003e80000100a00 */
[----:B------:R-:W2:Y:S04]  /*260a0*/  LDL.LU R249, [R1+0x584] ;  /* 0x0005840001f97983 */ /* 0x000ea80000300800 */
[----:B------:R-:W2:Y:S04]  /*260b0*/  LDL.LU R250, [R1+0x588] ;  /* 0x0005880001fa7983 */ /* 0x000ea80000300800 */
[----:B------:R-:W2:Y:S04]  /*260c0*/  LDL.LU R251, [R1+0x58c] ;  /* 0x00058c0001fb7983 */ /* 0x000ea80000300800 */
[----:B------:R-:W2:Y:S04]  /*260d0*/  LDL.LU R244, [R1+0x590] ;  /* 0x0005900001f47983 */ /* 0x000ea80000300800 */
[----:B------:R-:W2:Y:S04]  /*260e0*/  LDL.LU R245, [R1+0x594] ;  /* 0x0005940001f57983 */ /* 0x000ea80000300800 */
[----:B------:R-:W2:Y:S04]  /*260f0*/  LDL.LU R246, [R1+0x598] ;  /* 0x0005980001f67983 */ /* 0x000ea80000300800 */
[----:B------:R-:W2:Y:S04]  /*26100*/  LDL.LU R247, [R1+0x59c] ;  /* 0x00059c0001f77983 */ /* 0x000ea80000300800 */
[----:B-1----:R-:W2:Y:S04]  /*26110*/  LDL.LU R68, [R1+0x5b0] ;  /* 0x0005b00001447983 */ /* 0x002ea80000300800 */
        /* <DEDUP_REMOVED lines=15> */
[----:B------:R-:W4:Y:S04]  /*26210*/  LDL.LU R96, [R1+0x920] ;  /* 0x0009200001607983 */ /* 0x000f280000300800 */
[----:B------:R-:W4:Y:S04]  /*26220*/  LDL.LU R97, [R1+0x924] ;  /* 0x0009240001617983 */ /* 0x000f280000300800 */
[----:B------:R-:W4:Y:S04]  /*26230*/  LDL.LU R98, [R1+0x928] ;  /* 0x0009280001627983 */ /* 0x000f280000300800 */
[----:B------:R-:W4:Y:S04]  /*26240*/  LDL.LU R99, [R1+0x92c] ;  /* 0x00092c0001637983 */ /* 0x000f280000300800 */
        /* <DEDUP_REMOVED lines=72> */
[----:B------:R-:W-:Y:S04]  /*266d0*/  LDS R241, [R252+0x42200] ;  /* 0x04220000fcf17984 */ /* 0x000fe80000000800 */
[----:B------:R-:W1:Y:S01]  /*266e0*/  LDS R243, [R252+0x43200] ;  /* 0x04320000fcf37984 */ /* 0x000e620000000800 */
[C---:B----4-:R-:W-:Y:S08]  /*266f0*/  HMMA.1688.F32.TF32 R96, R236.reuse, R14, R96 ;  /* 0x0000000eec60723c */ /* 0x050ff00000081060 */
[C---:B--2---:R-:W-:Y:S08]  /*26700*/  HMMA.1688.F32.TF32 R192, R236.reuse, R22, R192 ;  /* 0x00000016ecc0723c */ /* 0x044ff000000810c0 */
[C---:B---3--:R-:W-:Y:S08]  /*26710*/  HMMA.1688.F32.TF32 R196, R236.reuse, R26, R196 ;  /* 0x0000001aecc4723c */ /* 0x048ff000000810c4 */
[C---:B------:R-:W-:Y:S08]  /*26720*/  HMMA.1688.F32.TF32 R200, R236.reuse, R30, R200 ;  /* 0x0000001eecc8723c */ /* 0x040ff000000810c8 */
        /* <DEDUP_REMOVED lines=8> */
[C---:B------:R-:W-:Y:S11]  /*267b0*/  HMMA.1688.F32.TF32 R104, R236.reuse, R6, R104 ;  /* 0x00000006ec68723c */ /* 0x040ff60000081068 */
[----:B------:R-:W-:Y:S04]  /*267c0*/  @!UPT UIADD3 URZ, URZ, URZ, URZ ;  /* 0x0000003f3f3ff290 */ /* 0x000fe8000fffe03f */
[----:B------:R-:W-:Y:S04]  /*267d0*/  STL.64 [R1+0xd80], R112 ;  /* 0x000d807001007387 */ /* 0x000fe80000100a00 */
[----:B------:R2:W-:Y:S01]  /*267e0*/  STL.64 [R1+0xd88], R114 ;  /* 0x000d887201007387 */ /* 0x0005e20000100a00 */
[C---:B------:R-:W-:Y:S03]  /*267f0*/  HMMA.1688.F32.TF32 R220, R236.reuse, R50, R220 ;  /* 0x00000032ecdc723c */ /* 0x040fe600000810dc */
[----:B--2---:R-:W2:Y:S04]  /*26800*/  LDL.LU.64 R114, [R1+0x24a8] ;  /* 0x0024a80001727983 */ /* 0x004ea80000300a00 */
[----:B------:R-:W2:Y:S04]  /*26810*/  LDL.LU.64 R112, [R1+0x24a0] ;  /* 0x0024a00001707983 */ /* 0x000ea80000300a00 */
[----:B------:R-:W-:Y:S01]  /*26820*/  STL.64 [R1+0xd70], R108 ;  /* 0x000d706c01007387 */ /* 0x000fe20000100a00 */
[C---:B------:R-:W-:Y:S03]  /*26830*/  HMMA.1688.F32.TF32 R204, R236.reuse, R34, R204 ;  /* 0x00000022eccc723c */ /* 0x040fe600000810cc */
[----:B------:R3:W-:Y:S04]  /*26840*/  STL.64 [R1+0xd78], R110 ;  /* 0x000d786e01007387 */ /* 0x0007e80000100a00 */
[----:B---3--:R-:W3:Y:S04]  /*26850*/  LDL.LU.64 R110, [R1+0x2498] ;  /* 0x00249800016e7983 */ /* 0x008ee80000300a00 */
[----:B------:R-:W3:Y:S04]  /*26860*/  LDL.LU.64 R108, [R1+0x2490] ;  /* 0x00249000016c7983 */ /* 0x000ee80000300a00 */
[----:B------:R-:W-:Y:S04]  /*26870*/  STL.64 [R1+0xd60], R104 ;  /* 0x000d606801007387 */ /* 0x000fe80000100a00 */
[----:B------:R4:W-:Y:S01]  /*26880*/  STL.64 [R1+0xd68], R106 ;  /* 0x000d686a01007387 */ /* 0x0009e20000100a00 */
[----:B------:R-:W-:Y:S03]  /*26890*/  HMMA.1688.F32.TF32 R188, R236, R18, R188 ;  /* 0x00000012ecbc723c */ /* 0x000fe600000810bc */
[----:B------:R-:W-:Y:S04]  /*268a0*/  LDS R236, [R79+0x42280] ;  /* 0x042280004fec7984 */ /* 0x000fe80000000800 */
[----:B------:R-:W-:Y:S04]  /*268b0*/  LDS R238, [R79+0x43280] ;  /* 0x043280004fee7984 */ /* 0x000fe80000000800 */
[----:B----4-:R-:W4:Y:S04]  /*268c0*/  LDL.LU.64 R106, [R1+0x2488] ;  /* 0x00248800016a7983 */ /* 0x010f280000300a00 */
[----:B------:R-:W4:Y:S04]  /*268d0*/  LDL.LU.64 R104, [R1+0x2480] ;  /* 0x0024800001687983 */ /* 0x000f280000300a00 */
[----:B------:R-:W-:Y:S04]  /*268e0*/  STL.64 [R1+0xd50], R100 ;  /* 0x000d506401007387 */ /* 0x000fe80000100a00 */
[----:B------:R1:W-:Y:S02]  /*268f0*/  STL.64 [R1+0xd58], R102 ;  /* 0x000d586601007387 */ /* 0x0003e40000100a00 */
[C---:B-1----:R-:W-:Y:S02]  /*26900*/  HMMA.1688.F32.TF32 R92, R240.reuse, R66, R92 ;  /* 0x00000042f05c723c */ /* 0x042fe4000008105c */
[----:B------:R-:W-:Y:S04]  /*26910*/  LDS R237, [R252+0x42280] ;  /* 0x04228000fced7984 */ /* 0x000fe80000000800 */
[----:B------:R-:W1:Y:S04]  /*26920*/  LDS R239, [R252+0x43280] ;  /* 0x04328000fcef7984 */ /* 0x000e680000000800 */
[----:B------:R-:W2:Y:S04]  /*26930*/  LDL.LU.64 R102, [R1+0x2478] ;  /* 0x0024780001667983 */ /* 0x000ea80000300a00 */
[----:B------:R-:W2:Y:S01]  /*26940*/  LDL.LU.64 R100, [R1+0x2470] ;  /* 0x0024700001647983 */ /* 0x000ea20000300a00 */
        /* <DEDUP_REMOVED lines=38> */
[----:B------:R1:W-:Y:S02]  /*26bb0*/  STL.64 [R1+0xf48], R74 ;  /* 0x000f484a01007387 */ /* 0x0003e40000100a00 */
[C---:B-1----:R-:W-:Y:S02]  /*26bc0*/  HMMA.1688.F32.TF32 R80, R240.reuse, R50, R124 ;  /* 0x00000032f050723c */ /* 0x042fe4000008107c */
[----:B------:R-:W-:Y:S04]  /*26bd0*/  STL.64 [R1+0xe90], R68 ;  /* 0x000e904401007387 */ /* 0x000fe80000100a00 */
[----:B------:R1:W-:Y:S02]  /*26be0*/  STL.64 [R1+0xe98], R70 ;  /* 0x000e984601007387 */ /* 0x0003e40000100a00 */
[C---:B------:R-:W-:Y:S08]  /*26bf0*/  HMMA.1688.F32.TF32 R72, R240.reuse, R46, R244 ;  /* 0x0000002ef048723c */ /* 0x040ff000000810f4 */
[----:B-1----:R-:W-:Y:S07]  /*26c00*/  HMMA.1688.F32.TF32 R68, R240, R42, R248 ;  /* 0x0000002af044723c */ /* 0x002fee00000810f8 */
[----:B------:R1:W-:Y:S04]  /*26c10*/  STL.64 [R1+0xe80], R80 ;  /* 0x000e805001007387 */ /* 0x0003e80000100a00 */
[----:B------:R1:W-:Y:S04]  /*26c20*/  STL.64 [R1+0xe88], R82 ;  /* 0x000e885201007387 */ /* 0x0003e80000100a00 */
[----:B------:R-:W2:Y:S04]  /*26c30*/  LDL.LU R196, [R1+0x10] ;  /* 0x0000100001c47983 */ /* 0x000ea80000300800 */
[----:B------:R1:W-:Y:S04]  /*26c40*/  STL.64 [R1+0xe50], R72 ;  /* 0x000e504801007387 */ /* 0x0003e80000100a00 */
[----:B------:R1:W-:Y:S04]  /*26c50*/  STL.64 [R1+0xe58], R74 ;  /* 0x000e584a01007387 */ /* 0x0003e80000100a00 */
        /* <DEDUP_REMOVED lines=37> */
[----:B-1----:R-:W4:Y:S04]  /*26eb0*/  LDL.LU R80, [R1+0x450] ;  /* 0x0004500001507983 */ /* 0x002f280000300800 */
        /* <DEDUP_REMOVED lines=43> */
[----:B------:R-:W4:Y:S04]  /*27170*/  LDL.LU R192, [R1] ;  /* 0x0000000001c07983 */ /* 0x000f280000300800 */
[----:B------:R-:W4:Y:S04]  /*27180*/  LDL.LU R193, [R1+0x4] ;  /* 0x0000040001c17983 */ /* 0x000f280000300800 */
[----:B------:R-:W4:Y:S04]  /*27190*/  LDL.LU R194, [R1+0x8] ;  /* 0x0000080001c27983 */ /* 0x000f280000300800 */
[----:B------:R-:W4:Y:S01]  /*271a0*/  LDL.LU R195, [R1+0xc] ;  /* 0x00000c0001c37983 */ /* 0x000f220000300800 */
[C---:B--2---:R-:W-:Y:S08]  /*271b0*/  HMMA.1688.F32.TF32 R244, R236.reuse, R6, R244 ;  /* 0x00000006ecf4723c */ /* 0x044ff000000810f4 */
[----:B---3--:R-:W-:Y:S08]  /*271c0*/  HMMA.1688.F32.TF32 R124, R236, R62, R124 ;  /* 0x0000003eec7c723c */ /* 0x008ff0000008107c */
[C---:B----4-:R-:W-:Y:S08]  /*271d0*/  HMMA.1688.F32.TF32 R80, R240.reuse, R18, R80 ;  /* 0x00000012f050723c */ /* 0x050ff00000081050 */
[C---:B------:R-:W-:Y:S08]  /*271e0*/  HMMA.1688.F32.TF32 R84, R240.reuse, R22, R84 ;  /* 0x00000016f054723c */ /* 0x040ff00000081054 */
[C---:B------:R-:W-:Y:S08]  /*271f0*/  HMMA.1688.F32.TF32 R92, R240.reuse, R34, R92 ;  /* 0x00000022f05c723c */ /* 0x040ff0000008105c */
[C---:B------:R-:W-:Y:S08]  /*27200*/  HMMA.1688.F32.TF32 R96, R240.reuse, R38, R96 ;  /* 0x00000026f060723c */ /* 0x040ff00000081060 */
[C---:B------:R-:W-:Y:S11]  /*27210*/  HMMA.1688.F32.TF32 R188, R240.reuse, R30, R188 ;  /* 0x0000001ef0bc723c */ /* 0x040ff600000810bc */
[----:B------:R-:W-:Y:S04]  /*27220*/  @!UPT UIADD3 URZ, URZ, URZ, URZ ;  /* 0x0000003f3f3ff290 */ /* 0x000fe8000fffe03f */
[----:B------:R-:W-:Y:S01]  /*27230*/  STL.64 [R1+0xdf0], R96 ;  /* 0x000df06001007387 */ /* 0x000fe20000100a00 */
[C---:B------:R-:W-:Y:S03]  /*27240*/  HMMA.1688.F32.TF32 R88, R240.reuse, R26, R88 ;  /* 0x0000001af058723c */ /* 0x040fe60000081058 */
[----:B------:R1:W-:Y:S04]  /*27250*/  STL.64 [R1+0xdf8], R98 ;  /* 0x000df86201007387 */ /* 0x0003e80000100a00 */
[----:B-1----:R-:W2:Y:S04]  /*27260*/  LDL.LU.64 R98, [R1+0x2468] ;  /* 0x0024680001627983 */ /* 0x002ea80000300a00 */
[----:B------:R-:W2:Y:S01]  /*27270*/  LDL.LU.64 R96, [R1+0x2460] ;  /* 0x0024600001607983 */ /* 0x000ea20000300a00 */
[----:B------:R-:W-:Y:S03]  /*27280*/  HMMA.1688.F32.TF32 R240, R240, R14, R72 ;  /* 0x0000000ef0f0723c */ /* 0x000fe60000081048 */
[----:B------:R-:W-:Y:S04]  /*27290*/  STL.64 [R1+0xde0], R92 ;  /* 0x000de05c01007387 */ /* 0x000fe80000100a00 */
[----:B------:R1:W-:Y:S01]  /*272a0*/  STL.64 [R1+0xde8], R94 ;  /* 0x000de85e01007387 */ /* 0x0003e20000100a00 */
[C---:B------:R-:W-:Y:S03]  /*272b0*/  HMMA.1688.F32.TF32 R68, R236.reuse, R66, R68 ;  /* 0x00000042ec44723c */ /* 0x040fe60000081044 */
[----:B-1----:R-:W3:Y:S04]  /*272c0*/  LDL.LU.64 R94, [R1+0x2458] ;  /* 0x00245800015e7983 */ /* 0x002ee80000300a00 */
[----:B------:R-:W3:Y:S04]  /*272d0*/  LDL.LU.64 R92, [R1+0x2450] ;  /* 0x00245000015c7983 */ /* 0x000ee80000300a00 */
[----:B------:R1:W-:Y:S04]  /*272e0*/  STL.64 [R1+0xdd0], R188 ;  /* 0x000dd0bc01007387 */ /* 0x0003e80000100a00 */
[----:B------:R4:W-:Y:S04]  /*272f0*/  STL.64 [R1+0xdd8], R190 ;  /* 0x000dd8be01007387 */ /* 0x0009e80000100a00 */
[----:B-1----:R-:W2:Y:S04]  /*27300*/  LDL.LU R188, [R1+0xd0] ;  /* 0x0000d00001bc7983 */ /* 0x002ea80000300800 */
[----:B------:R-:W2:Y:S04]  /*27310*/  LDL.LU R189, [R1+0xd4] ;  /* 0x0000d40001bd7983 */ /* 0x000ea80000300800 */
[----:B----4-:R-:W2:Y:S04]  /*27320*/  LDL.LU R190, [R1+0xd8] ;  /* 0x0000d80001be7983 */ /* 0x010ea80000300800 */
[----:B------:R-:W2:Y:S04]  /*27330*/  LDL.LU R191, [R1+0xdc] ;  /* 0x0000dc0001bf7983 */ /* 0x000ea80000300800 */
[----:B------:R-:W-:Y:S04]  /*27340*/  STL.64 [R1+0xdc0], R88 ;  /* 0x000dc05801007387 */ /* 0x000fe80000100a00 */
[----:B------:R1:W-:Y:S01]  /*27350*/  STL.64 [R1+0xdc8], R90 ;  /* 0x000dc85a01007387 */ /* 0x0003e20000100a00 */
[C---:B------:R-:W-:Y:S03]  /*27360*/  HMMA.1688.F32.TF32 R248, R236.reuse, R10, R248 ;  /* 0x0000000aecf8723c */ /* 0x040fe600000810f8 */
[----:B-1----:R-:W4:Y:S04]  /*27370*/  LDL.LU.64 R90, [R1+0x2448] ;  /* 0x00244800015a7983 */ /* 0x002f280000300a00 */
[----:B------:R-:W4:Y:S04]  /*27380*/  LDL.LU.64 R88, [R1+0x2440] ;  /* 0x0024400001587983 */ /* 0x000f280000300a00 */
[----:B------:R-:W-:Y:S04]  /*27390*/  STL.64 [R1+0xdb0], R84 ;  /* 0x000db05401007387 */ /* 0x000fe80000100a00 */
[----:B------:R1:W-:Y:S04]  /*273a0*/  STL.64 [R1+0xdb8], R86 ;  /* 0x000db85601007387 */ /* 0x0003e80000100a00 */
[----:B-1----:R-:W2:Y:S04]  /*273b0*/  LDL.LU.64 R86, [R1+0x2438] ;  /* 0x0024380001567983 */ /* 0x002ea80000300a00 */
[----:B------:R-:W2:Y:S04]  /*273c0*/  LDL.LU.64 R84, [R1+0x2430] ;  /* 0x0024300001547983 */ /* 0x000ea80000300a00 */
[----:B------:R-:W-:Y:S04]  /*273d0*/  STL.64 [R1+0xda0], R80 ;  /* 0x000da05001007387 */ /* 0x000fe80000100a00 */
[----:B------:R1:W-:Y:S04]  /*273e0*/  STL.64 [R1+0xda8], R82 ;  /* 0x000da85201007387 */ /* 0x0003e80000100a00 */
[----:B-1----:R-:W2:Y:S04]  /*273f0*/  LDL.LU.64 R82, [R1+0x2428] ;  /* 0x0024280001527983 */ /* 0x002ea80000300a00 */
[----:B------:R-:W2:Y:S04]  /*27400*/  LDL.LU.64 R80, [R1+0x2420] ;  /* 0x0024200001507983 */ /* 0x000ea80000300a00 */
[----:B------:R-:W2:Y:S04]  /*27410*/  LDL.LU.64 R74, [R1+0x2418] ;  /* 0x00241800014a7983 */ /* 0x000ea80000300a00 */
[----:B------:R-:W2:Y:S04]  /*27420*/  LDL.LU.64 R72, [R1+0x2410] ;  /* 0x0024100001487983 */ /* 0x000ea80000300a00 */
[----:B------:R-:W-:Y:S04]  /*27430*/  STL.64 [R1+0xd90], R240 ;  /* 0x000d90f001007387 */ /* 0x000fe80000100a00 */
[----:B------:R-:W-:Y:S04]  /*27440*/  STL.64 [R1+0xd98], R242 ;  /* 0x000d98f201007387 */ /* 0x000fe80000100a00 */
[----:B------:R-:W-:Y:S04]  /*27450*/  STL.64 [R1+0x1180], R68 ;  /* 0x0011804401007387 */ /* 0x000fe80000100a00 */
[----:B------:R1:W-:Y:S01]  /*27460*/  STL.64 [R1+0x1188], R70 ;  /* 0x0011884601007387 */ /* 0x0003e20000100a00 */
[C---:B------:R-:W-:Y:S03]  /*27470*/  HMMA.1688.F32.TF32 R228, R236.reuse, R58, R228 ;  /* 0x0000003aece4723c */ /* 0x040fe600000810e4 */
[----:B------:R-:W-:Y:S04]  /*27480*/  LDS R240, [R79+0x42300] ;  /* 0x042300004ff07984 */ /* 0x000fe80000000800 */
[----:B------:R-:W-:Y:S04]  /*27490*/  LDS R242, [R79+0x43300] ;  /* 0x043300004ff27984 */ /* 0x000fe80000000800 */
[----:B-1----:R-:W2:Y:S04]  /*274a0*/  LDL.LU.64 R70, [R1+0x2408] ;  /* 0x0024080001467983 */ /* 0x002ea80000300a00 */
[----:B------:R-:W2:Y:S04]  /*274b0*/  LDL.LU.64 R68, [R1+0x2400] ;  /* 0x0024000001447983 */ /* 0x000ea80000300a00 */
[----:B------:R-:W-:Y:S04]  /*274c0*/  STL.64 [R1+0x1170], R124 ;  /* 0x0011707c01007387 */ /* 0x000fe80000100a00 */
[----:B------:R1:W-:Y:S01]  /*274d0*/  STL.64 [R1+0x1178], R126 ;  /* 0x0011787e01007387 */ /* 0x0003e20000100a00 */
[C---:B------:R-:W-:Y:S03]  /*274e0*/  HMMA.1688.F32.TF32 R216, R236.reuse, R46, R216 ;  /* 0x0000002eecd8723c */ /* 0x040fe600000810d8 */
[----:B------:R-:W-:Y:S04]  /*274f0*/  LDS R241, [R252+0x42300] ;  /* 0x04230000fcf17984 */ /* 0x000fe80000000800 */
[----:B------:R-:W2:Y:S04]  /*27500*/  LDS R243, [R252+0x43300] ;  /* 0x04330000fcf37984 */ /* 0x000ea80000000800 */
[----:B-1----:R-:W2:Y:S04]  /*27510*/  LDL.LU.64 R126, [R1+0x23f8] ;  /* 0x0023f800017e7983 */ /* 0x002ea80000300a00 */
[----:B------:R-:W2:Y:S04]  /*27520*/  LDL.LU.64 R124, [R1+0x23f0] ;  /* 0x0023f000017c7983 */ /* 0x000ea80000300a00 */
[----:B------:R-:W-:Y:S04]  /*27530*/  STL.64 [R1+0x1160], R244 ;  /* 0x001160f401007387 */ /* 0x000fe80000100a00 */
[----:B------:R1:W-:Y:S04]  /*27540*/  STL.64 [R1+0x1168], R246 ;  /* 0x001168f601007387 */ /* 0x0003e80000100a00 */
[----:B-1----:R-:W2:Y:S04]  /*27550*/  LDL.LU.64 R246, [R1+0x23e8] ;  /* 0x0023e80001f67983 */ /* 0x002ea80000300a00 */
[----:B------:R-:W2:Y:S04]  /*27560*/  LDL.LU.64 R244, [R1+0x23e0] ;  /* 0x0023e00001f47983 */ /* 0x000ea80000300a00 */
[----:B------:R-:W-:Y:S04]  /*27570*/  STL.64 [R1+0x1150], R248 ;  /* 0x001150f801007387 */ /* 0x000fe80000100a00 */
[----:B------:R1:W-:Y:S04]  /*27580*/  STL.64 [R1+0x1158], R250 ;  /* 0x001158fa01007387 */ /* 0x0003e80000100a00 */
[----:B-1----:R-:W3:Y:S04]  /*27590*/  LDL.LU.64 R250, [R1+0x23d8] ;  /* 0x0023d80001fa7983 */ /* 0x002ee80000300a00 */
[----:B------:R-:W3:Y:S04]  /*275a0*/  LDL.LU.64 R248, [R1+0x23d0] ;  /* 0x0023d00001f87983 */ /* 0x000ee80000300a00 */
[----:B------:R-:W-:Y:S04]  /*275b0*/  STL.64 [R1+0x1140], R228 ;  /* 0x001140e401007387 */ /* 0x000fe80000100a00 */
[----:B------:R1:W-:Y:S02]  /*275c0*/  STL.64 [R1+0x1148], R230 ;  /* 0x001148e601007387 */ /* 0x0003e40000100a00 */
[C---:B-1----:R-:W-:Y:S08]  /*275d0*/  HMMA.1688.F32.TF32 R228, R236.reuse, R54, R224 ;  /* 0x00000036ece4723c */ /* 0x042ff000000810e0 */
[C---:B------:R-:W-:Y:S01]  /*275e0*/  HMMA.1688.F32.TF32 R224, R236.reuse, R50, R220 ;  /* 0x00000032ece0723c */ /* 0x040fe200000810dc */
[----:B------:R-:W4:Y:S11]  /*275f0*/  LDL R222, [R1+0x700] ;  /* 0x0007000001de7983 */ /* 0x000f360000100800 */
[----:B------:R-:W-:Y:S03]  /*27600*/  @!UPT UIADD3 URZ, URZ, URZ, URZ ;  /* 0x0000003f3f3ff290 */ /* 0x000fe6000fffe03f */
[----:B------:R-:W-:Y:S04]  /*27610*/  STL.64 [R1+0x1130], R228 ;  /* 0x001130e401007387 */ /* 0x000fe80000100a00 */
[----:B------:R-:W-:Y:S04]  /*27620*/  STL.64 [R1+0x1138], R230 ;  /* 0x001138e601007387 */ /* 0x000fe80000100a00 */
[----:B------:R-:W-:Y:S04]  /*27630*/  STL.64 [R1+0x1120], R224 ;  /* 0x001120e001007387 */ /* 0x000fe80000100a00 */
[----:B------:R1:W-:Y:S04]  /*27640*/  STL.64 [R1+0x1128], R226 ;  /* 0x001128e201007387 */ /* 0x0003e80000100a00 */
[----:B------:R-:W4:Y:S04]  /*27650*/  LDL R223, [R1+0x704] ;  /* 0x0007040001df7983 */ /* 0x000f280000100800 */
[----:B------:R-:W-:Y:S01]  /*27660*/  STL.64 [R1+0x1110], R216 ;  /* 0x001110d801007387 */ /* 0x000fe20000100a00 */
[C---:B-1----:R-:W-:Y:S03]  /*27670*/  HMMA.1688.F32.TF32 R224, R236.reuse, R42, R212 ;  /* 0x0000002aece0723c */ /* 0x042fe600000810d4 */
[----:B------:R1:W-:Y:S05]  /*27680*/  STL.64 [R1+0x1118], R218 ;  /* 0x001118da01007387 */ /* 0x0003ea0000100a00 */
[C---:B------:R-:W-:Y:S08]  /*27690*/  HMMA.1688.F32.TF32 R212, R236.reuse, R34, R204 ;  /* 0x00000022ecd4723c */ /* 0x040ff000000810cc */
        /* <DEDUP_REMOVED lines=17> */
[----:B---3--:R-:W-:Y:S01]  /*277b0*/  HMMA.1688.F32.TF32 R196, R236, R18, R248 ;  /* 0x00000012ecc4723c */ /* 0x008fe200000810f8 */
[----:B------:R-:W-:Y:S04]  /*277c0*/  LDS R236, [R79+0x42380] ;  /* 0x042380004fec7984 */ /* 0x000fe80000000800 */
[----:B------:R1:W-:Y:S04]  /*277d0*/  LDS R238, [R79+0x43380] ;  /* 0x043380004fee7984 */ /* 0x0003e80000000800 */
[----:B------:R-:W-:Y:S04]  /*277e0*/  LDS R237, [R252+0x42380] ;  /* 0x04238000fced7984 */ /* 0x000fe80000000800 */
[----:B------:R-:W2:Y:S10]  /*277f0*/  LDS R239, [R252+0x43380] ;  /* 0x04338000fcef7984 */ /* 0x000eb40000000800 */
[----:B------:R-:W-:Y:S04]  /*27800*/  STL.64 [R1+0x10a0], R196 ;  /* 0x0010a0c401007387 */ /* 0x000fe80000100a00 */
[----:B------:R-:W-:Y:S04]  /*27810*/  STL.64 [R1+0x10a8], R198 ;  /* 0x0010a8c601007387 */ /* 0x000fe80000100a00 */
[----:B------:R-:W-:Y:S04]  /*27820*/  STL.64 [R1+0x1080], R192 ;  /* 0x001080c001007387 */ /* 0x000fe80000100a00 */
[----:B------:R3:W-:Y:S04]  /*27830*/  STL.64 [R1+0x1088], R194 ;  /* 0x001088c201007387 */ /* 0x0007e80000100a00 */
[----:B-1----:R-:W2:Y:S01]  /*27840*/  LDL.LU R79, [R1+0x23cc] ;  /* 0x0023cc00014f7983 */ /* 0x002ea20000300800 */
[C---:B---3--:R-:W-:Y:S08]  /*27850*/  HMMA.1688.F32.TF32 R192, R240.reuse, R66, R188 ;  /* 0x00000042f0c0723c */ /* 0x048ff000000810bc */
[C---:B------:R-:W-:Y:S08]  /*27860*/  HMMA.1688.F32.TF32 R188, R240.reuse, R62, R124 ;  /* 0x0000003ef0bc723c */ /* 0x040ff0000008107c */
[C---:B------:R-:W-:Y:S08]  /*27870*/  HMMA.1688.F32.TF32 R124, R240.reuse, R6, R68 ;  /* 0x00000006f07c723c */ /* 0x040ff00000081044 */
[C---:B------:R-:W-:Y:S01]  /*27880*/  HMMA.1688.F32.TF32 R68, R240.reuse, R10, R72 ;  /* 0x0000000af044723c */ /* 0x040fe20000081048 */
[----:B------:R-:W-:Y:S04]  /*27890*/  STL.64 [R1+0x1380], R192 ;  /* 0x001380c001007387 */ /* 0x000fe80000100a00 */
[----:B------:R-:W-:Y:S04]  /*278a0*/  STL.64 [R1+0x1388], R194 ;  /* 0x001388c201007387 */ /* 0x000fe80000100a00 */
[----:B------:R-:W-:Y:S01]  /*278b0*/  STL.64 [R1+0x1370], R188 ;  /* 0x001370bc01007387 */ /* 0x000fe20000100a00 */
[C---:B------:R-:W-:Y:S03]  /*278c0*/  HMMA.1688.F32.TF32 R72, R240.reuse, R54, R80 ;  /* 0x00000036f048723c */ /* 0x040fe60000081050 */
[----:B------:R-:W-:Y:S04]  /*278d0*/  STL.64 [R1+0x1378], R190 ;  /* 0x001378be01007387 */ /* 0x000fe80000100a00 */
[----:B------:R-:W-:Y:S04]  /*278e0*/  STL.64 [R1+0x1360], R124 ;  /* 0x0013607c01007387 */ /* 0x000fe80000100a00 */
[----:B------:R-:W-:Y:S04]  /*278f0*/  STL.64 [R1+0x1368], R126 ;  /* 0x0013687e01007387 */ /* 0x000fe80000100a00 */
[----:B------:R-:W-:Y:S04]  /*27900*/  STL.64 [R1+0x1350], R68 ;  /* 0x0013504401007387 */ /* 0x000fe80000100a00 */
[----:B------:R1:W-:Y:S02]  /*27910*/  STL.64 [R1+0x1358], R70 ;  /* 0x0013584601007387 */ /* 0x0003e40000100a00 */
[C---:B-1----:R-:W-:Y:S08]  /*27920*/  HMMA.1688.F32.TF32 R68, R240.reuse, R50, R84 ;  /* 0x00000032f044723c */ /* 0x042ff00000081054 */
[C---:B--2---:R-:W-:Y:S11]  /*27930*/  HMMA.1688.F32.TF32 R76, R240.reuse, R58, R76 ;  /* 0x0000003af04c723c */ /* 0x044ff6000008104c */
[----:B------:R-:W-:Y:S11]  /*27940*/  @!UPT UIADD3 URZ, URZ, URZ, URZ ;  /* 0x0000003f3f3ff290 */ /* 0x000ff6000fffe03f */
[----:B------:R-:W-:Y:S01]  /*27950*/  @!UPT UIADD3 URZ, URZ, URZ, URZ ;  /* 0x0000003f3f3ff290 */ /* 0x000fe2000fffe03f */
[----:B------:R-:W-:Y:S04]  /*27960*/  STL.64 [R1+0x1340], R76 ;  /* 0x0013404c01007387 */ /* 0x000fe80000100a00 */
[----:B------:R4:W-:Y:S04]  /*27970*/  STL.64 [R1+0x1348], R78 ;  /* 0x0013484e01007387 */ /* 0x0009e80000100a00 */
[----:B------:R-:W-:Y:S04]  /*27980*/  STL.64 [R1+0x1330], R72 ;  /* 0x0013304801007387 */ /* 0x000fe80000100a00 */
[----:B------:R1:W-:Y:S01]  /*27990*/  STL.64 [R1+0x1338], R74 ;  /* 0x0013384a01007387 */ /* 0x0003e20000100a00 */
[C---:B----4-:R-:W-:Y:S03]  /*279a0*/  HMMA.1688.F32.TF32 R76, R240.reuse, R46, R88 ;  /* 0x0000002ef04c723c */ /* 0x050fe60000081058 */
        /* <DEDUP_REMOVED lines=21> */
[----:B-1----:R-:W-:Y:S07]  /*27b00*/  HMMA.1688.F32.TF32 R68, R240, R14, R120 ;  /* 0x0000000ef044723c */ /* 0x002fee0000081078 */
[----:B------:R-:W-:Y:S04]  /*27b10*/  STL.64 [R1+0x12b0], R76 ;  /* 0x0012b04c01007387 */ /* 0x000fe80000100a00 */
[----:B------:R-:W-:Y:S04]  /*27b20*/  STL.64 [R1+0x12b8], R78 ;  /* 0x0012b84e01007387 */ /* 0x000fe80000100a00 */
[----:B------:R-:W2:Y:S04]  /*27b30*/  LDL.LU R188, [R1+0x1440] ;  /* 0x0014400001bc7983 */ /* 0x000ea80000300800 */
[----:B------:R-:W-:Y:S04]  /*27b40*/  STL.64 [R1+0x12a0], R72 ;  /* 0x0012a04801007387 */ /* 0x000fe80000100a00 */
[----:B------:R1:W-:Y:S04]  /*27b50*/  STL.64 [R1+0x12a8], R74 ;  /* 0x0012a84a01007387 */ /* 0x0003e80000100a00 */
[----:B------:R-:W-:Y:S04]  /*27b60*/  STL.64 [R1+0x1280], R68 ;  /* 0x0012804401007387 */ /* 0x000fe80000100a00 */
[----:B------:R-:W-:Y:S04]  /*27b70*/  STL.64 [R1+0x1288], R70 ;  /* 0x0012884601007387 */ /* 0x000fe80000100a00 */
        /* <DEDUP_REMOVED lines=11> */
[----:B------:R-:W2:Y:S04]  /*27c30*/  LDL.LU R192, [R1+0x1450] ;  /* 0x0014500001c07983 */ /* 0x000ea80000300800 */
[----:B------:R-:W2:Y:S04]  /*27c40*/  LDL.LU R193, [R1+0x1454] ;  /* 0x0014540001c17983 */ /* 0x000ea80000300800 */
[----:B------:R-:W2:Y:S04]  /*27c50*/  LDL.LU R194, [R1+0x1458] ;  /* 0x0014580001c27983 */ /* 0x000ea80000300800 */
[----:B------:R-:W2:Y:S01]  /*27c60*/  LDL.LU R195, [R1+0x145c] ;  /* 0x00145c0001c37983 */ /* 0x000ea20000300800 */
[C---:B-1----:R-:W-:Y:S03]  /*27c70*/  HMMA.1688.F32.TF32 R72, R236.reuse, R66, R184 ;  /* 0x00000042ec48723c */ /* 0x042fe600000810b8 */
[----:B------:R-:W-:Y:S04]  /*27c80*/  LDS R68, [R222+0x42000] ;  /* 0x04200000de447984 */ /* 0x000fe80000000800 */
[----:B------:R-:W-:Y:S01]  /*27c90*/  LDS R70, [R222+0x43000] ;  /* 0x04300000de467984 */ /* 0x000fe20000000800 */
[C---:B------:R-:W-:Y:S03]  /*27ca0*/  HMMA.1688.F32.TF32 R80, R236.reuse, R62, R128 ;  /* 0x0000003eec50723c */ /* 0x040fe60000081080 */
[----:B------:R-:W-:Y:S04]  /*27cb0*/  LDS R69, [R223+0x42000] ;  /* 0x04200000df457984 */ /* 0x000fe80000000800 */
[----:B------:R-:W3:Y:S01]  /*27cc0*/  LDS R71, [R223+0x43000] ;  /* 0x04300000df477984 */ /* 0x000ee20000000800 */
[C---:B------:R-:W-:Y:S07]  /*27cd0*/  HMMA.1688.F32.TF32 R76, R236.reuse, R6, R232 ;  /* 0x00000006ec4c723c */ /* 0x040fee00000810e8 */
[----:B------:R-:W-:Y:S04]  /*27ce0*/  STL.64 [R1+0x1570], R72 ;  /* 0x0015704801007387 */ /* 0x000fe80000100a00 */
[----:B------:R1:W-:Y:S02]  /*27cf0*/  STL.64 [R1+0x1578], R74 ;  /* 0x0015784a01007387 */ /* 0x0003e40000100a00 */
[C---:B-1----:R-:W-:Y:S02]  /*27d00*/  HMMA.1688.F32.TF32 R72, R236.reuse, R10, R136 ;  /* 0x0000000aec48723c */ /* 0x042fe40000081088 */
[----:B------:R-:W-:Y:S04]  /*27d10*/  STL.64 [R1+0x1560], R80 ;  /* 0x0015605001007387 */ /* 0x000fe80000100a00 */
[----:B------:R1:W-:Y:S04]  /*27d20*/  STL.64 [R1+0x1568], R82 ;  /* 0x0015685201007387 */ /* 0x0003e80000100a00 */
[----:B------:R-:W-:Y:S04]  /*27d30*/  STL.64 [R1+0x1550], R76 ;  /* 0x0015504c01007387 */ /* 0x000fe80000100a00 */
[----:B------:R1:W-:Y:S02]  /*27d40*/  STL.64 [R1+0x1558], R78 ;  /* 0x0015584e01007387 */ /* 0x0003e40000100a00 */
[C---:B-1----:R-:W-:Y:S07]  /*27d50*/  HMMA.1688.F32.TF32 R80, R236.reuse, R58, R140 ;  /* 0x0000003aec50723c */ /* 0x042fee000008108c */
[----:B------:R-:W-:Y:S01]  /*27d60*/  STL.64 [R1+0x1540], R72 ;  /* 0x0015404801007387 */ /* 0x000fe20000100a00 */
[C---:B------:R-:W-:Y:S03]  /*27d70*/  HMMA.1688.F32.TF32 R76, R236.reuse, R54, R144 ;  /* 0x00000036ec4c723c */ /* 0x040fe60000081090 */
[----:B------:R1:W-:Y:S05]  /*27d80*/  STL.64 [R1+0x1548], R74 ;  /* 0x0015484a01007387 */ /* 0x0003ea0000100a00 */
[C---:B-1----:R-:W-:Y:S07]  /*27d90*/  HMMA.1688.F32.TF32 R72, R236.reuse, R50, R148 ;  /* 0x00000032ec48723c */ /* 0x042fee0000081094 */
[----:B------:R-:W-:Y:S04]  /*27da0*/  STL.64 [R1+0x1530], R80 ;  /* 0x0015305001007387 */ /* 0x000fe80000100a00 */
[----:B------:R1:W-:Y:S04]  /*27db0*/  STL.64 [R1+0x1538], R82 ;  /* 0x0015385201007387 */ /* 0x0003e80000100a00 */
[----:B------:R-:W-:Y:S04]  /*27dc0*/  STL.64 [R1+0x1520], R76 ;  /* 0x0015204c01007387 */ /* 0x000fe80000100a00 */
[----:B------:R1:W-:Y:S02]  /*27dd0*/  STL.64 [R1+0x1528], R78 ;  /* 0x0015284e01007387 */ /* 0x0003e40000100a00 */
[C---:B-1----:R-:W-:Y:S02]  /*27de0*/  HMMA.1688.F32.TF32 R80, R236.reuse, R46, R152 ;  /* 0x0000002eec50723c */ /* 0x042fe40000081098 */
[----:B------:R-:W-:Y:S06]  /*27df0*/  STL.64 [R1+0x1510], R72 ;  /* 0x0015104801007387 */ /* 0x000fec0000100a00 */
[C---:B------:R-:W-:Y:S01]  /*27e00*/  HMMA.1688.F32.TF32 R76, R236.reuse, R42, R156 ;  /* 0x0000002aec4c723c */ /* 0x040fe2000008109c */
[----:B------:R1:W-:Y:S07]  /*27e10*/  STL.64 [R1+0x1518], R74 ;  /* 0x0015184a01007387 */ /* 0x0003ee0000100a00 */
        /* <DEDUP_REMOVED lines=17> */
[----:B------:R1:W-:Y:S04]  /*27f30*/  STL.64 [R1+0x14b8], R74 ;  /* 0x0014b84a01007387 */ /* 0x0003e80000100a00 */
[----:B------:R-:W-:Y:S04]  /*27f40*/  LDS R132, [R222+0x42080] ;  /* 0x04208000de847984 */ /* 0x000fe80000000800 */
[----:B------:R-:W-:Y:S01]  /*27f50*/  LDS R134, [R222+0x43080] ;  /* 0x04308000de867984 */ /* 0x000fe20000000800 */
[----:B-1----:R-:W-:Y:S05]  /*27f60*/  HMMA.1688.F32.TF32 R72, R236, R14, R180 ;  /* 0x0000000eec48723c */ /* 0x002fea00000810b4 */
[----:B------:R-:W-:Y:S04]  /*27f70*/  STL.64 [R1+0x14a0], R80 ;  /* 0x0014a05001007387 */ /* 0x000fe80000100a00 */
[----:B------:R-:W-:Y:S04]  /*27f80*/  STL.64 [R1+0x14a8], R82 ;  /* 0x0014a85201007387 */ /* 0x000fe80000100a00 */
[----:B------:R-:W-:Y:S04]  /*27f90*/  STL.64 [R1+0x1490], R76 ;  /* 0x0014904c01007387 */ /* 0x000fe80000100a00 */
[----:B------:R-:W-:Y:S04]  /*27fa0*/  STL.64 [R1+0x1498], R78 ;  /* 0x0014984e01007387 */ /* 0x000fe80000100a00 */
[----:B------:R-:W-:Y:S04]  /*27fb0*/  LDS R133, [R223+0x42080] ;  /* 0x04208000df857984 */ /* 0x000fe80000000800 */
[----:B------:R-:W1:Y:S04]  /*27fc0*/  LDS R135, [R223+0x43080] ;  /* 0x04308000df877984 */ /* 0x000e680000000800 */
[----:B------:R-:W-:Y:S04]  /*27fd0*/  STL.64 [R1+0x1480], R72 ;  /* 0x0014804801007387 */ /* 0x000fe80000100a00 */
[----:B------:R3:W-:Y:S02]  /*27fe0*/  STL.64 [R1+0x1488], R74 ;  /* 0x0014884a01007387 */ /* 0x0007e40000100a00 */
[C---:B---3--:R-:W-:Y:S08]  /*27ff0*/  HMMA.1688.F32.TF32 R72, R68.reuse, R66, R200 ;  /* 0x000000424448723c */ /* 0x048ff000000810c8 */
[C---:B----4-:R-:W-:Y:S08]  /*28000*/  HMMA.1688.F32.TF32 R76, R68.reuse, R62, R196 ;  /* 0x0000003e444c723c */ /* 0x050ff000000810c4 */
[C---:B--2---:R-:W-:Y:S07]  /*28010*/  HMMA.1688.F32.TF32 R80, R68.reuse, R6, R192 ;  /* 0x000000064450723c */ /* 0x044fee00000810c0 */
[----:B------:R-:W-:Y:S04]  /*28020*/  STL.64 [R1+0x21d8], R74 ;  /* 0x0021d84a01007387 */ /* 0x000fe80000100a00 */
[----:B------:R1:W-:Y:S04]  /*28030*/  STL.64 [R1+0x21d0], R72 ;  /* 0x0021d04801007387 */ /* 0x0003e80000100a00 */
[----:B------:R-:W-:Y:S01]  /*28040*/  STL.64 [R1+0x21e8], R78 ;  /* 0x0021e84e01007387 */ /* 0x000fe20000100a00 */
[C---:B------:R-:W-:Y:S03]  /*28050*/  HMMA.1688.F32.TF32 R84, R68.reuse, R10, R188 ;  /* 0x0000000a4454723c */ /* 0x040fe600000810bc */
[----:B------:R-:W-:Y:S04]  /*28060*/  STL.64 [R1+0x21e0], R76 ;  /* 0x0021e04c01007387 */ /* 0x000fe80000100a00 */
[----:B------:R-:W-:Y:S04]  /*28070*/  STL.64 [R1+0x2318], R82 ;  /* 0x0023185201007387 */ /* 0x000fe80000100a00 */
[----:B------:R-:W-:Y:S04]  /*28080*/  STL.64 [R1+0x2310], R80 ;  /* 0x0023105001007387 */ /* 0x000fe80000100a00 */
        /* <DEDUP_REMOVED lines=48> */
[----:B------:R-:W-:Y:S04]  /*28390*/  STL.64 [R1+0x2328], R86 ;  /* 0x0023285601007387 */ /* 0x000fe80000100a00 */
[----:B------:R-:W-:Y:S01]  /*283a0*/  STL.64 [R1+0x2320], R84 ;  /* 0x0023205401007387 */ /* 0x000fe20000100a00 */
[C---:B----4-:R-:W-:Y:S08]  /*283b0*/  HMMA.1688.F32.TF32 R108, R68.reuse, R38, R212 ;  /* 0x00000026446c723c */ /* 0x050ff000000810d4 */
[C---:B--2---:R-:W-:Y:S08]  /*283c0*/  HMMA.1688.F32.TF32 R92, R68.reuse, R54, R248 ;  /* 0x00000036445c723c */ /* 0x044ff000000810f8 */
[C---:B---3--:R-:W-:Y:S08]  /*283d0*/  HMMA.1688.F32.TF32 R88, R68.reuse, R58, R244 ;  /* 0x0000003a4458723c */ /* 0x048ff000000810f4 */
[C---:B------:R-:W-:Y:S08]  /*283e0*/  HMMA.1688.F32.TF32 R96, R68.reuse, R50, R228 ;  /* 0x000000324460723c */ /* 0x040ff000000810e4 */
[C---:B------:R-:W-:Y:S07]  /*283f0*/  HMMA.1688.F32.TF32 R100, R68.reuse, R46, R224 ;  /* 0x0000002e4464723c */ /* 0x040fee00000810e0 */
[----:B------:R-:W-:Y:S01]  /*28400*/  STL.64 [R1+0x2338], R90 ;  /* 0x0023385a01007387 */ /* 0x000fe20000100a00 */
[C---:B------:R-:W-:Y:S03]  /*28410*/  HMMA.1688.F32.TF32 R104, R68.reuse, R42, R216 ;  /* 0x0000002a4468723c */ /* 0x040fe600000810d8 */
[----:B------:R-:W-:Y:S05]  /*28420*/  STL.64 [R1+0x2330], R88 ;  /* 0x0023305801007387 */ /* 0x000fea0000100a00 */
        /* <DEDUP_REMOVED lines=15> */
[C---:B------:R-:W-:Y:S03]  /*28520*/  HMMA.1688.F32.TF32 R248, R68.reuse, R14, R188 ;  /* 0x0000000e44f8723c */ /* 0x040fe600000810bc */
[----:B------:R-:W-:Y:S04]  /*28530*/  STL.64 [R1+0x23b0], R118 ;  /* 0x0023b07601007387 */ /* 0x000fe80000100a00 */
[----:B------:R-:W-:Y:S04]  /*28540*/  STL.64 [R1+0x23a8], R116 ;  /* 0x0023a87401007387 */ /* 0x000fe80000100a00 */
[----:B------:R-:W-:Y:S04]  /*28550*/  STL.64 [R1+0x23c0], R122 ;  /* 0x0023c07a01007387 */ /* 0x000fe80000100a00 */
[----:B------:R-:W-:Y:S01]  /*28560*/  STL.64 [R1+0x23b8], R120 ;  /* 0x0023b87801007387 */ /* 0x000fe20000100a00 */
[C---:B------:R-:W-:Y:S03]  /*28570*/  HMMA.1688.F32.TF32 R128, R68.reuse, R18, R192 ;  /* 0x000000124480723c */ /* 0x040fe600000810c0 */
[----:B------:R-:W2:Y:S04]  /*28580*/  LDL.LU R188, [R1+0xfd0] ;  /* 0x000fd00001bc7983 */ /* 0x000ea80000300800 */
[----:B------:R-:W2:Y:S04]  /*28590*/  LDL.LU R189, [R1+0xfd4] ;  /* 0x000fd40001bd7983 */ /* 0x000ea80000300800 */
[----:B------:R-:W2:Y:S04]  /*285a0*/  LDL.LU R190, [R1+0xfd8] ;  /* 0x000fd80001be7983 */ /* 0x000ea80000300800 */
[----:B------:R-:W2:Y:S01]  /*285b0*/  LDL.LU R191, [R1+0xfdc] ;  /* 0x000fdc0001bf7983 */ /* 0x000ea20000300800 */
[----:B------:R-:W-:Y:S03]  /*285c0*/  HMMA.1688.F32.TF32 R124, R68, R22, R196 ;  /* 0x00000016447c723c */ /* 0x000fe600000810c4 */
        /* <DEDUP_REMOVED lines=88> */
[----:B------:R-:W1:Y:S04]  /*28b50*/  LDL.LU R156, [R1+0x1190] ;  /* 0x00119000019c7983 */ /* 0x000e680000300800 */
[----:B------:R-:W1:Y:S04]  /*28b60*/  LDL.LU R157, [R1+0x1194] ;  /* 0x00119400019d7983 */ /* 0x000e680000300800 */
[----:B------:R-:W1:Y:S04]  /*28b70*/  LDL.LU R158, [R1+0x1198] ;  /* 0x00119800019e7983 */ /* 0x000e680000300800 */
[----:B------:R-:W1:Y:S04]  /*28b80*/  LDL.LU R159, [R1+0x119c] ;  /* 0x00119c00019f7983 */ /* 0x000e680000300800 */
        /* <DEDUP_REMOVED lines=11> */
[----:B------:R-:W4:Y:S04]  /*28c40*/  LDL.LU R207, [R1+0x101c] ;  /* 0x00101c0001cf7983 */ /* 0x000f280000300800 */
[----:B------:R-:W-:Y:S04]  /*28c50*/  LDS R68, [R222+0x42100] ;  /* 0x04210000de447984 */ /* 0x000fe80000000800 */
[----:B------:R-:W-:Y:S04]  /*28c60*/  LDS R70, [R222+0x43100] ;  /* 0x04310000de467984 */ /* 0x000fe80000000800 */
[----:B------:R-:W-:Y:S04]  /*28c70*/  LDS R69, [R223+0x42100] ;  /* 0x04210000df457984 */ /* 0x000fe80000000800 */
[----:B------:R-:W2:Y:S01]  /*28c80*/  LDS R71, [R223+0x43100] ;  /* 0x04310000df477984 */ /* 0x000ea20000000800 */
[----:B-1----:R-:W-:Y:S08]  /*28c90*/  HMMA.1688.F32.TF32 R72, R132, R18, R156 ;  /* 0x000000128448723c */ /* 0x002ff0000008109c */
[C---:B--2---:R-:W-:Y:S11]  /*28ca0*/  HMMA.1688.F32.TF32 R76, R68.reuse, R66, R136 ;  /* 0x00000042444c723c */ /* 0x044ff60000081088 */
[----:B------:R-:W-:Y:S04]  /*28cb0*/  @!UPT UIADD3 URZ, URZ, URZ, URZ ;  /* 0x0000003f3f3ff290 */ /* 0x000fe8000fffe03f */
[----:B------:R-:W-:Y:S04]  /*28cc0*/  STL.64 [R1+0x3b0], R72 ;  /* 0x0003b04801007387 */ /* 0x000fe80000100a00 */
[----:B------:R1:W-:Y:S02]  /*28cd0*/  STL.64 [R1+0x3b8], R74 ;  /* 0x0003b84a01007387 */ /* 0x0003e40000100a00 */
[C---:B-1----:R-:W-:Y:S02]  /*28ce0*/  HMMA.1688.F32.TF32 R72, R68.reuse, R62, R228 ;  /* 0x0000003e4448723c */ /* 0x042fe400000810e4 */
[----:B------:R-:W-:Y:S04]  /*28cf0*/  STL.64 [R1+0x420], R76 ;  /* 0x0004204c01007387 */ /* 0x000fe80000100a00 */
[----:B------:R1:W-:Y:S02]  /*28d00*/  STL.64 [R1+0x428], R78 ;  /* 0x0004284e01007387 */ /* 0x0003e40000100a00 */
[C---:B---3--:R-:W-:Y:S08]  /*28d10*/  HMMA.1688.F32.TF32 R80, R68.reuse, R6, R224 ;  /* 0x000000064450723c */ /* 0x048ff000000810e0 */
[C---:B-1----:R-:W-:Y:S07]  /*28d20*/  HMMA.1688.F32.TF32 R76, R68.reuse, R10, R216 ;  /* 0x0000000a444c723c */ /* 0x042fee00000810d8 */
[----:B------:R-:W-:Y:S04]  /*28d30*/  STL.64 [R1+0x450], R72 ;  /* 0x0004504801007387 */ /* 0x000fe80000100a00 */
[----:B------:R1:W-:Y:S02]  /*28d40*/  STL.64 [R1+0x458], R74 ;  /* 0x0004584a01007387 */ /* 0x0003e40000100a00 */
[C---:B-1----:R-:W-:Y:S02]  /*28d50*/  HMMA.1688.F32.TF32 R72, R68.reuse, R58, R212 ;  /* 0x0000003a4448723c */ /* 0x042fe400000810d4 */
[----:B------:R-:W-:Y:S04]  /*28d60*/  STL.64 [R1+0x4c0], R80 ;  /* 0x0004c05001007387 */ /* 0x000fe80000100a00 */
[----:B------:R1:W-:Y:S04]  /*28d70*/  STL.64 [R1+0x4c8], R82 ;  /* 0x0004c85201007387 */ /* 0x0003e80000100a00 */
[----:B------:R-:W-:Y:S04]  /*28d80*/  STL.64 [R1+0x4d0], R76 ;  /* 0x0004d04c01007387 */ /* 0x000fe80000100a00 */
[----:B------:R4:W-:Y:S01]  /*28d90*/  STL.64 [R1+0x4d8], R78 ;  /* 0x0004d84e01007387 */ /* 0x0009e20000100a00 */
[C---:B-1----:R-:W-:Y:S08]  /*28da0*/  HMMA.1688.F32.TF32 R80, R68.reuse, R54, R208 ;  /* 0x000000364450723c */ /* 0x042ff000000810d0 */
[----:B------:R-:W-:Y:S01]  /*28db0*/  STL.64 [R1+0x4e0], R72 ;  /* 0x0004e04801007387 */ /* 0x000fe20000100a00 */
[C---:B----4-:R-:W-:Y:S03]  /*28dc0*/  HMMA.1688.F32.TF32 R76, R68.reuse, R50, R204 ;  /* 0x00000032444c723c */ /* 0x050fe600000810cc */
[----:B------:R1:W-:Y:S05]  /*28dd0*/  STL.64 [R1+0x4e8], R74 ;  /* 0x0004e84a01007387 */ /* 0x0003ea0000100a00 */
[C---:B-1----:R-:W-:Y:S06]  /*28de0*/  HMMA.1688.F32.TF32 R72, R68.reuse, R46, R200 ;  /* 0x0000002e4448723c */ /* 0x042fec00000810c8 */
[----:B------:R-:W-:Y:S04]  /*28df0*/  STL.64 [R1+0x4f0], R80 ;  /* 0x0004f05001007387 */ /* 0x000fe80000100a00 */
[----:B------:R1:W-:Y:S05]  /*28e00*/  STL.64 [R1+0x4f8], R82 ;  /* 0x0004f85201007387 */ /* 0x0003ea0000100a00 */
[----:B------:R-:W-:Y:S04]  /*28e10*/  STL.64 [R1+0x500], R76 ;  /* 0x0005004c01007387 */ /* 0x000fe80000100a00 */
[----:B------:R2:W-:Y:S01]  /*28e20*/  STL.64 [R1+0x508], R78 ;  /* 0x0005084e01007387 */ /* 0x0005e20000100a00 */
[C---:B-1----:R-:W-:Y:S03]  /*28e30*/  HMMA.1688.F32.TF32 R80, R68.reuse, R42, R196 ;  /* 0x0000002a4450723c */ /* 0x042fe600000810c4 */
[----:B------:R-:W-:Y:S05]  /*28e40*/  STL.64 [R1+0x510], R72 ;  /* 0x0005104801007387 */ /* 0x000fea0000100a00 */
[C---:B--2---:R-:W-:Y:S01]  /*28e50*/  HMMA.1688.F32.TF32 R76, R68.reuse, R38, R192 ;  /* 0x00000026444c723c */ /* 0x044fe200000810c0 */
[----:B------:R1:W-:Y:S07]  /*28e60*/  STL.64 [R1+0x518], R74 ;  /* 0x0005184a01007387 */ /* 0x0003ee0000100a00 */
[----:B-1----:R-:W-:Y:S07]  /*28e70*/  HMMA.1688.F32.TF32 R72, R68, R34, R188 ;  /* 0x000000224448723c */ /* 0x002fee00000810bc */
[----:B------:R-:W-:Y:S04]  /*28e80*/  STL.64 [R1+0x520], R80 ;  /* 0x0005205001007387 */ /* 0x000fe80000100a00 */
[----:B------:R-:W-:Y:S04]  /*28e90*/  STL.64 [R1+0x528], R82 ;  /* 0x0005285201007387 */ /* 0x000fe80000100a00 */
        /* <DEDUP_REMOVED lines=38> */
[----:B---3--:R-:W2:Y:S04]  /*29100*/  LDL.LU R78, [R1+0xee8] ;  /* 0x000ee800014e7983 */ /* 0x008ea80000300800 */
[----:B------:R-:W2:Y:S04]  /*29110*/  LDL.LU R79, [R1+0xeec] ;  /* 0x000eec00014f7983 */ /* 0x000ea80000300800 */
[----:B------:R-:W3:Y:S04]  /*29120*/  LDL.LU R80, [R1+0xef0] ;  /* 0x000ef00001507983 */ /* 0x000ee80000300800 */
[----:B------:R-:W3:Y:S04]  /*29130*/  LDL.LU R81, [R1+0xef4] ;  /* 0x000ef40001517983 */ /* 0x000ee80000300800 */
[----:B------:R-:W3:Y:S04]  /*29140*/  LDL.LU R82, [R1+0xef8] ;  /* 0x000ef80001527983 */ /* 0x000ee80000300800 */
[----:B------:R-:W3:Y:S04]  /*29150*/  LDL.LU R83, [R1+0xefc] ;  /* 0x000efc0001537983 */ /* 0x000ee80000300800 */
        /* <DEDUP_REMOVED lines=32> */
[----:B----4-:R-:W4:Y:S04]  /*29360*/  LDL.LU R72, [R1+0xed0] ;  /* 0x000ed00001487983 */ /* 0x010f280000300800 */
        /* <DEDUP_REMOVED lines=33> */
[-C--:B------:R-:W-:Y:S01]  /*29580*/  HMMA.1688.F32.TF32 R244, R132, R14.reuse, R244 ;  /* 0x0000000e84f4723c */ /* 0x080fe200000810f4 */
[----:B------:R-:W-:Y:S04]  /*29590*/  LDS R132, [R222+0x42180] ;  /* 0x04218000de847984 */ /* 0x000fe80000000800 */
[----:B------:R-:W-:Y:S04]  /*295a0*/  LDS R134, [R222+0x43180] ;  /* 0x04318000de867984 */ /* 0x000fe80000000800 */
[----:B------:R-:W-:Y:S04]  /*295b0*/  LDS R133, [R223+0x42180] ;  /* 0x04218000df857984 */ /* 0x000fe80000000800 */
[----:B------:R-:W1:Y:S01]  /*295c0*/  LDS R135, [R223+0x43180] ;  /* 0x04318000df877984 */ /* 0x000e620000000800 */
[C---:B--2---:R-:W-:Y:S08]  /*295d0*/  HMMA.1688.F32.TF32 R96, R68.reuse, R14, R96 ;  /* 0x0000000e4460723c */ /* 0x044ff00000081060 */
[C---:B---3--:R-:W-:Y:S08]  /*295e0*/  HMMA.1688.F32.TF32 R100, R68.reuse, R18, R100 ;  /* 0x000000124464723c */ /* 0x048ff00000081064 */
[C---:B------:R-:W-:Y:S08]  /*295f0*/  HMMA.1688.F32.TF32 R108, R68.reuse, R26, R108 ;  /* 0x0000001a446c723c */ /* 0x040ff0000008106c */
[C---:B------:R-:W-:Y:S08]  /*29600*/  HMMA.1688.F32.TF32 R112, R68.reuse, R30, R112 ;  /* 0x0000001e4470723c */ /* 0x040ff00000081070 */
[----:B------:R-:W-:Y:S01]  /*29610*/  HMMA.1688.F32.TF32 R104, R68, R22, R104 ;  /* 0x000000164468723c */ /* 0x000fe20000081068 */
[----:B------:R-:W-:Y:S04]  /*29620*/  LDS R68, [R222+0x42200] ;  /* 0x04220000de447984 */ /* 0x000fe80000000800 */
[----:B------:R-:W-:Y:S10]  /*29630*/  LDS R70, [R222+0x43200] ;  /* 0x04320000de467984 */ /* 0x000ff40000000800 */
        /* <DEDUP_REMOVED lines=10> */
[----:B------:R-:W-:Y:S04]  /*296e0*/  LDS R69, [R223+0x42200] ;  /* 0x04220000df457984 */ /* 0x000fe80000000800 */
[----:B------:R-:W2:Y:S01]  /*296f0*/  LDS R71, [R223+0x43200] ;  /* 0x04320000df477984 */ /* 0x000ea20000000800 */
[C---:B-1----:R-:W-:Y:S08]  /*29700*/  HMMA.1688.F32.TF32 R96, R132.reuse, R66, R92 ;  /* 0x000000428460723c */ /* 0x042ff0000008105c */
[C---:B------:R-:W-:Y:S08]  /*29710*/  HMMA.1688.F32.TF32 R92, R132.reuse, R62, R88 ;  /* 0x0000003e845c723c */ /* 0x040ff00000081058 */
[C---:B------:R-:W-:Y:S08]  /*29720*/  HMMA.1688.F32.TF32 R88, R132.reuse, R6, R84 ;  /* 0x000000068458723c */ /* 0x040ff00000081054 */
[C---:B------:R-:W-:Y:S08]  /*29730*/  HMMA.1688.F32.TF32 R84, R132.reuse, R10, R80 ;  /* 0x0000000a8454723c */ /* 0x040ff00000081050 */
[C---:B------:R-:W-:Y:S08]  /*29740*/  HMMA.1688.F32.TF32 R80, R132.reuse, R58, R76 ;  /* 0x0000003a8450723c */ /* 0x040ff0000008104c */
[C---:B----4-:R-:W-:Y:S08]  /*29750*/  HMMA.1688.F32.TF32 R76, R132.reuse, R54, R72 ;  /* 0x00000036844c723c */ /* 0x050ff00000081048 */
        /* <DEDUP_REMOVED lines=16> */
[C---:B---3--:R-:W-:Y:S08]  /*29860*/  HMMA.1688.F32.TF32 R76, R132.reuse, R42, R228 ;  /* 0x0000002a844c723c */ /* 0x048ff000000810e4 */
        /* <DEDUP_REMOVED lines=18> */
[----:B-1----:R-:W-:Y:S01]  /*29990*/  HMMA.1688.F32.TF32 R72, R132, R14, R196 ;  /* 0x0000000e8448723c */ /* 0x002fe200000810c4 */
[----:B------:R-:W-:Y:S04]  /*299a0*/  LDS R132, [R222+0x42280] ;  /* 0x04228000de847984 */ /* 0x000fe80000000800 */
[----:B------:R-:W-:Y:S04]  /*299b0*/  LDS R134, [R222+0x43280] ;  /* 0x04328000de867984 */ /* 0x000fe80000000800 */
[----:B------:R-:W-:Y:S04]  /*299c0*/  STL.64 [R1+0x790], R80 ;  /* 0x0007905001007387 */ /* 0x000fe80000100a00 */
[----:B------:R-:W-:Y:S04]  /*299d0*/  STL.64 [R1+0x798], R82 ;  /* 0x0007985201007387 */ /* 0x000fe80000100a00 */
[----:B------:R-:W-:Y:S04]  /*299e0*/  STL.64 [R1+0x7b0], R76 ;  /* 0x0007b04c01007387 */ /* 0x000fe80000100a00 */
[----:B------:R2:W-:Y:S04]  /*299f0*/  STL.64 [R1+0x7b8], R78 ;  /* 0x0007b84e01007387 */ /* 0x0005e80000100a00 */
[----:B------:R-:W-:Y:S04]  /*29a00*/  STL.64 [R1+0x7a0], R72 ;  /* 0x0007a04801007387 */ /* 0x000fe80000100a00 */
[----:B------:R1:W-:Y:S01]  /*29a10*/  STL.64 [R1+0x7a8], R74 ;  /* 0x0007a84a01007387 */ /* 0x0003e20000100a00 */
[C---:B--2---:R-:W-:Y:S03]  /*29a20*/  HMMA.1688.F32.TF32 R76, R68.reuse, R66, R192 ;  /* 0x00000042444c723c */ /* 0x044fe600000810c0 */
[----:B------:R-:W2:Y:S04]  /*29a30*/  LDL.LU R192, [R1+0x2d0] ;  /* 0x0002d00001c07983 */ /* 0x000ea80000300800 */
[----:B------:R-:W-:Y:S01]  /*29a40*/  LDS R133, [R223+0x42280] ;  /* 0x04228000df857984 */ /* 0x000fe20000000800 */
[----:B-1----:R-:W-:Y:S03]  /*29a50*/  HMMA.1688.F32.TF32 R72, R68, R62, R188 ;  /* 0x0000003e4448723c */ /* 0x002fe600000810bc */
[----:B------:R-:W1:Y:S11]  /*29a60*/  LDS R135, [R223+0x43280] ;  /* 0x04328000df877984 */ /* 0x000e760000000800 */
[----:B------:R-:W-:Y:S01]  /*29a70*/  @!UPT UIADD3 URZ, URZ, URZ, URZ ;  /* 0x0000003f3f3ff290 */ /* 0x000fe2000fffe03f */
        /* <DEDUP_REMOVED lines=31> */
[----:B---3--:R-:W3:Y:S04]  /*29c70*/  LDL.LU R76, [R1+0xa60] ;  /* 0x000a6000014c7983 */ /* 0x008ee80000300800 */
[----:B------:R-:W3:Y:S04]  /*29c80*/  LDL.LU R77, [R1+0xa64] ;  /* 0x000a6400014d7983 */ /* 0x000ee80000300800 */
[----:B----4-:R-:W3:Y:S04]  /*29c90*/  LDL.LU R78, [R1+0xa68] ;  /* 0x000a6800014e7983 */ /* 0x010ee80000300800 */
        /* <DEDUP_REMOVED lines=59> */
[----:B------:R-:W2:Y:S01]  /*2a050*/  LDL.LU R190, [R1+0x2c8] ;  /* 0x0002c80001be7983 */ /* 0x000ea20000300800 */
[----:B------:R-:W-:-:S03]  /*2a060*/  IMAD.MOV.U32 R191, RZ, RZ, R3 ;  /* 0x000000ffffbf7224 */ /* 0x000fc600078e0003 */
[----:B------:R-:W2:Y:S01]  /*2a070*/  LDL.LU R3, [R1+0x23c8] ;  /* 0x0023c80001037983 */ /* 0x000ea20000300800 */
[C---:B---3--:R-:W-:Y:S08]  /*2a080*/  HMMA.1688.F32.TF32 R76, R68.reuse, R30, R76 ;  /* 0x0000001e444c723c */ /* 0x048ff0000008104c */
[C---:B----4-:R-:W-:Y:S08]  /*2a090*/  HMMA.1688.F32.TF32 R80, R68.reuse, R34, R80 ;  /* 0x000000224450723c */ /* 0x050ff00000081050 */
[C---:B--2---:R-:W-:Y:S08]  /*2a0a0*/  HMMA.1688.F32.TF32 R84, R68.reuse, R38, R84 ;  /* 0x000000264454723c */ /* 0x044ff00000081054 */
[C---:B------:R-:W-:Y:S08]  /*2a0b0*/  HMMA.1688.F32.TF32 R92, R68.reuse, R46, R92 ;  /* 0x0000002e445c723c */ /* 0x040ff0000008105c */
[C---:B------:R-:W-:Y:S08]  /*2a0c0*/  HMMA.1688.F32.TF32 R96, R68.reuse, R50, R96 ;  /* 0x000000324460723c */ /* 0x040ff00000081060 */
[C---:B------:R-:W-:Y:S08]  /*2a0d0*/  HMMA.1688.F32.TF32 R100, R68.reuse, R54, R100 ;  /* 0x000000364464723c */ /* 0x040ff00000081064 */
[C---:B------:R-:W-:Y:S08]  /*2a0e0*/  HMMA.1688.F32.TF32 R108, R68.reuse, R10, R108 ;  /* 0x0000000a446c723c */ /* 0x040ff0000008106c */
[C---:B------:R-:W-:Y:S08]  /*2a0f0*/  HMMA.1688.F32.TF32 R112, R68.reuse, R6, R112 ;  /* 0x000000064470723c */ /* 0x040ff00000081070 */
[C---:B------:R-:W-:Y:S08]  /*2a100*/  HMMA.1688.F32.TF32 R104, R68.reuse, R58, R104 ;  /* 0x0000003a4468723c */ /* 0x040ff00000081068 */
[C---:B------:R-:W-:Y:S07]  /*2a110*/  HMMA.1688.F32.TF32 R88, R68.reuse, R42, R88 ;  /* 0x0000002a4458723c */ /* 0x040fee0000081058 */
        /* <DEDUP_REMOVED lines=38> */
[C---:B-1----:R-:W-:Y:S03]  /*2a380*/  HMMA.1688.F32.TF32 R72, R132.reuse, R66, R224 ;  /* 0x000000428448723c */ /* 0x042fe600000810e0 */
[----:B------:R-:W-:Y:S04]  /*2a390*/  LDS R137, [R223+0x42380] ;  /* 0x04238000df897984 */ /* 0x000fe80000000800 */
[----:B------:R-:W1:Y:S01]  /*2a3a0*/  LDS R139, [R223+0x43380] ;  /* 0x04338000df8b7984 */ /* 0x000e620000000800 */
[C---:B------:R-:W-:Y:S11]  /*2a3b0*/  HMMA.1688.F32.TF32 R80, R132.reuse, R62, R216 ;  /* 0x0000003e8450723c */ /* 0x040ff600000810d8 */
[----:B------:R-:W-:Y:S04]  /*2a3c0*/  @!UPT UIADD3 URZ, URZ, URZ, URZ ;  /* 0x0000003f3f3ff290 */ /* 0x000fe8000fffe03f */
[----:B------:R-:W-:Y:S04]  /*2a3d0*/  STL.64 [R1+0xb90], R72 ;  /* 0x000b904801007387 */ /* 0x000fe80000100a00 */
[----:B------:R3:W-:Y:S02]  /*2a3e0*/  STL.64 [R1+0xb98], R74 ;  /* 0x000b984a01007387 */ /* 0x0007e40000100a00 */
[C---:B---3--:R-:W-:Y:S02]  /*2a3f0*/  HMMA.1688.F32.TF32 R72, R132.reuse, R6, R212 ;  /* 0x000000068448723c */ /* 0x048fe400000810d4 */
[----:B------:R-:W-:Y:S04]  /*2a400*/  STL.64 [R1+0xb80], R80 ;  /* 0x000b805001007387 */ /* 0x000fe80000100a00 */
[----:B------:R3:W-:Y:S02]  /*2a410*/  STL.64 [R1+0xb88], R82 ;  /* 0x000b885201007387 */ /* 0x0007e40000100a00 */
[C---:B------:R-:W-:Y:S08]  /*2a420*/  HMMA.1688.F32.TF32 R76, R132.reuse, R10, R208 ;  /* 0x0000000a844c723c */ /* 0x040ff000000810d0 */
[C---:B---3--:R-:W-:Y:S07]  /*2a430*/  HMMA.1688.F32.TF32 R80, R132.reuse, R58, R204 ;  /* 0x0000003a8450723c */ /* 0x048fee00000810cc */
[----:B------:R-:W-:Y:S04]  /*2a440*/  STL.64 [R1+0xb70], R72 ;  /* 0x000b704801007387 */ /* 0x000fe80000100a00 */
[----:B------:R3:W-:Y:S02]  /*2a450*/  STL.64 [R1+0xb78], R74 ;  /* 0x000b784a01007387 */ /* 0x0007e40000100a00 */
[C---:B---3--:R-:W-:Y:S02]  /*2a460*/  HMMA.1688.F32.TF32 R72, R132.reuse, R54, R200 ;  /* 0x000000368448723c */ /* 0x048fe400000810c8 */
[----:B------:R-:W-:Y:S04]  /*2a470*/  STL.64 [R1+0xb60], R76 ;  /* 0x000b604c01007387 */ /* 0x000fe80000100a00 */
[----:B------:R3:W-:Y:S04]  /*2a480*/  STL.64 [R1+0xb68], R78 ;  /* 0x000b684e01007387 */ /* 0x0007e80000100a00 */
[----:B------:R-:W-:Y:S04]  /*2a490*/  STL.64 [R1+0xb50], R80 ;  /* 0x000b505001007387 */ /* 0x000fe80000100a00 */
[----:B------:R4:W-:Y:S01]  /*2a4a0*/  STL.64 [R1+0xb58], R82 ;  /* 0x000b585201007387 */ /* 0x0009e20000100a00 */
[C---:B---3--:R-:W-:Y:S08]  /*2a4b0*/  HMMA.1688.F32.TF32 R76, R132.reuse, R50, R196 ;  /* 0x00000032844c723c */ /* 0x048ff000000810c4 */
[----:B------:R-:W-:Y:S01]  /*2a4c0*/  STL.64 [R1+0xb40], R72 ;  /* 0x000b404801007387 */ /* 0x000fe20000100a00 */
[C---:B----4-:R-:W-:Y:S03]  /*2a4d0*/  HMMA.1688.F32.TF32 R80, R132.reuse, R46, R192 ;  /* 0x0000002e8450723c */ /* 0x050fe600000810c0 */
[----:B------:R3:W-:Y:S05]  /*2a4e0*/  STL.64 [R1+0xb48], R74 ;  /* 0x000b484a01007387 */ /* 0x0007ea0000100a00 */
[----:B---3--:R-:W-:Y:S06]  /*2a4f0*/  HMMA.1688.F32.TF32 R72, R132, R42, R188 ;  /* 0x0000002a8448723c */ /* 0x008fec00000810bc */
[----:B------:R3:W-:Y:S04]  /*2a500*/  STL.64 [R1+0xb30], R76 ;  /* 0x000b304c01007387 */ /* 0x0007e80000100a00 */
[----:B------:R4:W-:Y:S04]  /*2a510*/  STL.64 [R1+0xb38], R78 ;  /* 0x000b384e01007387 */ /* 0x0009e80000100a00 */
[----:B---3--:R-:W3:Y:S04]  /*2a520*/  LDL.LU R76, [R1+0x110] ;  /* 0x00011000014c7983 */ /* 0x008ee80000300800 */
[----:B------:R-:W-:Y:S04]  /*2a530*/  STL.64 [R1+0xb20], R80 ;  /* 0x000b205001007387 */ /* 0x000fe80000100a00 */
[----:B------:R-:W-:Y:S04]  /*2a540*/  STL.64 [R1+0xb28], R82 ;  /* 0x000b285201007387 */ /* 0x000fe80000100a00 */
[----:B------:R1:W-:Y:S04]  /*2a550*/  STL.64 [R1+0xb10], R72 ;  /* 0x000b104801007387 */ /* 0x0003e80000100a00 */
[----:B------:R1:W-:Y:S04]  /*2a560*/  STL.64 [R1+0xb18], R74 ;  /* 0x000b184a01007387 */ /* 0x0003e80000100a00 */
[----:B------:R-:W3:Y:S04]  /*2a570*/  LDL.LU R77, [R1+0x114] ;  /* 0x00011400014d7983 */ /* 0x000ee80000300800 */
[----:B----4-:R-:W3:Y:S04]  /*2a580*/  LDL.LU R78, [R1+0x118] ;  /* 0x00011800014e7983 */ /* 0x010ee80000300800 */
[----:B------:R-:W3:Y:S04]  /*2a590*/  LDL.LU R79, [R1+0x11c] ;  /* 0x00011c00014f7983 */ /* 0x000ee80000300800 */
[----:B-1----:R-:W4:Y:S04]  /*2a5a0*/  LDL.LU R72, [R1+0x100] ;  /* 0x0001000001487983 */ /* 0x002f280000300800 */
        /* <DEDUP_REMOVED lines=95> */
[C---:B--2---:R-:W-:Y:S08]  /*2aba0*/  HMMA.1688.F32.TF32 R208, R68.reuse, R34, R208 ;  /* 0x0000002244d0723c */ /* 0x044ff000000810d0 */
[C---:B---3--:R-:W-:Y:S08]  /*2abb0*/  HMMA.1688.F32.TF32 R212, R68.reuse, R38, R212 ;  /* 0x0000002644d4723c */ /* 0x048ff000000810d4 */
[C---:B----4-:R-:W-:Y:S08]  /*2abc0*/  HMMA.1688.F32.TF32 R216, R68.reuse, R42, R216 ;  /* 0x0000002a44d8723c */ /* 0x050ff000000810d8 */
[C---:B------:R-:W-:Y:S08]  /*2abd0*/  HMMA.1688.F32.TF32 R224, R68.reuse, R50, R224 ;  /* 0x0000003244e0723c */ /* 0x040ff000000810e0 */
[C---:B------:R-:W-:Y:S08]  /*2abe0*/  HMMA.1688.F32.TF32 R228, R68.reuse, R54, R228 ;  /* 0x0000003644e4723c */ /* 0x040ff000000810e4 */
[C---:B------:R-:W-:Y:S08]  /*2abf0*/  HMMA.1688.F32.TF32 R80, R68.reuse, R58, R80 ;  /* 0x0000003a4450723c */ /* 0x040ff00000081050 */
[C---:B------:R-:W-:Y:S08]  /*2ac00*/  HMMA.1688.F32.TF32 R88, R68.reuse, R6, R88 ;  /* 0x000000064458723c */ /* 0x040ff00000081058 */
[----:B------:R-:W-:Y:S08]  /*2ac10*/  HMMA.1688.F32.TF32 R92, R68, R62, R92 ;  /* 0x0000003e445c723c */ /* 0x000ff0000008105c */
[C---:B------:R-:W-:Y:S08]  /*2ac20*/  HMMA.1688.F32.TF32 R104, R132.reuse, R18, R104 ;  /* 0x000000128468723c */ /* 0x040ff00000081068 */
        /* <DEDUP_REMOVED lines=13> */
[----:B------:R-:W-:Y:S03]  /*2ad00*/  HMMA.1688.F32.TF32 R96, R68, R66, R96 ;  /* 0x000000424460723c */ /* 0x000fe60000081060 */
[----:B-1----:R-:W3:Y:S04]  /*2ad10*/  LDL.LU.64 R118, [R1+0x23b0] ;  /* 0x0023b00001767983 */ /* 0x002ee80000300a00 */
[----:B------:R-:W3:Y:S04]  /*2ad20*/  LDL.LU.64 R116, [R1+0x23a8] ;  /* 0x0023a80001747983 */ /* 0x000ee80000300a00 */
[----:B------:R1:W-:Y:S04]  /*2ad30*/  STL.64 [R1+0xae0], R156 ;  /* 0x000ae09c01007387 */ /* 0x0003e80000100a00 */
[----:B------:R4:W-:Y:S04]  /*2ad40*/  STL.64 [R1+0xae8], R158 ;  /* 0x000ae89e01007387 */ /* 0x0009e80000100a00 */
[----:B-1----:R-:W2:Y:S04]  /*2ad50*/  LDL.LU R156, [R1+0xf0] ;  /* 0x0000f000019c7983 */ /* 0x002ea80000300800 */
[----:B------:R-:W2:Y:S01]  /*2ad60*/  LDL.LU R157, [R1+0xf4] ;  /* 0x0000f400019d7983 */ /* 0x000ea20000300800 */
[----:B----4-:R-:W-:-:S02]  /*2ad70*/  IMAD.MOV.U32 R158, RZ, RZ, R0 ;  /* 0x000000ffff9e7224 */ /* 0x010fc400078e0000 */
[----:B------:R-:W-:Y:S01]  /*2ad80*/  IMAD.MOV.U32 R159, RZ, RZ, R2 ;  /* 0x000000ffff9f7224 */ /* 0x000fe200078e0002 */
[----:B------:R-:W4:Y:S04]  /*2ad90*/  LDL.LU R0, [R1+0x23a4] ;  /* 0x0023a40001007983 */ /* 0x000f280000300800 */
[----:B------:R-:W2:Y:S04]  /*2ada0*/  LDL.LU R2, [R1+0x23a0] ;  /* 0x0023a00001027983 */ /* 0x000ea80000300800 */
[----:B------:R-:W-:Y:S04]  /*2adb0*/  STL.64 [R1+0xad0], R112 ;  /* 0x000ad07001007387 */ /* 0x000fe80000100a00 */
[----:B------:R1:W-:Y:S01]  /*2adc0*/  STL.64 [R1+0xad8], R114 ;  /* 0x000ad87201007387 */ /* 0x0003e20000100a00 */
[C---:B------:R-:W-:Y:S03]  /*2add0*/  HMMA.1688.F32.TF32 R84, R68.reuse, R10, R84 ;  /* 0x0000000a4454723c */ /* 0x040fe60000081054 */
        /* <DEDUP_REMOVED lines=12> */
[----:B------:R1:W-:Y:S04]  /*2aea0*/  STL.64 [R1+0xaa0], R132 ;  /* 0x000aa08401007387 */ /* 0x0003e80000100a00 */
[----:B------:R1:W-:Y:S04]  /*2aeb0*/  STL.64 [R1+0xaa8], R134 ;  /* 0x000aa88601007387 */ /* 0x0003e80000100a00 */
[----:B-1----:R-:W2:Y:S04]  /*2aec0*/  LDL.LU R132, [R1+0x120] ;  /* 0x0001200001847983 */ /* 0x002ea80000300800 */
[----:B------:R-:W2:Y:S04]  /*2aed0*/  LDL.LU R133, [R1+0x124] ;  /* 0x0001240001857983 */ /* 0x000ea80000300800 */
[----:B------:R-:W2:Y:S04]  /*2aee0*/  LDL.LU R134, [R1+0x128] ;  /* 0x0001280001867983 */ /* 0x000ea80000300800 */
        /* <DEDUP_REMOVED lines=11> */
[----:B------:R1:W-:Y:S01]  /*2afa0*/  STL.64 [R1+0xc68], R90 ;  /* 0x000c685a01007387 */ /* 0x0003e20000100a00 */
[C---:B------:R-:W-:Y:S03]  /*2afb0*/  HMMA.1688.F32.TF32 R204, R68.reuse, R30, R204 ;  /* 0x0000001e44cc723c */ /* 0x040fe600000810cc */
[----:B-1----:R-:W2:Y:S04]  /*2afc0*/  LDL.LU.64 R90, [R1+0x2338] ;  /* 0x00233800015a7983 */ /* 0x002ea80000300a00 */
[----:B------:R-:W2:Y:S04]  /*2afd0*/  LDL.LU.64 R88, [R1+0x2330] ;  /* 0x0023300001587983 */ /* 0x000ea80000300a00 */
[----:B------:R-:W-:Y:S04]  /*2afe0*/  STL.64 [R1+0xa80], R84 ;  /* 0x000a805401007387 */ /* 0x000fe80000100a00 */
[----:B------:R1:W-:Y:S01]  /*2aff0*/  STL.64 [R1+0xa88], R86 ;  /* 0x000a885601007387 */ /* 0x0003e20000100a00 */
[C---:B------:R-:W-:Y:S03]  /*2b000*/  HMMA.1688.F32.TF32 R200, R68.reuse, R26, R200 ;  /* 0x0000001a44c8723c */ /* 0x040fe600000810c8 */
[----:B-1----:R-:W3:Y:S04]  /*2b010*/  LDL.LU.64 R86, [R1+0x2328] ;  /* 0x0023280001567983 */ /* 0x002ee80000300a00 */
[----:B------:R-:W3:Y:S04]  /*2b020*/  LDL.LU.64 R84, [R1+0x2320] ;  /* 0x0023200001547983 */ /* 0x000ee80000300a00 */
        /* <DEDUP_REMOVED lines=11> */
[----:B------:R1:W-:Y:S04]  /*2b0e0*/  STL.64 [R1+0xa58], R226 ;  /* 0x000a58e201007387 */ /* 0x0003e80000100a00 */
[----:B-1----:R-:W3:Y:S04]  /*2b0f0*/  LDL.LU.64 R226, [R1+0x22f8] ;  /* 0x0022f80001e27983 */ /* 0x002ee80000300a00 */
[----:B------:R-:W3:Y:S04]  /*2b100*/  LDL.LU.64 R224, [R1+0x22f0] ;  /* 0x0022f00001e07983 */ /* 0x000ee80000300a00 */
[----:B------:R-:W-:Y:S04]  /*2b110*/  STL.64 [R1+0xa40], R220 ;  /* 0x000a40dc01007387 */ /* 0x000fe80000100a00 */
[----:B------:R1:W-:Y:S01]  /*2b120*/  STL.64 [R1+0xa48], R222 ;  /* 0x000a48de01007387 */ /* 0x0003e20000100a00 */
[----:B------:R-:W-:Y:S03]  /*2b130*/  HMMA.1688.F32.TF32 R68, R68, R14, R188 ;  /* 0x0000000e4444723c */ /* 0x000fe600000810bc */
        /* <DEDUP_REMOVED lines=30> */
[----:B------:R-:W3:Y:S04]  /*2b320*/  LDL.LU.64 R190, [R1+0x2268] ;  /* 0x0022680001be7983 */ /* 0x000ee80000300a00 */
[----:B------:R-:W3:Y:S04]  /*2b330*/  LDL.LU.64 R188, [R1+0x2260] ;  /* 0x0022600001bc7983 */ /* 0x000ee80000300a00 */
[----:B------:R1:W-:Y:S04]  /*2b340*/  STL.64 [R1+0x9b0], R68 ;  /* 0x0009b04401007387 */ /* 0x0003e80000100a00 */
[----:B------:R2:W-:Y:S04]  /*2b350*/  STL.64 [R1+0x9b8], R70 ;  /* 0x0009b84601007387 */ /* 0x0005e80000100a00 */
[----:B-1----:R-:W3:Y:S04]  /*2b360*/  LDL.LU R68, [R1+0x130] ;  /* 0x0001300001447983 */ /* 0x002ee80000300800 */
[----:B------:R-:W3:Y:S01]  /*2b370*/  LDL.LU R69, [R1+0x134] ;  /* 0x0001340001457983 */ /* 0x000ee20000300800 */
[----:B--2---:R-:W-:-:S02]  /*2b380*/  IMAD.MOV.U32 R70, RZ, RZ, R2 ;  /* 0x000000ffff467224 */ /* 0x004fc400078e0002 */
[----:B----4-:R-:W-:Y:S01]  /*2b390*/  IMAD.MOV.U32 R71, RZ, RZ, R0 ;  /* 0x000000ffff477224 */ /* 0x010fe200078e0000 */
[C---:B------:R-:W-:Y:S08]  /*2b3a0*/  HMMA.1688.F32.TF32 R132, R136.reuse, R62, R132 ;  /* 0x0000003e8884723c */ /* 0x040ff00000081084 */
[C---:B------:R-:W-:Y:S08]  /*2b3b0*/  HMMA.1688.F32.TF32 R76, R136.reuse, R6, R76 ;  /* 0x00000006884c723c */ /* 0x040ff0000008104c */
[C---:B---3--:R-:W-:Y:S11]  /*2b3c0*/  HMMA.1688.F32.TF32 R68, R136.reuse, R66, R68 ;  /* 0x000000428844723c */ /* 0x048ff60000081044 */
[----:B------:R-:W-:Y:S11]  /*2b3d0*/  @!UPT UIADD3 URZ, URZ, URZ, URZ ;  /* 0x0000003f3f3ff290 */ /* 0x000ff6000fffe03f */
[----:B------:R-:W-:Y:S01]  /*2b3e0*/  @!UPT UIADD3 URZ, URZ, URZ, URZ ;  /* 0x0000003f3f3ff290 */ /* 0x000fe2000fffe03f */
[----:B------:R-:W-:Y:S04]  /*2b3f0*/  STL.64 [R1+0x9a0], R68 ;  /* 0x0009a04401007387 */ /* 0x000fe80000100a00 */
[----:B------:R1:W-:Y:S02]  /*2b400*/  STL.64 [R1+0x9a8], R70 ;  /* 0x0009a84601007387 */ /* 0x0003e40000100a00 */
[C---:B-1----:R-:W-:Y:S02]  /*2b410*/  HMMA.1688.F32.TF32 R68, R136.reuse, R10, R72 ;  /* 0x0000000a8844723c */ /* 0x042fe40000081048 */
[----:B------:R-:W-:Y:S04]  /*2b420*/  STL.64 [R1+0x990], R132 ;  /* 0x0009908401007387 */ /* 0x000fe80000100a00 */
[----:B------:R-:W-:Y:S04]  /*2b430*/  STL.64 [R1+0x998], R134 ;  /* 0x0009988601007387 */ /* 0x000fe80000100a00 */
[----:B------:R-:W-:Y:S01]  /*2b440*/  STL.64 [R1+0x980], R76 ;  /* 0x0009804c01007387 */ /* 0x000fe20000100a00 */
[C---:B------:R-:W-:Y:S03]  /*2b450*/  HMMA.1688.F32.TF32 R72, R136.reuse, R54, R188 ;  /* 0x000000368848723c */ /* 0x040fe600000810bc */
[----:B------:R1:W-:Y:S05]  /*2b460*/  STL.64 [R1+0x988], R78 ;  /* 0x0009884e01007387 */ /* 0x0003ea0000100a00 */
[----:B-1----:R-:W-:Y:S05]  /*2b470*/  HMMA.1688.F32.TF32 R76, R136, R58, R156 ;  /* 0x0000003a884c723c */ /* 0x002fea000008109c */
[----:B------:R-:W-:Y:S01]  /*2b480*/  IMAD.MOV.U32 R2, RZ, RZ, R70 ;  /* 0x000000ffff027224 */ /* 0x000fe200078e0046 */
[----:B------:R1:W-:Y:S01]  /*2b490*/  STL.64 [R1+0x970], R68 ;  /* 0x0009704401007387 */ /* 0x0003e20000100a00 */
[----:B------:R-:W-:-:S03]  /*2b4a0*/  IMAD.MOV.U32 R0, RZ, RZ, R71 ;  /* 0x000000ffff007224 */ /* 0x000fc600078e0047 */
[----:B------:R-:W2:Y:S01]  /*2b4b0*/  LDL R6, [R1+0x1bb8] ;  /* 0x001bb80001067983 */ /* 0x000ea20000100800 */
[C---:B-1----:R-:W-:Y:S03]  /*2b4c0*/  HMMA.1688.F32.TF32 R68, R136.reuse, R50, R192 ;  /* 0x000000328844723c */ /* 0x042fe600000810c0 */
[----:B------:R1:W-:Y:S04]  /*2b4d0*/  STL [R1+0x21cc], R0 ;  /* 0x0021cc0001007387 */ /* 0x0003e80000100800 */
[----:B-1----:R-:W3:Y:S04]  /*2b4e0*/  LDL R0, [R1+0xa94] ;  /* 0x000a940001007983 */ /* 0x002ee80000100800 */
[----:B------:R-:W-:Y:S04]  /*2b4f0*/  STL [R1+0x21c8], R2 ;  /* 0x0021c80201007387 */ /* 0x000fe80000100800 */
[----:B------:R-:W-:Y:S04]  /*2b500*/  STL.64 [R1+0x960], R76 ;  /* 0x0009604c01007387 */ /* 0x000fe80000100a00 */
[----:B------:R1:W-:Y:S04]  /*2b510*/  STL.64 [R1+0x968], R78 ;  /* 0x0009684e01007387 */ /* 0x0003e80000100a00 */
[----:B------:R-:W-:Y:S04]  /*2b520*/  STL.64 [R1+0x950], R72 ;  /* 0x0009504801007387 */ /* 0x000fe80000100a00 */
[----:B------:R4:W-:Y:S01]  /*2b530*/  STL.64 [R1+0x958], R74 ;  /* 0x0009584a01007387 */ /* 0x0009e20000100a00 */
[C---:B-1----:R-:W-:Y:S03]  /*2b540*/  HMMA.1688.F32.TF32 R76, R136.reuse, R46, R196 ;  /* 0x0000002e884c723c */ /* 0x042fe600000810c4 */
[----:B------:R-:W-:Y:S04]  /*2b550*/  STL.64 [R1+0x940], R68 ;  /* 0x0009404401007387 */ /* 0x000fe80000100a00 */
[----:B------:R1:W-:Y:S01]  /*2b560*/  STL.64 [R1+0x948], R70 ;  /* 0x0009484601007387 */ /* 0x0003e20000100a00 */
[C---:B----4-:R-:W-:Y:S08]  /*2b570*/  HMMA.1688.F32.TF32 R72, R136.reuse, R42, R200 ;  /* 0x0000002a8848723c */ /* 0x050ff000000810c8 */
        /* <DEDUP_REMOVED lines=18> */
[----:B-1----:R-:W-:Y:S01]  /*2b6a0*/  HMMA.1688.F32.TF32 R68, R136, R14, R228 ;  /* 0x0000000e8844723c */ /* 0x002fe200000810e4 */
[----:B------:R-:W-:-:S06]  /*2b6b0*/  IMAD.MOV.U32 R188, RZ, RZ, R52 ;  /* 0x000000ffffbc7224 */ /* 0x000fcc00078e0034 */
[----:B------:R-:W-:Y:S04]  /*2b6c0*/  STL.64 [R1+0x4a0], R76 ;  /* 0x0004a04c01007387 */ /* 0x000fe80000100a00 */
[----:B------:R-:W-:Y:S04]  /*2b6d0*/  STL.64 [R1+0x4a8], R78 ;  /* 0x0004a84e01007387 */ /* 0x000fe80000100a00 */
[----:B------:R-:W-:Y:S01]  /*2b6e0*/  STL.64 [R1+0x460], R72 ;  /* 0x0004604801007387 */ /* 0x000fe20000100a00 */
[----:B------:R-:W-:-:S03]  /*2b6f0*/  IMAD.MOV.U32 R189, RZ, RZ, R53 ;  /* 0x000000ffffbd7224 */ /* 0x000fc600078e0035 */
[----:B------:R1:W-:Y:S01]  /*2b700*/  STL.64 [R1+0x468], R74 ;  /* 0x0004684a01007387 */ /* 0x0003e20000100a00 */
[----:B------:R-:W-:-:S03]  /*2b710*/  IMAD.MOV.U32 R190, RZ, RZ, R56 ;  /* 0x000000ffffbe7224 */ /* 0x000fc600078e0038 */
[----:B------:R-:W-:Y:S01]  /*2b720*/  STL.64 [R1+0x270], R68 ;  /* 0x0002704401007387 */ /* 0x000fe20000100a00 */
[----:B------:R-:W-:-:S03]  /*2b730*/  IMAD.MOV.U32 R191, RZ, RZ, R57 ;  /* 0x000000ffffbf7224 */ /* 0x000fc600078e0039 */
[----:B------:R-:W-:Y:S01]  /*2b740*/  STL.64 [R1+0x278], R70 ;  /* 0x0002784601007387 */ /* 0x000fe20000100a00 */
[----:B------:R-:W-:-:S03]  /*2b750*/  IMAD.MOV.U32 R192, RZ, RZ, R44 ;  /* 0x000000ffffc07224 */ /* 0x000fc600078e002c */
        /* <DEDUP_REMOVED lines=32> */
[----:B------:R-:W1:Y:S01]  /*2b960*/  LDL.LU R20, [R1+0x221c] ;  /* 0x00221c0001147983 */ /* 0x000e620000300800 */
        /* <DEDUP_REMOVED lines=17> */
[----:B------:R-:W4:Y:S01]  /*2ba80*/  LDL.LU R9, [R1+0x21f0] ;  /* 0x0021f00001097983 */ /* 0x000f220000300800 */
[----:B--2---:R-:W-:-:S03]  /*2ba90*/  IMAD R3, R3, 0x10000, R6 ;  /* 0x0001000003037824 */ /* 0x004fc600078e0206 */
[----:B------:R-:W-:Y:S01]  /*2baa0*/  LDS R69, [R252+0x44000] ;  /* 0x04400000fc457984 */ /* 0x000fe20000000800 */
[----:B------:R-:W-:Y:S02]  /*2bab0*/  IMAD.MOV.U32 R218, RZ, RZ, R61 ;  /* 0x000000ffffda7224 */ /* 0x000fe400078e003d */
[----:B------:R-:W-:Y:S01]  /*2bac0*/  IMAD.MOV.U32 R219, RZ, RZ, R60 ;  /* 0x000000ffffdb7224 */ /* 0x000fe200078e003c */
[----:B------:R-:W-:Y:S04]  /*2bad0*/  LDS R71, [R252+0x45000] ;  /* 0x04500000fc477984 */ /* 0x000fe80000000800 */
[----:B------:R-:W-:Y:S04]  /*2bae0*/  LDSM.16.M88.4 R60, [R3+0xe000] ;  /* 0x00e00000033c783b */ /* 0x000fe80000000200 */
[----:B------:R-:W2:Y:S04]  /*2baf0*/  LDL R2, [R1+0x700] ;  /* 0x0007000001027983 */ /* 0x000ea80000100800 */
[----:B---3--:R-:W-:Y:S04]  /*2bb00*/  LDS R68, [R0+0x44000] ;  /* 0x0440000000447984 */ /* 0x008fe80000000800 */
[----:B------:R-:W-:Y:S01]  /*2bb10*/  LDS R70, [R0+0x45000] ;  /* 0x0450000000467984 */ /* 0x000fe20000000800 */
[----:B------:R-:W-:-:S02]  /*2bb20*/  IMAD.MOV.U32 R216, RZ, RZ, R65 ;  /* 0x000000ffffd87224 */ /* 0x000fc400078e0041 */
[----:B------:R-:W-:Y:S02]  /*2bb30*/  IMAD.MOV.U32 R217, RZ, RZ, R64 ;  /* 0x000000ffffd97224 */ /* 0x000fe400078e0040 */
[----:B------:R-:W-:Y:S01]  /*2bb40*/  LDSM.16.M88.4 R64, [R3+0xf000] ;  /* 0x00f000000340783b */ /* 0x000fe20000000200 */
[----:B----4-:R-:W-:Y:S02]  /*2bb50*/  IMAD.MOV.U32 R223, RZ, RZ, R52 ;  /* 0x000000ffffdf7224 */ /* 0x010fe400078e0034 */
[----:B------:R-:W-:Y:S02]  /*2bb60*/  IMAD.MOV.U32 R222, RZ, RZ, R53 ;  /* 0x000000ffffde7224 */ /* 0x000fe400078e0035 */
[----:B------:R-:W-:Y:S01]  /*2bb70*/  LDSM.16.M88.4 R52, [R3+0xc000] ;  /* 0x00c000000334783b */ /* 0x000fe20000000200 */
[----:B------:R-:W-:Y:S02]  /*2bb80*/  IMAD.MOV.U32 R221, RZ, RZ, R56 ;  /* 0x000000ffffdd7224 */ /* 0x000fe400078e0038 */
[----:B------:R-:W-:-:S02]  /*2bb90*/  IMAD.MOV.U32 R227, RZ, RZ, R44 ;  /* 0x000000ffffe37224 */ /* 0x000fc400078e002c */
[----:B------:R-:W-:Y:S02]  /*2bba0*/  IMAD.MOV.U32 R226, RZ, RZ, R45 ;  /* 0x000000ffffe27224 */ /* 0x000fe400078e002d */
[----:B------:R-:W-:Y:S01]  /*2bbb0*/  LDSM.16.M88.4 R44, [R3+0xa000] ;  /* 0x00a00000032c783b */ /* 0x000fe20000000200 */
[----:B------:R-:W-:Y:S02]  /*2bbc0*/  IMAD.MOV.U32 R225, RZ, RZ, R48 ;  /* 0x000000ffffe17224 */ /* 0x000fe400078e0030 */
[----:B------:R-:W-:Y:S02]  /*2bbd0*/  IMAD.MOV.U32 R231, RZ, RZ, R36 ;  /* 0x000000ffffe77224 */ /* 0x000fe400078e0024 */
[----:B------:R-:W-:Y:S02]  /*2bbe0*/  IMAD.MOV.U32 R230, RZ, RZ, R37 ;  /* 0x000000ffffe67224 */ /* 0x000fe400078e0025 */
[----:B------:R-:W-:Y:S01]  /*2bbf0*/  LDSM.16.M88.4 R36, [R3+0x8000] ;  /* 0x008000000324783b */ /* 0x000fe20000000200 */
[----:B------:R-:W-:-:S02]  /*2bc00*/  IMAD.MOV.U32 R229, RZ, RZ, R40 ;  /* 0x000000ffffe57224 */ /* 0x000fc400078e0028 */
[----:B------:R-:W-:Y:S02]  /*2bc10*/  IMAD.MOV.U32 R139, RZ, RZ, R28 ;  /* 0x000000ffff8b7224 */ /* 0x000fe400078e001c */
[----:B------:R-:W-:Y:S02]  /*2bc20*/  IMAD.MOV.U32 R138, RZ, RZ, R29 ;  /* 0x000000ffff8a7224 */ /* 0x000fe400078e001d */
[----:B------:R-:W-:Y:S01]  /*2bc30*/  LDSM.16.M88.4 R28, [R3+0x6000] ;  /* 0x00600000031c783b */ /* 0x000fe20000000200 */
[----:B------:R-:W-:Y:S02]  /*2bc40*/  IMAD.MOV.U32 R137, RZ, RZ, R32 ;  /* 0x000000ffff897224 */ /* 0x000fe400078e0020 */
[----:B-1----:R-:W-:Y:S02]  /*2bc50*/  IMAD.MOV.U32 R75, RZ, RZ, R20 ;  /* 0x000000ffff4b7224 */ /* 0x002fe400078e0014 */
[----:B------:R-:W-:Y:S02]  /*2bc60*/  IMAD.MOV.U32 R74, RZ, RZ, R21 ;  /* 0x000000ffff4a7224 */ /* 0x000fe400078e0015 */
[----:B------:R-:W-:Y:S01]  /*2bc70*/  LDSM.16.M88.4 R20, [R3+0x4000] ;  /* 0x004000000314783b */ /* 0x000fe20000000200 */
[----:B------:R-:W-:-:S02]  /*2bc80*/  IMAD.MOV.U32 R73, RZ, RZ, R24 ;  /* 0x000000ffff497224 */ /* 0x000fc400078e0018 */
[----:B------:R-:W-:Y:S02]  /*2bc90*/  IMAD.MOV.U32 R79, RZ, RZ, R12 ;  /* 0x000000ffff4f7224 */ /* 0x000fe400078e000c */
[----:B------:R-:W-:Y:S02]  /*2bca0*/  IMAD.MOV.U32 R78, RZ, RZ, R13 ;  /* 0x000000ffff4e7224 */ /* 0x000fe400078e000d */
[----:B------:R-:W-:Y:S01]  /*2bcb0*/  LDSM.16.M88.4 R12, [R3+0x2000] ;  /* 0x00200000030c783b */ /* 0x000fe20000000200 */
[----:B------:R-:W-:Y:S02]  /*2bcc0*/  IMAD.MOV.U32 R77, RZ, RZ, R16 ;  /* 0x000000ffff4d7224 */ /* 0x000fe400078e0010 */
[----:B------:R-:W-:Y:S02]  /*2bcd0*/  IMAD.MOV.U32 R159, RZ, RZ, R4 ;  /* 0x000000ffff9f7224 */ /* 0x000fe400078e0004 */
[----:B------:R-:W-:Y:S02]  /*2bce0*/  IMAD.MOV.U32 R158, RZ, RZ, R5 ;  /* 0x000000ffff9e7224 */ /* 0x000fe400078e0005 */
[----:B------:R-:W1:Y:S01]  /*2bcf0*/  LDSM.16.M88.4 R4, [R3] ;  /* 0x000000000304783b */ /* 0x000e620000000200 */
[----:B------:R-:W-:-:S02]  /*2bd00*/  IMAD.MOV.U32 R157, RZ, RZ, R8 ;  /* 0x000000ffff9d7224 */ /* 0x000fc400078e0008 */
[----:B------:R-:W-:Y:S02]  /*2bd10*/  IMAD.MOV.U32 R156, RZ, RZ, R9 ;  /* 0x000000ffff9c7224 */ /* 0x000fe400078e0009 */
[----:B------:R-:W3:Y:S01]  /*2bd20*/  LDSM.16.M88.4 R8, [R3+0x1000] ;  /* 0x001000000308783b */ /* 0x000ee20000000200 */
[----:B------:R-:W-:-:S03]  /*2bd30*/  IMAD.MOV.U32 R76, RZ, RZ, R17 ;  /* 0x000000ffff4c7224 */ /* 0x000fc600078e0011 */
[----:B------:R-:W4:Y:S01]  /*2bd40*/  LDSM.16.M88.4 R16, [R3+0x3000] ;  /* 0x003000000310783b */ /* 0x000f220000000200 */
[----:B------:R-:W-:-:S03]  /*2bd50*/  IMAD.MOV.U32 R72, RZ, RZ, R25 ;  /* 0x000000ffff487224 */ /* 0x000fc600078e0019 */
[----:B------:R-:W2:Y:S01]  /*2bd60*/  LDSM.16.M88.4 R24, [R3+0x5000] ;  /* 0x005000000318783b */ /* 0x000ea20000000200 */
[----:B------:R-:W-:-:S03]  /*2bd70*/  IMAD.MOV.U32 R136, RZ, RZ, R33 ;  /* 0x000000ffff887224 */ /* 0x000fc600078e0021 */
[----:B------:R-:W2:Y:S01]  /*2bd80*/  LDSM.16.M88.4 R32, [R3+0x7000] ;  /* 0x007000000320783b */ /* 0x000ea20000000200 */
[----:B------:R-:W-:-:S03]  /*2bd90*/  IMAD.MOV.U32 R228, RZ, RZ, R41 ;  /* 0x000000ffffe47224 */ /* 0x000fc600078e0029 */
[----:B------:R-:W2:Y:S01]  /*2bda0*/  LDSM.16.M88.4 R40, [R3+0x9000] ;  /* 0x009000000328783b */ /* 0x000ea20000000200 */
[----:B------:R-:W-:-:S03]  /*2bdb0*/  IMAD.MOV.U32 R224, RZ, RZ, R49 ;  /* 0x000000ffffe07224 */ /* 0x000fc600078e0031 */
[----:B------:R-:W2:Y:S01]  /*2bdc0*/  LDSM.16.M88.4 R48, [R3+0xb000] ;  /* 0x00b000000330783b */ /* 0x000ea20000000200 */
[----:B------:R-:W-:-:S03]  /*2bdd0*/  IMAD.MOV.U32 R220, RZ, RZ, R57 ;  /* 0x000000ffffdc7224 */ /* 0x000fc600078e0039 */
[----:B------:R-:W2:Y:S04]  /*2bde0*/  LDSM.16.M88.4 R56, [R3+0xd000] ;  /* 0x00d000000338783b */ /* 0x000ea80000000200 */
[----:B-1----:R-:W-:Y:S04]  /*2bdf0*/  STL [R1+0x21ac], R6 ;  /* 0x0021ac0601007387 */ /* 0x002fe80000100800 */
[----:B------:R-:W-:Y:S04]  /*2be00*/  STL [R1+0x21a8], R7 ;  /* 0x0021a80701007387 */ /* 0x000fe80000100800 */
[----:B---3--:R-:W-:Y:S04]  /*2be10*/  STL [R1+0x21b4], R10 ;  /* 0x0021b40a01007387 */ /* 0x008fe80000100800 */
[----:B------:R-:W-:Y:S04]  /*2be20*/  STL [R1+0x21b0], R11 ;  /* 0x0021b00b01007387 */ /* 0x000fe80000100800 */
[----:B------:R1:W-:Y:S04]  /*2be30*/  STL [R1+0x21bc], R14 ;  /* 0x0021bc0e01007387 */ /* 0x0003e80000100800 */
[----:B------:R3:W-:Y:S04]  /*2be40*/  STL [R1+0x21b8], R15 ;  /* 0x0021b80f01007387 */ /* 0x0007e80000100800 */
[----:B----4-:R-:W-:Y:S04]  /*2be50*/  STL [R1+0x21c4], R18 ;  /* 0x0021c41201007387 */ /* 0x010fe80000100800 */
[----:B------:R-:W-:Y:S04]  /*2be60*/  STL [R1+0x21c0], R19 ;  /* 0x0021c01301007387 */ /* 0x000fe80000100800 */
[----:B------:R-:W-:Y:S04]  /*2be70*/  STL [R1+0x20c0], R22 ;  /* 0x0020c01601007387 */ /* 0x000fe80000100800 */
[----:B------:R-:W-:Y:S04]  /*2be80*/  STL [R1+0x20bc], R23 ;  /* 0x0020bc1701007387 */ /* 0x000fe80000100800 */
[----:B--2---:R-:W-:Y:S04]  /*2be90*/  STL [R1+0x20b8], R26 ;  /* 0x0020b81a01007387 */ /* 0x004fe80000100800 */
        /* <DEDUP_REMOVED lines=19> */
[----:B------:R-:W2:Y:S01]  /*2bfd0*/  LDL R3, [R1+0x704] ;  /* 0x0007040001037983 */ /* 0x000ea20000100800 */
[C---:B------:R-:W-:Y:S03]  /*2bfe0*/  HMMA.1688.F32.TF32 R156, R68.reuse, R4, R156 ;  /* 0x00000004449c723c */ /* 0x040fe6000008109c */
[----:B------:R-:W-:Y:S04]  /*2bff0*/  LDS R132, [R2+0x44000] ;  /* 0x0440000002847984 */ /* 0x000fe80000000800 */
[----:B------:R-:W-:Y:S01]  /*2c000*/  LDS R134, [R2+0x45000] ;  /* 0x0450000002867984 */ /* 0x000fe20000000800 */
[C---:B------:R-:W-:Y:S08]  /*2c010*/  HMMA.1688.F32.TF32 R76, R68.reuse, R8, R76 ;  /* 0x00000008444c723c */ /* 0x040ff0000008104c */
[----:B------:R-:W-:Y:S01]  /*2c020*/  HMMA.1688.F32.TF32 R72, R68, R12, R72 ;  /* 0x0000000c4448723c */ /* 0x000fe20000081048 */
[----:B------:R-:W-:Y:S04]  /*2c030*/  STL [R1+0x2104], R66 ;  /* 0x0021044201007387 */ /* 0x000fe80000100800 */
[----:B------:R-:W-:Y:S04]  /*2c040*/  STL [R1+0x2100], R67 ;  /* 0x0021004301007387 */ /* 0x000fe80000100800 */
[----:B------:R4:W-:Y:S04]  /*2c050*/  STL.64 [R1+0x380], R156 ;  /* 0x0003809c01007387 */ /* 0x0009e80000100a00 */
[----:B------:R4:W-:Y:S03]  /*2c060*/  STL.64 [R1+0x388], R158 ;  /* 0x0003889e01007387 */ /* 0x0009e60000100a00 */
[----:B-1----:R-:W-:-:S02]  /*2c070*/  IMAD.MOV.U32 R14, RZ, RZ, R78 ;  /* 0x000000ffff0e7224 */ /* 0x002fc400078e004e */
[----:B---3--:R-:W-:Y:S01]  /*2c080*/  IMAD.MOV.U32 R15, RZ, RZ, R79 ;  /* 0x000000ffff0f7224 */ /* 0x008fe200078e004f */
[----:B----4-:R-:W3:Y:S01]  /*2c090*/  LDL.LU R156, [R1+0x480] ;  /* 0x00048000019c7983 */ /* 0x010ee20000300800 */
[----:B------:R-:W-:-:S03]  /*2c0a0*/  IMAD.MOV.U32 R18, RZ, RZ, R76 ;  /* 0x000000ffff127224 */ /* 0x000fc600078e004c */
[----:B------:R-:W3:Y:S01]  /*2c0b0*/  LDL.LU R157, [R1+0x484] ;  /* 0x00048400019d7983 */ /* 0x000ee20000300800 */
[----:B------:R-:W-:-:S03]  /*2c0c0*/  IMAD.MOV.U32 R19, RZ, RZ, R77 ;  /* 0x000000ffff137224 */ /* 0x000fc600078e004d */
[----:B------:R-:W3:Y:S04]  /*2c0d0*/  LDL.LU R158, [R1+0x488] ;  /* 0x00048800019e7983 */ /* 0x000ee80000300800 */
[----:B------:R-:W3:Y:S04]  /*2c0e0*/  LDL.LU R159, [R1+0x48c] ;  /* 0x00048c00019f7983 */ /* 0x000ee80000300800 */
[----:B------:R-:W4:Y:S04]  /*2c0f0*/  LDL.LU.64 R78, [R1+0x21e8] ;  /* 0x0021e800014e7983 */ /* 0x000f280000300a00 */
[----:B------:R-:W4:Y:S04]  /*2c100*/  LDL.LU.64 R76, [R1+0x21e0] ;  /* 0x0021e000014c7983 */ /* 0x000f280000300a00 */
[----:B------:R-:W-:Y:S04]  /*2c110*/  STL.64 [R1+0x360], R72 ;  /* 0x0003604801007387 */ /* 0x000fe80000100a00 */
[----:B------:R1:W-:Y:S04]  /*2c120*/  STL.64 [R1+0x368], R74 ;  /* 0x0003684a01007387 */ /* 0x0003e80000100a00 */
[----:B-1----:R-:W3:Y:S04]  /*2c130*/  LDL.LU.64 R74, [R1+0x21d8] ;  /* 0x0021d800014a7983 */ /* 0x002ee80000300a00 */
[----:B------:R-:W3:Y:S01]  /*2c140*/  LDL.LU.64 R72, [R1+0x21d0] ;  /* 0x0021d00001487983 */ /* 0x000ee20000300a00 */
[C---:B------:R-:W-:Y:S08]  /*2c150*/  HMMA.1688.F32.TF32 R136, R68.reuse, R16, R136 ;  /* 0x000000104488723c */ /* 0x040ff00000081088 */
[C---:B------:R-:W-:Y:S11]  /*2c160*/  HMMA.1688.F32.TF32 R228, R68.reuse, R20, R228 ;  /* 0x0000001444e4723c */ /* 0x040ff600000810e4 */
[----:B------:R-:W-:Y:S05]  /*2c170*/  @!UPT UIADD3 URZ, URZ, URZ, URZ ;  /* 0x0000003f3f3ff290 */ /* 0x000fea000fffe03f */
[----:B------:R-:W-:Y:S02]  /*2c180*/  IMAD.MOV.U32 R10, RZ, RZ, R136 ;  /* 0x000000ffff0a7224 */ /* 0x000fe400078e0088 */
[----:B------:R-:W-:Y:S02]  /*2c190*/  IMAD.MOV.U32 R11, RZ, RZ, R137 ;  /* 0x000000ffff0b7224 */ /* 0x000fe400078e0089 */
[----:B------:R-:W-:Y:S02]  /*2c1a0*/  IMAD.MOV.U32 R6, RZ, RZ, R138 ;  /* 0x000000ffff067224 */ /* 0x000fe400078e008a */
[----:B------:R-:W-:Y:S02]  /*2c1b0*/  IMAD.MOV.U32 R7, RZ, RZ, R139 ;  /* 0x000000ffff077224 */ /* 0x000fe400078e008b */
[C---:B------:R-:W-:Y:S01]  /*2c1c0*/  HMMA.1688.F32.TF32 R136, R68.reuse, R24, R224 ;  /* 0x000000184488723c */ /* 0x040fe200000810e0 */
[----:B------:R-:W-:Y:S04]  /*2c1d0*/  STL.64 [R1+0x340], R228 ;  /* 0x000340e401007387 */ /* 0x000fe80000100a00 */
[----:B------:R-:W-:Y:S03]  /*2c1e0*/  STL.64 [R1+0x348], R230 ;  /* 0x000348e601007387 */ /* 0x000fe60000100a00 */
[C---:B------:R-:W-:Y:S08]  /*2c1f0*/  HMMA.1688.F32.TF32 R220, R68.reuse, R28, R220 ;  /* 0x0000001c44dc723c */ /* 0x040ff000000810dc */
[C---:B------:R-:W-:Y:S07]  /*2c200*/  HMMA.1688.F32.TF32 R216, R68.reuse, R32, R216 ;  /* 0x0000002044d8723c */ /* 0x040fee00000810d8 */
[----:B------:R-:W-:Y:S04]  /*2c210*/  STL.64 [R1+0x330], R136 ;  /* 0x0003308801007387 */ /* 0x000fe80000100a00 */
[----:B------:R1:W-:Y:S02]  /*2c220*/  STL.64 [R1+0x338], R138 ;  /* 0x0003388a01007387 */ /* 0x0003e40000100a00 */
[C---:B-1----:R-:W-:Y:S02]  /*2c230*/  HMMA.1688.F32.TF32 R136, R68.reuse, R36, R212 ;  /* 0x000000244488723c */ /* 0x042fe400000810d4 */
[----:B------:R-:W-:Y:S04]  /*2c240*/  STL.64 [R1+0x320], R220 ;  /* 0x000320dc01007387 */ /* 0x000fe80000100a00 */
[----:B------:R-:W-:Y:S02]  /*2c250*/  STL.64 [R1+0x328], R222 ;  /* 0x000328de01007387 */ /* 0x000fe40000100a00 */
[C---:B------:R-:W-:Y:S02]  /*2c260*/  HMMA.1688.F32.TF32 R208, R68.reuse, R40, R208 ;  /* 0x0000002844d0723c */ /* 0x040fe400000810d0 */
[----:B------:R-:W-:Y:S04]  /*2c270*/  STL.64 [R1+0x310], R216 ;  /* 0x000310d801007387 */ /* 0x000fe80000100a00 */
[----:B------:R-:W-:Y:S02]  /*2c280*/  STL.64 [R1+0x318], R218 ;  /* 0x000318da01007387 */ /* 0x000fe40000100a00 */
[C---:B------:R-:W-:Y:S07]  /*2c290*/  HMMA.1688.F32.TF32 R204, R68.reuse, R44, R204 ;  /* 0x0000002c44cc723c */ /* 0x040fee00000810cc */
[----:B------:R-:W-:Y:S04]  /*2c2a0*/  STL.64 [R1+0x300], R136 ;  /* 0x0003008801007387 */ /* 0x000fe80000100a00 */
[----:B------:R1:W-:Y:S02]  /*2c2b0*/  STL.64 [R1+0x308], R138 ;  /* 0x0003088a01007387 */ /* 0x0003e40000100a00 */
[C---:B-1----:R-:W-:Y:S02]  /*2c2c0*/  HMMA.1688.F32.TF32 R136, R68.reuse, R48, R200 ;  /* 0x000000304488723c */ /* 0x042fe400000810c8 */
[----:B------:R-:W-:Y:S04]  /*2c2d0*/  STL.64 [R1+0x2f0], R208 ;  /* 0x0002f0d001007387 */ /* 0x000fe80000100a00 */
[----:B------:R-:W-:Y:S04]  /*2c2e0*/  STL.64 [R1+0x2f8], R210 ;  /* 0x0002f8d201007387 */ /* 0x000fe80000100a00 */
[----:B------:R-:W-:Y:S04]  /*2c2f0*/  STL.64 [R1+0x2e0], R204 ;  /* 0x0002e0cc01007387 */ /* 0x000fe80000100a00 */
[----:B------:R-:W-:Y:S01]  /*2c300*/  STL.64 [R1+0x2e8], R206 ;  /* 0x0002e8ce01007387 */ /* 0x000fe20000100a00 */
[C---:B------:R-:W-:Y:S08]  /*2c310*/  HMMA.1688.F32.TF32 R196, R68.reuse, R52, R196 ;  /* 0x0000003444c4723c */ /* 0x040ff000000810c4 */
[----:B------:R-:W-:Y:S04]  /*2c320*/  STL.64 [R1+0x2d0], R136 ;  /* 0x0002d08801007387 */ /* 0x000fe80000100a00 */
[----:B------:R1:W-:Y:S01]  /*2c330*/  STL.64 [R1+0x2d8], R138 ;  /* 0x0002d88a01007387 */ /* 0x0003e20000100a00 */
[C---:B------:R-:W-:Y:S08]  /*2c340*/  HMMA.1688.F32.TF32 R192, R68.reuse, R56, R192 ;  /* 0x0000003844c0723c */ /* 0x040ff000000810c0 */
[----:B-1----:R-:W-:Y:S01]  /*2c350*/  HMMA.1688.F32.TF32 R136, R68, R60, R188 ;  /* 0x0000003c4488723c */ /* 0x002fe200000810bc */
[----:B--2---:R-:W-:Y:S04]  /*2c360*/  LDS R133, [R3+0x44000] ;  /* 0x0440000003857984 */ /* 0x004fe80000000800 */
[----:B------:R-:W3:Y:S11]  /*2c370*/  LDS R135, [R3+0x45000] ;  /* 0x0450000003877984 */ /* 0x000ef60000000800 */
[----:B------:R-:W-:Y:S08]  /*2c380*/  @!UPT UIADD3 URZ, URZ, URZ, URZ ;  /* 0x0000003f3f3ff290 */ /* 0x000ff0000fffe03f */
[----:B------:R-:W-:Y:S02]  /*2c390*/  IMAD.MOV.U32 R63, RZ, RZ, R139 ;  /* 0x000000ffff3f7224 */ /* 0x000fe400078e008b */
[----:B------:R-:W-:Y:S01]  /*2c3a0*/  IMAD.MOV.U32 R62, RZ, RZ, R138 ;  /* 0x000000ffff3e7224 */ /* 0x000fe200078e008a */
[----:B------:R-:W-:Y:S01]  /*2c3b0*/  STL.64 [R1+0x2c0], R196 ;  /* 0x0002c0c401007387 */ /* 0x000fe20000100a00 */
[----:B------:R-:W-:Y:S02]  /*2c3c0*/  IMAD.MOV.U32 R67, RZ, RZ, R137 ;  /* 0x000000ffff437224 */ /* 0x000fe400078e0089 */
[----:B------:R-:W-:Y:S01]  /*2c3d0*/  IMAD.MOV.U32 R66, RZ, RZ, R136 ;  /* 0x000000ffff427224 */ /* 0x000fe200078e0088 */
[----:B------:R-:W-:Y:S04]  /*2c3e0*/  STL.64 [R1+0x2c8], R198 ;  /* 0x0002c8c601007387 */ /* 0x000fe80000100a00 */
[----:B------:R-:W-:Y:S04]  /*2c3f0*/  STL.64 [R1+0x2b0], R192 ;  /* 0x0002b0c001007387 */ /* 0x000fe80000100a00 */
[----:B------:R-:W-:Y:S04]  /*2c400*/  STL.64 [R1+0x2b8], R194 ;  /* 0x0002b8c201007387 */ /* 0x000fe80000100a00 */
[----:B------:R1:W-:Y:S04]  /*2c410*/  STL [R1+0x2114], R63 ;  /* 0x0021143f01007387 */ /* 0x0003e80000100800 */
[----:B------:R2:W-:Y:S04]  /*2c420*/  STL [R1+0x2110], R62 ;  /* 0x0021103e01007387 */ /* 0x0005e80000100800 */
[----:B------:R1:W-:Y:S01]  /*2c430*/  STL [R1+0x210c], R67 ;  /* 0x00210c4301007387 */ /* 0x0003e20000100800 */
[C---:B---3--:R-:W-:Y:S11]  /*2c440*/  HMMA.1688.F32.TF32 R72, R132.reuse, R4, R72 ;  /* 0x000000048448723c */ /* 0x048ff60000081048 */
[----:B------:R-:W-:Y:S11]  /*2c450*/  @!UPT UIADD3 URZ, URZ, URZ, URZ ;  /* 0x0000003f3f3ff290 */ /* 0x000ff6000fffe03f */
[----:B------:R-:W-:Y:S02]  /*2c460*/  @!UPT UIADD3 URZ, URZ, URZ, URZ ;  /* 0x0000003f3f3ff290 */ /* 0x000fe4000fffe03f */
[----:B------:R-:W-:Y:S02]  /*2c470*/  IMAD.MOV.U32 R58, RZ, RZ, R72 ;  /* 0x000000ffff3a7224 */ /* 0x000fe400078e0048 */
[----:B------:R-:W-:Y:S02]  /*2c480*/  IMAD.MOV.U32 R59, RZ, RZ, R73 ;  /* 0x000000ffff3b7224 */ /* 0x000fe400078e0049 */
[----:B------:R-:W-:Y:S02]  /*2c490*/  IMAD.MOV.U32 R54, RZ, RZ, R74 ;  /* 0x000000ffff367224 */ /* 0x000fe400078e004a */
[----:B------:R-:W-:Y:S02]  /*2c4a0*/  IMAD.MOV.U32 R55, RZ, RZ, R75 ;  /* 0x000000ffff377224 */ /* 0x000fe400078e004b */
[C---:B----4-:R-:W-:Y:S01]  /*2c4b0*/  HMMA.1688.F32.TF32 R72, R132.reuse, R8, R76 ;  /* 0x000000088448723c */ /* 0x050fe2000008104c */
[----:B------:R3:W-:Y:S11]  /*2c4c0*/  STL [R1+0x2108], R66 ;  /* 0x0021084201007387 */ /* 0x0007f60000100800 */
[----:B------:R-:W-:Y:S11]  /*2c4d0*/  @!UPT UIADD3 URZ, URZ, URZ, URZ ;  /* 0x0000003f3f3ff290 */ /* 0x000ff6000fffe03f */
[----:B------:R-:W-:Y:S01]  /*2c4e0*/  @!UPT UIADD3 URZ, URZ, URZ, URZ ;  /* 0x0000003f3f3ff290 */ /* 0x000fe2000fffe03f */
[----:B-1----:R-:W-:Y:S02]  /*2c4f0*/  IMAD.MOV.U32 R63, RZ, RZ, R72 ;  /* 0x000000ffff3f7224 */ /* 0x002fe400078e0048 */
[----:B--2---:R-:W-:Y:S02]  /*2c500*/  IMAD.MOV.U32 R62, RZ, RZ, R73 ;  /* 0x000000ffff3e7224 */ /* 0x004fe400078e0049 */
[----:B------:R-:W-:Y:S02]  /*2c510*/  IMAD.MOV.U32 R67, RZ, RZ, R74 ;  /* 0x000000ffff437224 */ /* 0x000fe400078e004a */
[----:B---3--:R-:W-:Y:S02]  /*2c520*/  IMAD.MOV.U32 R66, RZ, RZ, R75 ;  /* 0x000000ffff427224 */ /* 0x008fe400078e004b */
[----:B------:R-:W-:Y:S08]  /*2c530*/  HMMA.1688.F32.TF32 R72, R132, R12, R80 ;  /* 0x0000000c8448723c */ /* 0x000ff00000081050 */
[----:B------:R-:W-:Y:S01]  /*2c540*/  HMMA.1688.F32.TF32 R136, R68, R64, R156 ;  /* 0x000000404488723c */ /* 0x000fe2000008109c */
[----:B------:R-:W-:Y:S04]  /*2c550*/  LDS R68, [R0+0x44080] ;  /* 0x0440800000447984 */ /* 0x000fe80000000800 */
[----:B------:R-:W-:Y:S04]  /*2c560*/  LDS R70, [R0+0x45080] ;  /* 0x0450800000467984 */ /* 0x000fe80000000800 */
[----:B------:R-:W-:Y:S04]  /*2c570*/  LDS R69, [R252+0x44080] ;  /* 0x04408000fc457984 */ /* 0x000fe80000000800 */
[----:B------:R-:W1:Y:S03]  /*2c580*/  LDS R71, [R252+0x45080] ;  /* 0x04508000fc477984 */ /* 0x000e660000000800 */
[----:B------:R-:W-:-:S02]  /*2c590*/  IMAD.MOV.U32 R50, RZ, RZ, R72 ;  /* 0x000000ffff327224 */ /* 0x000fc400078e0048 */
[----:B------:R-:W-:Y:S02]  /*2c5a0*/  IMAD.MOV.U32 R51, RZ, RZ, R73 ;  /* 0x000000ffff337224 */ /* 0x000fe400078e0049 */
[----:B------:R-:W-:Y:S02]  /*2c5b0*/  IMAD.MOV.U32 R46, RZ, RZ, R74 ;  /* 0x000000ffff2e7224 */ /* 0x000fe400078e004a */
[----:B------:R-:W-:Y:S02]  /*2c5c0*/  IMAD.MOV.U32 R47, RZ, RZ, R75 ;  /* 0x000000ffff2f7224 */ /* 0x000fe400078e004b */
[----:B------:R-:W-:Y:S01]  /*2c5d0*/  HMMA.1688.F32.TF32 R72, R132, R16, R84 ;  /* 0x000000108448723c */ /* 0x000fe20000081054 */
[----:B------:R-:W-:Y:S04]  /*2c5e0*/  STL.64 [R1+0x290], R136 ;  /* 0x0002908801007387 */ /* 0x000fe80000100a00 */
[----:B------:R-:W-:Y:S04]  /*2c5f0*/  STL.64 [R1+0x298], R138 ;  /* 0x0002988a01007387 */ /* 0x000fe80000100a00 */
[----:B------:R2:W-:Y:S04]  /*2c600*/  STL [R1+0x2124], R55 ;  /* 0x0021243701007387 */ /* 0x0005e80000100800 */
[----:B------:R3:W-:Y:S04]  /*2c610*/  STL [R1+0x2120], R54 ;  /* 0x0021203601007387 */ /* 0x0007e80000100800 */
[----:B------:R4:W-:Y:S04]  /*2c620*/  STL [R1+0x211c], R59 ;  /* 0x00211c3b01007387 */ /* 0x0009e80000100800 */
[----:B------:R1:W-:Y:S03]  /*2c630*/  STL [R1+0x2118], R58 ;  /* 0x0021183a01007387 */ /* 0x0003e60000100800 */
[----:B--2---:R-:W-:-:S02]  /*2c640*/  IMAD.MOV.U32 R55, RZ, RZ, R72 ;  /* 0x000000ffff377224 */ /* 0x004fc400078e0048 */
[----:B---3--:R-:W-:Y:S02]  /*2c650*/  IMAD.MOV.U32 R54, RZ, RZ, R73 ;  /* 0x000000ffff367224 */ /* 0x008fe400078e0049 */
[----:B----4-:R-:W-:Y:S02]  /*2c660*/  IMAD.MOV.U32 R59, RZ, RZ, R74 ;  /* 0x000000ffff3b7224 */ /* 0x010fe400078e004a */
[----:B-1----:R-:W-:Y:S02]  /*2c670*/  IMAD.MOV.U32 R58, RZ, RZ, R75 ;  /* 0x000000ffff3a7224 */ /* 0x002fe400078e004b */
[----:B------:R-:W-:Y:S01]  /*2c680*/  HMMA.1688.F32.TF32 R72, R132, R20, R88 ;  /* 0x000000148448723c */ /* 0x000fe20000081058 */
[----:B------:R1:W-:Y:S04]  /*2c690*/  STL [R1+0x2134], R66 ;  /* 0x0021344201007387 */ /* 0x0003e80000100800 */
[----:B------:R2:W-:Y:S04]  /*2c6a0*/  STL [R1+0x2130], R67 ;  /* 0x0021304301007387 */ /* 0x0005e80000100800 */
[----:B------:R3:W-:Y:S04]  /*2c6b0*/  STL [R1+0x212c], R63 ;  /* 0x00212c3f01007387 */ /* 0x0007e80000100800 */
[----:B------:R4:W-:Y:S11]  /*2c6c0*/  STL [R1+0x2128], R62 ;  /* 0x0021283e01007387 */ /* 0x0009f60000100800 */
[----:B-1----:R-:W-:-:S02]  /*2c6d0*/  IMAD.MOV.U32 R66, RZ, RZ, R72 ;  /* 0x000000ffff427224 */ /* 0x002fc400078e0048 */
[----:B--2---:R-:W-:Y:S02]  /*2c6e0*/  IMAD.MOV.U32 R67, RZ, RZ, R73 ;  /* 0x000000ffff437224 */ /* 0x004fe400078e0049 */
[----:B---3--:R-:W-:Y:S02]  /*2c6f0*/  IMAD.MOV.U32 R63, RZ, RZ, R74 ;  /* 0x000000ffff3f7224 */ /* 0x008fe400078e004a */
[----:B----4-:R-:W-:Y:S02]  /*2c700*/  IMAD.MOV.U32 R62, RZ, RZ, R75 ;  /* 0x000000ffff3e7224 */ /* 0x010fe400078e004b */
[C---:B------:R-:W-:Y:S01]  /*2c710*/  HMMA.1688.F32.TF32 R72, R132.reuse, R24, R92 ;  /* 0x000000188448723c */ /* 0x040fe2000008105c */
[----:B------:R1:W-:Y:S04]  /*2c720*/  STL [R1+0x2144], R47 ;  /* 0x0021442f01007387 */ /* 0x0003e80000100800 */
[----:B------:R2:W-:Y:S04]  /*2c730*/  STL [R1+0x2140], R46 ;  /* 0x0021402e01007387 */ /* 0x0005e80000100800 */
[----:B------:R3:W-:Y:S04]  /*2c740*/  STL [R1+0x213c], R51 ;  /* 0x00213c3301007387 */ /* 0x0007e80000100800 */
[----:B------:R4:W-:Y:S01]  /*2c750*/  STL [R1+0x2138], R50 ;  /* 0x0021383201007387 */ /* 0x0009e20000100800 */
[----:B------:R-:W-:Y:S03]  /*2c760*/  HMMA.1688.F32.TF32 R248, R132, R64, R248 ;  /* 0x0000004084f8723c */ /* 0x000fe600000810f8 */
[----:B------:R-:W-:Y:S04]  /*2c770*/  LDS R92, [R2+0x44080] ;  /* 0x04408000025c7984 */ /* 0x000fe80000000800 */
[----:B------:R-:W-:Y:S03]  /*2c780*/  LDS R94, [R2+0x45080] ;  /* 0x04508000025e7984 */ /* 0x000fe60000000800 */
[----:B-1----:R-:W-:Y:S01]  /*2c790*/  IMAD.MOV.U32 R47, RZ, RZ, R72 ;  /* 0x000000ffff2f7224 */ /* 0x002fe200078e0048 */
[----:B------:R-:W-:Y:S01]  /*2c7a0*/  LDS R93, [R3+0x44080] ;  /* 0x04408000035d7984 */ /* 0x000fe20000000800 */
[----:B--2---:R-:W-:-:S02]  /*2c7b0*/  IMAD.MOV.U32 R46, RZ, RZ, R73 ;  /* 0x000000ffff2e7224 */ /* 0x004fc400078e0049 */
[----:B---3--:R-:W-:Y:S01]  /*2c7c0*/  IMAD.MOV.U32 R51, RZ, RZ, R74 ;  /* 0x000000ffff337224 */ /* 0x008fe200078e004a */
[----:B------:R-:W1:Y:S01]  /*2c7d0*/  LDS R95, [R3+0x45080] ;  /* 0x04508000035f7984 */ /* 0x000e620000000800 */
[----:B----4-:R-:W-:Y:S02]  /*2c7e0*/  IMAD.MOV.U32 R50, RZ, RZ, R75 ;  /* 0x000000ffff327224 */ /* 0x010fe400078e004b */
[C---:B------:R-:W-:Y:S01]  /*2c7f0*/  HMMA.1688.F32.TF32 R72, R132.reuse, R28, R96 ;  /* 0x0000001c8448723c */ /* 0x040fe20000081060 */
[----:B------:R2:W-:Y:S11]  /*2c800*/  STL [R1+0x2154], R58 ;  /* 0x0021543a01007387 */ /* 0x0005f60000100800 */
[----:B------:R-:W-:Y:S11]  /*2c810*/  @!UPT UIADD3 URZ, URZ, URZ, URZ ;  /* 0x0000003f3f3ff290 */ /* 0x000ff6000fffe03f */
[----:B------:R-:W-:Y:S01]  /*2c820*/  @!UPT UIADD3 URZ, URZ, URZ, URZ ;  /* 0x0000003f3f3ff290 */ /* 0x000fe2000fffe03f */
[----:B------:R-:W-:Y:S02]  /*2c830*/  IMAD.MOV.U32 R42, RZ, RZ, R72 ;  /* 0x000000ffff2a7224 */ /* 0x000fe400078e0048 */
[----:B------:R-:W-:Y:S02]  /*2c840*/  IMAD.MOV.U32 R43, RZ, RZ, R73 ;  /* 0x000000ffff2b7224 */ /* 0x000fe400078e0049 */
[----:B------:R-:W-:Y:S02]  /*2c850*/  IMAD.MOV.U32 R38, RZ, RZ, R74 ;  /* 0x000000ffff267224 */ /* 0x000fe400078e004a */
[----:B------:R-:W-:Y:S02]  /*2c860*/  IMAD.MOV.U32 R39, RZ, RZ, R75 ;  /* 0x000000ffff277224 */ /* 0x000fe400078e004b */
[C---:B------:R-:W-:Y:S01]  /*2c870*/  HMMA.1688.F32.TF32 R72, R132.reuse, R32, R100 ;  /* 0x000000208448723c */ /* 0x040fe20000081064 */
[----:B------:R3:W-:Y:S04]  /*2c880*/  STL [R1+0x2150], R59 ;  /* 0x0021503b01007387 */ /* 0x0007e80000100800 */
[----:B------:R4:W-:Y:S04]  /*2c890*/  STL [R1+0x214c], R54 ;  /* 0x00214c3601007387 */ /* 0x0009e80000100800 */
[----:B------:R1:W-:Y:S11]  /*2c8a0*/  STL [R1+0x2148], R55 ;  /* 0x0021483701007387 */ /* 0x0003f60000100800 */
[----:B------:R-:W-:Y:S04]  /*2c8b0*/  @!UPT UIADD3 URZ, URZ, URZ, URZ ;  /* 0x0000003f3f3ff290 */ /* 0x000fe8000fffe03f */
[----:B--2---:R-:W-:Y:S02]  /*2c8c0*/  IMAD.MOV.U32 R58, RZ, RZ, R72 ;  /* 0x000000ffff3a7224 */ /* 0x004fe400078e0048 */
        /* <DEDUP_REMOVED lines=25> */
[----:B------:R2:W-:Y:S04]  /*2ca60*/  STL [R1+0x2178], R42 ;  /* 0x0021782a01007387 */ /* 0x0005e80000100800 */
[----:B------:R1:W-:Y:S07]  /*2ca70*/  STL [R1+0x2194], R55 ;  /* 0x0021943701007387 */ /* 0x0003ee0000100800 */
[----:B------:R-:W-:-:S02]  /*2ca80*/  IMAD.MOV.U32 R34, RZ, RZ, R72 ;  /* 0x000000ffff227224 */ /* 0x000fc400078e0048 */
[----:B------:R-:W-:Y:S02]  /*2ca90*/  IMAD.MOV.U32 R22, RZ, RZ, R73 ;  /* 0x000000ffff167224 */ /* 0x000fe400078e0049 */
[----:B------:R-:W-:Y:S02]  /*2caa0*/  IMAD.MOV.U32 R23, RZ, RZ, R74 ;  /* 0x000000ffff177224 */ /* 0x000fe400078e004a */
[----:B------:R-:W-:Y:S02]  /*2cab0*/  IMAD.MOV.U32 R26, RZ, RZ, R75 ;  /* 0x000000ffff1a7224 */ /* 0x000fe400078e004b */
[----:B------:R-:W-:Y:S01]  /*2cac0*/  HMMA.1688.F32.TF32 R72, R132, R48, R116 ;  /* 0x000000308448723c */ /* 0x000fe20000081074 */
[----:B------:R1:W-:Y:S04]  /*2cad0*/  STL [R1+0x2190], R54 ;  /* 0x0021903601007387 */ /* 0x0003e80000100800 */
[----:B------:R1:W-:Y:S04]  /*2cae0*/  STL [R1+0x218c], R59 ;  /* 0x00218c3b01007387 */ /* 0x0003e80000100800 */
[----:B------:R1:W-:Y:S04]  /*2caf0*/  STL [R1+0x2188], R58 ;  /* 0x0021883a01007387 */ /* 0x0003e80000100800 */
[----:B------:R-:W-:Y:S04]  /*2cb00*/  STL [R1+0x21a4], R66 ;  /* 0x0021a44201007387 */ /* 0x000fe80000100800 */
[----:B------:R-:W-:Y:S04]  /*2cb10*/  STL [R1+0x21a0], R67 ;  /* 0x0021a04301007387 */ /* 0x000fe80000100800 */
[----:B------:R-:W-:Y:S04]  /*2cb20*/  STL [R1+0x219c], R63 ;  /* 0x00219c3f01007387 */ /* 0x000fe80000100800 */
[----:B------:R-:W-:Y:S04]  /*2cb30*/  STL [R1+0x2198], R62 ;  /* 0x0021983e01007387 */ /* 0x000fe80000100800 */
        /* <DEDUP_REMOVED lines=11> */
[----:B-1----:R-:W-:-:S03]  /*2cbf0*/  IMAD.MOV.U32 R39, RZ, RZ, R72 ;  /* 0x000000ffff277224 */ /* 0x002fc600078e0048 */
[----:B------:R-:W4:Y:S01]  /*2cc00*/  LDL.LU R199, [R1+0x6dc] ;  /* 0x0006dc0001c77983 */ /* 0x000f220000300800 */
[----:B--2---:R-:W-:-:S03]  /*2cc10*/  IMAD.MOV.U32 R38, RZ, RZ, R73 ;  /* 0x000000ffff267224 */ /* 0x004fc600078e0049 */
[----:B------:R-:W2:Y:S01]  /*2cc20*/  LDL.LU R200, [R1+0x6c0] ;  /* 0x0006c00001c87983 */ /* 0x000ea20000300800 */
[----:B---3--:R-:W-:Y:S02]  /*2cc30*/  IMAD.MOV.U32 R43, RZ, RZ, R74 ;  /* 0x000000ffff2b7224 */ /* 0x008fe400078e004a */
[----:B------:R-:W-:Y:S01]  /*2cc40*/  IMAD.MOV.U32 R42, RZ, RZ, R75 ;  /* 0x000000ffff2a7224 */ /* 0x000fe200078e004b */
[----:B------:R-:W2:Y:S01]  /*2cc50*/  LDL.LU R201, [R1+0x6c4] ;  /* 0x0006c40001c97983 */ /* 0x000ea20000300800 */
[----:B------:R-:W-:Y:S03]  /*2cc60*/  HMMA.1688.F32.TF32 R72, R132, R52, R120 ;  /* 0x000000348448723c */ /* 0x000fe60000081078 */
[----:B------:R-:W2:Y:S04]  /*2cc70*/  LDL.LU R202, [R1+0x6c8] ;  /* 0x0006c80001ca7983 */ /* 0x000ea80000300800 */
        /* <DEDUP_REMOVED lines=53> */
[----:B------:R-:W-:Y:S04]  /*2cfd0*/  STL.64 [R1+0x2080], R250 ;  /* 0x002080fa01007387 */ /* 0x000fe80000100a00 */
[----:B------:R-:W-:Y:S01]  /*2cfe0*/  STL.64 [R1+0x2078], R248 ;  /* 0x002078f801007387 */ /* 0x000fe20000100a00 */
[C---:B--2---:R-:W-:Y:S08]  /*2cff0*/  HMMA.1688.F32.TF32 R72, R68.reuse, R12, R72 ;  /* 0x0000000c4448723c */ /* 0x044ff00000081048 */
[C---:B---3--:R-:W-:Y:S08]  /*2d000*/  HMMA.1688.F32.TF32 R80, R68.reuse, R4, R80 ;  /* 0x000000044450723c */ /* 0x048ff00000081050 */
[C---:B----4-:R-:W-:Y:S11]  /*2d010*/  HMMA.1688.F32.TF32 R76, R68.reuse, R8, R76 ;  /* 0x00000008444c723c */ /* 0x050ff6000008104c */
[----:B------:R-:W-:Y:S04]  /*2d020*/  @!UPT UIADD3 URZ, URZ, URZ, URZ ;  /* 0x0000003f3f3ff290 */ /* 0x000fe8000fffe03f */
        /* <DEDUP_REMOVED lines=8> */
[C---:B--2---:R-:W-:Y:S01]  /*2d0b0*/  HMMA.1688.F32.TF32 R72, R68.reuse, R24, R224 ;  /* 0x000000184448723c */ /* 0x044fe200000810e0 */
[----:B------:R-:W-:Y:S04]  /*2d0c0*/  STL.64 [R1+0xd0], R80 ;  /* 0x0000d05001007387 */ /* 0x000fe80000100a00 */
[----:B------:R1:W-:Y:S10]  /*2d0d0*/  STL.64 [R1+0xd8], R82 ;  /* 0x0000d85201007387 */ /* 0x0003f40000100a00 */
[----:B------:R-:W-:Y:S01]  /*2d0e0*/  STL.64 [R1+0xc0], R76 ;  /* 0x0000c04c01007387 */ /* 0x000fe20000100a00 */
[C---:B-1----:R-:W-:Y:S03]  /*2d0f0*/  HMMA.1688.F32.TF32 R80, R68.reuse, R28, R220 ;  /* 0x0000001c4450723c */ /* 0x042fe600000810dc */
[----:B------:R1:W-:Y:S04]  /*2d100*/  STL.64 [R1+0xc8], R78 ;  /* 0x0000c84e01007387 */ /* 0x0003e80000100a00 */
[----:B------:R-:W-:Y:S04]  /*2d110*/  STL.64 [R1+0xb0], R72 ;  /* 0x0000b04801007387 */ /* 0x000fe80000100a00 */
[----:B------:R2:W-:Y:S01]  /*2d120*/  STL.64 [R1+0xb8], R74 ;  /* 0x0000b84a01007387 */ /* 0x0005e20000100a00 */
[C---:B-1----:R-:W-:Y:S03]  /*2d130*/  HMMA.1688.F32.TF32 R76, R68.reuse, R32, R216 ;  /* 0x00000020444c723c */ /* 0x042fe600000810d8 */
[----:B------:R-:W-:Y:S04]  /*2d140*/  LDS R220, [R2+0x44100] ;  /* 0x0441000002dc7984 */ /* 0x000fe80000000800 */
[----:B------:R-:W-:Y:S01]  /*2d150*/  LDS R222, [R2+0x45100] ;  /* 0x0451000002de7984 */ /* 0x000fe20000000800 */
[----:B--2---:R-:W-:Y:S03]  /*2d160*/  HMMA.1688.F32.TF32 R72, R68, R36, R212 ;  /* 0x000000244448723c */ /* 0x004fe600000810d4 */
[----:B------:R-:W-:Y:S04]  /*2d170*/  STL.64 [R1+0xa0], R80 ;  /* 0x0000a05001007387 */ /* 0x000fe80000100a00 */
[----:B------:R1:W-:Y:S01]  /*2d180*/  STL.64 [R1+0xa8], R82 ;  /* 0x0000a85201007387 */ /* 0x0003e20000100a00 */
[----:B------:R-:W-:Y:S03]  /*2d190*/  HMMA.1688.F32.TF32 R84, R132, R56, R124 ;  /* 0x000000388454723c */ /* 0x000fe6000008107c */
[----:B------:R-:W-:Y:S04]  /*2d1a0*/  LDS R221, [R3+0x44100] ;  /* 0x0441000003dd7984 */ /* 0x000fe80000000800 */
[----:B------:R-:W-:Y:S01]  /*2d1b0*/  LDS R223, [R3+0x45100] ;  /* 0x0451000003df7984 */ /* 0x000fe20000000800 */
[C---:B-1----:R-:W-:Y:S03]  /*2d1c0*/  HMMA.1688.F32.TF32 R80, R68.reuse, R40, R208 ;  /* 0x000000284450723c */ /* 0x042fe600000810d0 */
        /* <DEDUP_REMOVED lines=13> */
[C---:B-1----:R-:W-:Y:S08]  /*2d2a0*/  HMMA.1688.F32.TF32 R76, R68.reuse, R56, R192 ;  /* 0x00000038444c723c */ /* 0x042ff000000810c0 */
[C---:B--2---:R-:W-:Y:S08]  /*2d2b0*/  HMMA.1688.F32.TF32 R72, R68.reuse, R60, R188 ;  /* 0x0000003c4448723c */ /* 0x044ff000000810bc */
[----:B------:R-:W-:Y:S01]  /*2d2c0*/  HMMA.1688.F32.TF32 R68, R68, R64, R156 ;  /* 0x000000404444723c */ /* 0x000fe2000008109c */
        /* <DEDUP_REMOVED lines=32> */
[----:B--2---:R-:W-:Y:S07]  /*2d4d0*/  HMMA.1688.F32.TF32 R68, R92, R36, R176 ;  /* 0x000000245c44723c */ /* 0x004fee00000810b0 */
[----:B------:R-:W-:Y:S04]  /*2d4e0*/  STL.64 [R1+0x130], R76 ;  /* 0x0001304c01007387 */ /* 0x000fe80000100a00 */
[----:B------:R-:W-:Y:S04]  /*2d4f0*/  STL.64 [R1+0x138], R78 ;  /* 0x0001384e01007387 */ /* 0x000fe80000100a00 */
[----:B------:R-:W2:Y:S04]  /*2d500*/  LDL.LU R188, [R1+0xc10] ;  /* 0x000c100001bc7983 */ /* 0x000ea80000300800 */
[----:B------:R-:W-:Y:S04]  /*2d510*/  STL.64 [R1+0x120], R72 ;  /* 0x0001204801007387 */ /* 0x000fe80000100a00 */
[----:B------:R-:W-:Y:S04]  /*2d520*/  STL.64 [R1+0x128], R74 ;  /* 0x0001284a01007387 */ /* 0x000fe80000100a00 */
[----:B------:R-:W-:Y:S04]  /*2d530*/  STL.64 [R1+0x110], R68 ;  /* 0x0001104401007387 */ /* 0x000fe80000100a00 */
[----:B------:R3:W-:Y:S04]  /*2d540*/  STL.64 [R1+0x118], R70 ;  /* 0x0001184601007387 */ /* 0x0007e80000100a00 */
[----:B------:R-:W2:Y:S04]  /*2d550*/  LDL.LU R189, [R1+0xc14] ;  /* 0x000c140001bd7983 */ /* 0x000ea80000300800 */
[----:B------:R-:W2:Y:S04]  /*2d560*/  LDL.LU R190, [R1+0xc18] ;  /* 0x000c180001be7983 */ /* 0x000ea80000300800 */
[----:B------:R-:W2:Y:S04]  /*2d570*/  LDL.LU R191, [R1+0xc1c] ;  /* 0x000c1c0001bf7983 */ /* 0x000ea80000300800 */
[----:B------:R-:W4:Y:S04]  /*2d580*/  LDL.LU R208, [R1+0x3b0] ;  /* 0x0003b00001d07983 */ /* 0x000f280000300800 */
[----:B------:R-:W4:Y:S04]  /*2d590*/  LDL.LU R209, [R1+0x3b4] ;  /* 0x0003b40001d17983 */ /* 0x000f280000300800 */
[----:B------:R-:W4:Y:S04]  /*2d5a0*/  LDL.LU R210, [R1+0x3b8] ;  /* 0x0003b80001d27983 */ /* 0x000f280000300800 */
[----:B------:R-:W4:Y:S04]  /*2d5b0*/  LDL.LU R211, [R1+0x3bc] ;  /* 0x0003bc0001d37983 */ /* 0x000f280000300800 */
        /* <DEDUP_REMOVED lines=16> */
[----:B------:R-:W-:-:S02]  /*2d6c0*/  IMAD.MOV.U32 R66, RZ, RZ, R84 ;  /* 0x000000ffff427224 */ /* 0x000fc400078e0054 */
[----:B------:R-:W-:Y:S02]  /*2d6d0*/  IMAD.MOV.U32 R67, RZ, RZ, R85 ;  /* 0x000000ffff437224 */ /* 0x000fe400078e0055 */
[----:B------:R-:W-:Y:S02]  /*2d6e0*/  IMAD.MOV.U32 R63, RZ, RZ, R86 ;  /* 0x000000ffff3f7224 */ /* 0x000fe400078e0056 */
[----:B------:R-:W-:Y:S02]  /*2d6f0*/  IMAD.MOV.U32 R62, RZ, RZ, R87 ;  /* 0x000000ffff3e7224 */ /* 0x000fe400078e0057 */
[----:B------:R-:W-:Y:S08]  /*2d700*/  HMMA.1688.F32.TF32 R84, R132, R60, R128 ;  /* 0x0000003c8454723c */ /* 0x000ff00000081080 */
[C---:B---3--:R-:W-:Y:S08]  /*2d710*/  HMMA.1688.F32.TF32 R68, R92.reuse, R40, R180 ;  /* 0x000000285c44723c */ /* 0x048ff000000810b4 */
[C---:B------:R-:W-:Y:S08]  /*2d720*/  HMMA.1688.F32.TF32 R72, R92.reuse, R44, R184 ;  /* 0x0000002c5c48723c */ /* 0x040ff000000810b8 */
[----:B------:R-:W-:Y:S01]  /*2d730*/  HMMA.1688.F32.TF32 R76, R92, R48, R232 ;  /* 0x000000305c4c723c */ /* 0x000fe200000810e8 */
[----:B------:R-:W-:-:S02]  /*2d740*/  IMAD.MOV.U32 R27, RZ, RZ, R84 ;  /* 0x000000ffff1b7224 */ /* 0x000fc400078e0054 */
[----:B------:R-:W-:Y:S02]  /*2d750*/  IMAD.MOV.U32 R35, RZ, RZ, R85 ;  /* 0x000000ffff237224 */ /* 0x000fe400078e0055 */
[----:B------:R-:W-:Y:S02]  /*2d760*/  IMAD.MOV.U32 R30, RZ, RZ, R86 ;  /* 0x000000ffff1e7224 */ /* 0x000fe400078e0056 */
[----:B------:R-:W-:Y:S01]  /*2d770*/  IMAD.MOV.U32 R31, RZ, RZ, R87 ;  /* 0x000000ffff1f7224 */ /* 0x000fe200078e0057 */
[C---:B------:R-:W-:Y:S01]  /*2d780*/  HMMA.1688.F32.TF32 R80, R92.reuse, R52, R236 ;  /* 0x000000345c50723c */ /* 0x040fe200000810ec */
[----:B------:R-:W-:Y:S07]  /*2d790*/  STL.64 [R1+0x1f10], R70 ;  /* 0x001f104601007387 */ /* 0x000fee0000100a00 */
[C---:B------:R-:W-:Y:S01]  /*2d7a0*/  HMMA.1688.F32.TF32 R84, R92.reuse, R56, R240 ;  /* 0x000000385c54723c */ /* 0x040fe200000810f0 */
        /* <DEDUP_REMOVED lines=9> */
[----:B------:R-:W-:Y:S04]  /*2d840*/  LDS R240, [R0+0x44180] ;  /* 0x0441800000f07984 */ /* 0x000fe80000000800 */
[----:B------:R-:W-:Y:S04]  /*2d850*/  LDS R242, [R0+0x45180] ;  /* 0x0451800000f27984 */ /* 0x000fe80000000800 */
[----:B------:R-:W-:Y:S04]  /*2d860*/  LDS R241, [R252+0x44180] ;  /* 0x04418000fcf17984 */ /* 0x000fe80000000800 */
[----:B------:R-:W1:Y:S04]  /*2d870*/  LDS R243, [R252+0x45180] ;  /* 0x04518000fcf37984 */ /* 0x000e680000000800 */
[----:B------:R-:W-:Y:S04]  /*2d880*/  LDS R236, [R2+0x44180] ;  /* 0x0441800002ec7984 */ /* 0x000fe80000000800 */
[----:B------:R-:W-:Y:S04]  /*2d890*/  LDS R238, [R2+0x45180] ;  /* 0x0451800002ee7984 */ /* 0x000fe80000000800 */
[----:B------:R-:W-:Y:S04]  /*2d8a0*/  LDS R237, [R3+0x44180] ;  /* 0x0441800003ed7984 */ /* 0x000fe80000000800 */
[----:B------:R-:W1:Y:S01]  /*2d8b0*/  LDS R239, [R3+0x45180] ;  /* 0x0451800003ef7984 */ /* 0x000e620000000800 */
[C---:B----4-:R-:W-:Y:S08]  /*2d8c0*/  HMMA.1688.F32.TF32 R88, R92.reuse, R60, R208 ;  /* 0x0000003c5c58723c */ /* 0x050ff000000810d0 */
[----:B------:R-:W-:Y:S08]  /*2d8d0*/  HMMA.1688.F32.TF32 R92, R92, R64, R244 ;  /* 0x000000405c5c723c */ /* 0x000ff000000810f4 */
[C---:B-1----:R-:W-:Y:S08]  /*2d8e0*/  HMMA.1688.F32.TF32 R108, R156.reuse, R16, R192 ;  /* 0x000000109c6c723c */ /* 0x042ff000000810c0 */
[C---:B--2---:R-:W-:Y:S08]  /*2d8f0*/  HMMA.1688.F32.TF32 R96, R156.reuse, R4, R204 ;  /* 0x000000049c60723c */ /* 0x044ff000000810cc */
        /* <DEDUP_REMOVED lines=54> */
[C---:B------:R-:W-:Y:S03]  /*2dc60*/  HMMA.1688.F32.TF32 R112, R156.reuse, R20, R188 ;  /* 0x000000149c70723c */ /* 0x040fe600000810bc */
[----:B------:R-:W4:Y:S04]  /*2dc70*/  LDL.LU R188, [R1+0x8d0] ;  /* 0x0008d00001bc7983 */ /* 0x000f280000300800 */
[----:B------:R-:W4:Y:S04]  /*2dc80*/  LDL.LU R189, [R1+0x8d4] ;  /* 0x0008d40001bd7983 */ /* 0x000f280000300800 */
[----:B------:R-:W4:Y:S04]  /*2dc90*/  LDL.LU R190, [R1+0x8d8] ;  /* 0x0008d80001be7983 */ /* 0x000f280000300800 */
[----:B------:R-:W4:Y:S08]  /*2dca0*/  LDL.LU R191, [R1+0x8dc] ;  /* 0x0008dc0001bf7983 */ /* 0x000f300000300800 */
[----:B------:R-:W-:Y:S04]  /*2dcb0*/  STL.64 [R1+0x1fc0], R114 ;  /* 0x001fc07201007387 */ /* 0x000fe80000100a00 */
[----:B------:R-:W-:Y:S01]  /*2dcc0*/  STL.64 [R1+0x1fb8], R112 ;  /* 0x001fb87001007387 */ /* 0x000fe20000100a00 */
[C---:B--2---:R-:W-:Y:S08]  /*2dcd0*/  HMMA.1688.F32.TF32 R152, R156.reuse, R60, R192 ;  /* 0x0000003c9c98723c */ /* 0x044ff000000810c0 */
[C---:B---3--:R-:W-:Y:S08]  /*2dce0*/  HMMA.1688.F32.TF32 R120, R156.reuse, R28, R228 ;  /* 0x0000001c9c78723c */ /* 0x048ff000000810e4 */
[C---:B----4-:R-:W-:Y:S08]  /*2dcf0*/  HMMA.1688.F32.TF32 R116, R156.reuse, R24, R136 ;  /* 0x000000189c74723c */ /* 0x050ff00000081088 */
        /* <DEDUP_REMOVED lines=70> */
[C---:B--2---:R-:W-:Y:S08]  /*2e160*/  HMMA.1688.F32.TF32 R160, R220.reuse, R4, R204 ;  /* 0x00000004dca0723c */ /* 0x044ff000000810cc */
[C---:B----4-:R-:W-:Y:S11]  /*2e170*/  HMMA.1688.F32.TF32 R164, R220.reuse, R8, R200 ;  /* 0x00000008dca4723c */ /* 0x050ff600000810c8 */
[----:B------:R-:W-:Y:S04]  /*2e180*/  @!UPT UIADD3 URZ, URZ, URZ, URZ ;  /* 0x0000003f3f3ff290 */ /* 0x000fe8000fffe03f */
        /* <DEDUP_REMOVED lines=14> */
[C---:B---3--:R-:W-:Y:S03]  /*2e270*/  HMMA.1688.F32.TF32 R184, R220.reuse, R28, R212 ;  /* 0x0000001cdcb8723c */ /* 0x048fe600000810d4 */
[----:B------:R-:W-:Y:S04]  /*2e280*/  STL.64 [R1+0x20a0], R166 ;  /* 0x0020a0a601007387 */ /* 0x000fe80000100a00 */
[----:B------:R-:W-:Y:S01]  /*2e290*/  STL.64 [R1+0x2098], R164 ;  /* 0x002098a401007387 */ /* 0x000fe20000100a00 */
[C---:B------:R-:W-:Y:S03]  /*2e2a0*/  HMMA.1688.F32.TF32 R196, R220.reuse, R40, R196 ;  /* 0x00000028dcc4723c */ /* 0x040fe600000810c4 */
[----:B------:R-:W3:Y:S04]  /*2e2b0*/  LDL.LU R212, [R1+0x570] ;  /* 0x0005700001d47983 */ /* 0x000ee80000300800 */
[----:B------:R-:W3:Y:S04]  /*2e2c0*/  LDL.LU R213, [R1+0x574] ;  /* 0x0005740001d57983 */ /* 0x000ee80000300800 */
[----:B------:R-:W3:Y:S04]  /*2e2d0*/  LDL.LU R214, [R1+0x578] ;  /* 0x0005780001d67983 */ /* 0x000ee80000300800 */
[----:B------:R-:W3:Y:S01]  /*2e2e0*/  LDL.LU R215, [R1+0x57c] ;  /* 0x00057c0001d77983 */ /* 0x000ee20000300800 */
[C---:B------:R-:W-:Y:S03]  /*2e2f0*/  HMMA.1688.F32.TF32 R180, R220.reuse, R24, R216 ;  /* 0x00000018dcb4723c */ /* 0x040fe600000810d8 */
[----:B------:R-:W3:Y:S04]  /*2e300*/  LDL.LU R216, [R1+0x590] ;  /* 0x0005900001d87983 */ /* 0x000ee80000300800 */
[----:B------:R-:W3:Y:S04]  /*2e310*/  LDL.LU R217, [R1+0x594] ;  /* 0x0005940001d97983 */ /* 0x000ee80000300800 */
[----:B------:R-:W3:Y:S04]  /*2e320*/  LDL.LU R218, [R1+0x598] ;  /* 0x0005980001da7983 */ /* 0x000ee80000300800 */
[----:B------:R-:W3:Y:S04]  /*2e330*/  LDL.LU R219, [R1+0x59c] ;  /* 0x00059c0001db7983 */ /* 0x000ee80000300800 */
[----:B------:R-:W-:Y:S04]  /*2e340*/  STL [R1+0x1e64], R196 ;  /* 0x001e64c401007387 */ /* 0x000fe80000100800 */
[----:B------:R-:W-:Y:S04]  /*2e350*/  STL [R1+0x1e60], R197 ;  /* 0x001e60c501007387 */ /* 0x000fe80000100800 */
[----:B------:R-:W-:Y:S04]  /*2e360*/  STL [R1+0x1e5c], R198 ;  /* 0x001e5cc601007387 */ /* 0x000fe80000100800 */
[----:B------:R-:W-:Y:S01]  /*2e370*/  STL [R1+0x1e58], R199 ;  /* 0x001e58c701007387 */ /* 0x000fe20000100800 */
[C---:B------:R-:W-:Y:S08]  /*2e380*/  HMMA.1688.F32.TF32 R168, R220.reuse, R12, R248 ;  /* 0x0000000cdca8723c */ /* 0x040ff000000810f8 */
[C---:B--2---:R-:W-:Y:S08]  /*2e390*/  HMMA.1688.F32.TF32 R200, R220.reuse, R44, R200 ;  /* 0x0000002cdcc8723c */ /* 0x044ff000000810c8 */
[C---:B----4-:R-:W-:Y:S11]  /*2e3a0*/  HMMA.1688.F32.TF32 R204, R220.reuse, R48, R204 ;  /* 0x00000030dccc723c */ /* 0x050ff600000810cc */
[----:B------:R-:W-:Y:S04]  /*2e3b0*/  @!UPT UIADD3 URZ, URZ, URZ, URZ ;  /* 0x0000003f3f3ff290 */ /* 0x000fe8000fffe03f */
[----:B------:R-:W-:Y:S04]  /*2e3c0*/  STL [R1+0x1e74], R200 ;  /* 0x001e74c801007387 */ /* 0x000fe80000100800 */
[----:B------:R-:W-:Y:S04]  /*2e3d0*/  STL [R1+0x1e70], R201 ;  /* 0x001e70c901007387 */ /* 0x000fe80000100800 */
[----:B------:R-:W-:Y:S04]  /*2e3e0*/  STL [R1+0x1e6c], R202 ;  /* 0x001e6cca01007387 */ /* 0x000fe80000100800 */
[----:B------:R-:W-:Y:S04]  /*2e3f0*/  STL [R1+0x1e68], R203 ;  /* 0x001e68cb01007387 */ /* 0x000fe80000100800 */
[----:B------:R1:W-:Y:S04]  /*2e400*/  STL [R1+0x1e80], R204 ;  /* 0x001e80cc01007387 */ /* 0x0003e80000100800 */
[----:B------:R2:W-:Y:S04]  /*2e410*/  STL [R1+0x1e7c], R205 ;  /* 0x001e7ccd01007387 */ /* 0x0005e80000100800 */
[----:B------:R4:W-:Y:S04]  /*2e420*/  STL [R1+0x1e78], R206 ;  /* 0x001e78ce01007387 */ /* 0x0009e80000100800 */
[----:B------:R-:W-:Y:S04]  /*2e430*/  STL [R1+0x1e54], R207 ;  /* 0x001e54cf01007387 */ /* 0x000fe80000100800 */
[----:B------:R-:W2:Y:S04]  /*2e440*/  LDL.LU R248, [R1+0x580] ;  /* 0x0005800001f87983 */ /* 0x000ea80000300800 */
[----:B------:R-:W2:Y:S04]  /*2e450*/  LDL.LU R249, [R1+0x584] ;  /* 0x0005840001f97983 */ /* 0x000ea80000300800 */
[----:B------:R-:W2:Y:S04]  /*2e460*/  LDL.LU R250, [R1+0x588] ;  /* 0x0005880001fa7983 */ /* 0x000ea80000300800 */
[----:B------:R-:W2:Y:S01]  /*2e470*/  LDL.LU R251, [R1+0x58c] ;  /* 0x00058c0001fb7983 */ /* 0x000ea20000300800 */
[C---:B------:R-:W-:Y:S08]  /*2e480*/  HMMA.1688.F32.TF32 R208, R220.reuse, R52, R208 ;  /* 0x00000034dcd0723c */ /* 0x040ff000000810d0 */
[C---:B---3--:R-:W-:Y:S08]  /*2e490*/  HMMA.1688.F32.TF32 R212, R220.reuse, R56, R212 ;  /* 0x00000038dcd4723c */ /* 0x048ff000000810d4 */
[C---:B------:R-:W-:Y:S07]  /*2e4a0*/  HMMA.1688.F32.TF32 R176, R220.reuse, R20, R224 ;  /* 0x00000014dcb0723c */ /* 0x040fee00000810e0 */
[----:B------:R-:W-:Y:S04]  /*2e4b0*/  STL [R1+0x1e8c], R208 ;  /* 0x001e8cd001007387 */ /* 0x000fe80000100800 */
[----:B------:R-:W-:Y:S04]  /*2e4c0*/  STL [R1+0x1e88], R209 ;  /* 0x001e88d101007387 */ /* 0x000fe80000100800 */
[----:B------:R-:W-:Y:S04]  /*2e4d0*/  STL [R1+0x1e84], R210 ;  /* 0x001e84d201007387 */ /* 0x000fe80000100800 */
[----:B------:R-:W-:Y:S04]  /*2e4e0*/  STL [R1+0x1e50], R211 ;  /* 0x001e50d301007387 */ /* 0x000fe80000100800 */
        /* <DEDUP_REMOVED lines=8> */
[C---:B------:R-:W-:Y:S03]  /*2e570*/  HMMA.1688.F32.TF32 R172, R220.reuse, R16, R228 ;  /* 0x00000010dcac723c */ /* 0x040fe600000810e4 */
[----:B------:R-:W4:Y:S04]  /*2e580*/  LDL.LU R68, [R1+0xd40] ;  /* 0x000d400001447983 */ /* 0x000f280000300800 */
[----:B------:R-:W4:Y:S01]  /*2e590*/  LDL.LU R69, [R1+0xd44] ;  /* 0x000d440001457983 */ /* 0x000f220000300800 */
[C---:B------:R-:W-:Y:S03]  /*2e5a0*/  HMMA.1688.F32.TF32 R216, R220.reuse, R60, R216 ;  /* 0x0000003cdcd8723c */ /* 0x040fe600000810d8 */
[----:B------:R-:W4:Y:S04]  /*2e5b0*/  LDL.LU R70, [R1+0xd48] ;  /* 0x000d480001467983 */ /* 0x000f280000300800 */
[----:B------:R-:W4:Y:S04]  /*2e5c0*/  LDL.LU R71, [R1+0xd4c] ;  /* 0x000d4c0001477983 */ /* 0x000f280000300800 */
[----:B------:R-:W4:Y:S01]  /*2e5d0*/  LDL.LU R228, [R1+0xd70] ;  /* 0x000d700001e47983 */ /* 0x000f220000300800 */
[C---:B------:R-:W-:Y:S03]  /*2e5e0*/  HMMA.1688.F32.TF32 R188, R220.reuse, R32, R188 ;  /* 0x00000020dcbc723c */ /* 0x040fe600000810bc */
[----:B------:R-:W4:Y:S04]  /*2e5f0*/  LDL.LU R229, [R1+0xd74] ;  /* 0x000d740001e57983 */ /* 0x000f280000300800 */
[----:B------:R-:W4:Y:S01]  /*2e600*/  LDL.LU R230, [R1+0xd78] ;  /* 0x000d780001e67983 */ /* 0x000f220000300800 */
[C---:B------:R-:W-:Y:S03]  /*2e610*/  HMMA.1688.F32.TF32 R192, R220.reuse, R36, R192 ;  /* 0x00000024dcc0723c */ /* 0x040fe600000810c0 */
        /* <DEDUP_REMOVED lines=9> */
[----:B------:R-:W-:Y:S04]  /*2e6b0*/  STL [R1+0x1ea0], R216 ;  /* 0x001ea0d801007387 */ /* 0x000fe80000100800 */
[----:B------:R-:W-:Y:S04]  /*2e6c0*/  STL [R1+0x1e9c], R217 ;  /* 0x001e9cd901007387 */ /* 0x000fe80000100800 */
[----:B------:R-:W-:Y:S04]  /*2e6d0*/  STL [R1+0x1e98], R218 ;  /* 0x001e98da01007387 */ /* 0x000fe80000100800 */
[----:B------:R-:W-:Y:S01]  /*2e6e0*/  STL [R1+0x1e44], R219 ;  /* 0x001e44db01007387 */ /* 0x000fe20000100800 */
[----:B--2---:R-:W-:Y:S11]  /*2e6f0*/  HMMA.1688.F32.TF32 R220, R220, R64, R248 ;  /* 0x00000040dcdc723c */ /* 0x004ff600000810f8 */
[----:B------:R-:W-:Y:S11]  /*2e700*/  @!UPT UIADD3 URZ, URZ, URZ, URZ ;  /* 0x0000003f3f3ff290 */ /* 0x000ff6000fffe03f */
[----:B------:R-:W-:Y:S01]  /*2e710*/  @!UPT UIADD3 URZ, URZ, URZ, URZ ;  /* 0x0000003f3f3ff290 */ /* 0x000fe2000fffe03f */
[----:B------:R-:W-:Y:S04]  /*2e720*/  STL [R1+0x1eb0], R220 ;  /* 0x001eb0dc01007387 */ /* 0x000fe80000100800 */
[----:B------:R-:W-:Y:S04]  /*2e730*/  STL [R1+0x1eac], R221 ;  /* 0x001eacdd01007387 */ /* 0x000fe80000100800 */
[----:B------:R-:W-:Y:S04]  /*2e740*/  STL [R1+0x1ea8], R222 ;  /* 0x001ea8de01007387 */ /* 0x000fe80000100800 */
[----:B------:R-:W-:Y:S04]  /*2e750*/  STL [R1+0x1ea4], R223 ;  /* 0x001ea4df01007387 */ /* 0x000fe80000100800 */
[----:B------:R-:W2:Y:S04]  /*2e760*/  LDL.LU R248, [R1+0xd20] ;  /* 0x000d200001f87983 */ /* 0x000ea80000300800 */
[----:B------:R-:W2:Y:S04]  /*2e770*/  LDL.LU R249, [R1+0xd24] ;  /* 0x000d240001f97983 */ /* 0x000ea80000300800 */
[----:B------:R-:W2:Y:S04]  /*2e780*/  LDL.LU R250, [R1+0xd28] ;  /* 0x000d280001fa7983 */ /* 0x000ea80000300800 */
[----:B------:R-:W2:Y:S01]  /*2e790*/  LDL.LU R251, [R1+0xd2c] ;  /* 0x000d2c0001fb7983 */ /* 0x000ea20000300800 */
[C---:B---3--:R-:W-:Y:S08]  /*2e7a0*/  HMMA.1688.F32.TF32 R224, R240.reuse, R4, R224 ;  /* 0x00000004f0e0723c */ /* 0x048ff000000810e0 */
[C---:B----4-:R-:W-:Y:S08]  /*2e7b0*/  HMMA.1688.F32.TF32 R68, R240.reuse, R20, R68 ;  /* 0x00000014f044723c */ /* 0x050ff00000081044 */
[C---:B------:R-:W-:Y:S07]  /*2e7c0*/  HMMA.1688.F32.TF32 R228, R240.reuse, R8, R228 ;  /* 0x00000008f0e4723c */ /* 0x040fee00000810e4 */
[----:B------:R-:W-:Y:S01]  /*2e7d0*/  STL [R1+0x1ec0], R224 ;  /* 0x001ec0e001007387 */ /* 0x000fe20000100800 */
[C---:B------:R-:W-:Y:S03]  /*2e7e0*/  HMMA.1688.F32.TF32 R232, R240.reuse, R12, R232 ;  /* 0x0000000cf0e8723c */ /* 0x040fe600000810e8 */
[----:B------:R-:W-:Y:S05]  /*2e7f0*/  STL [R1+0x1ebc], R225 ;  /* 0x001ebce101007387 */ /* 0x000fea0000100800 */
[----:B------:R-:W-:Y:S01]  /*2e800*/  HMMA.1688.F32.TF32 R72, R240, R16, R72 ;  /* 0x00000010f048723c */ /* 0x000fe20000081048 */
[----:B------:R-:W-:Y:S04]  /*2e810*/  STL [R1+0x1eb8], R226 ;  /* 0x001eb8e201007387 */ /* 0x000fe80000100800 */
[----:B------:R-:W-:Y:S04]  /*2e820*/  STL [R1+0x1eb4], R227 ;  /* 0x001eb4e301007387 */ /* 0x000fe80000100800 */
[----:B------:R-:W-:Y:S04]  /*2e830*/  STL [R1+0x1ed0], R228 ;  /* 0x001ed0e401007387 */ /* 0x000fe80000100800 */
[----:B------:R-:W-:Y:S04]  /*2e840*/  STL [R1+0x1ecc], R229 ;  /* 0x001ecce501007387 */ /* 0x000fe80000100800 */
[----:B------:R-:W-:Y:S04]  /*2e850*/  STL [R1+0x1ec8], R230 ;  /* 0x001ec8e601007387 */ /* 0x000fe80000100800 */
[----:B------:R-:W-:Y:S04]  /*2e860*/  STL [R1+0x1ec4], R231 ;  /* 0x001ec4e701007387 */ /* 0x000fe80000100800 */
[----:B------:R-:W-:Y:S01]  /*2e870*/  STL [R1+0x1ee0], R232 ;  /* 0x001ee0e801007387 */ /* 0x000fe20000100800 */
[----:B-1----:R-:W-:-:S03]  /*2e880*/  IMAD.MOV.U32 R204, RZ, RZ, R68 ;  /* 0x000000ffffcc7224 */ /* 0x002fc600078e0044 */
[----:B------:R-:W-:Y:S01]  /*2e890*/  STL [R1+0x1edc], R233 ;  /* 0x001edce901007387 */ /* 0x000fe20000100800 */
[----:B------:R-:W-:-:S03]  /*2e8a0*/  IMAD.MOV.U32 R205, RZ, RZ, R69 ;  /* 0x000000ffffcd7224 */ /* 0x000fc600078e0045 */
[----:B------:R-:W-:Y:S01]  /*2e8b0*/  STL [R1+0x1ed8], R234 ;  /* 0x001ed8ea01007387 */ /* 0x000fe20000100800 */
[----:B------:R-:W-:Y:S02]  /*2e8c0*/  IMAD.MOV.U32 R206, RZ, RZ, R70 ;  /* 0x000000ffffce7224 */ /* 0x000fe400078e0046 */
[----:B------:R-:W-:Y:S01]  /*2e8d0*/  IMAD.MOV.U32 R200, RZ, RZ, R71 ;  /* 0x000000ffffc87224 */ /* 0x000fe200078e0047 */
[----:B------:R-:W-:Y:S04]  /*2e8e0*/  STL [R1+0x1ed4], R235 ;  /* 0x001ed4eb01007387 */ /* 0x000fe80000100800 */
[----:B------:R1:W-:Y:S04]  /*2e8f0*/  STL.64 [R1+0x390], R72 ;  /* 0x0003904801007387 */ /* 0x0003e80000100a00 */
[----:B------:R3:W-:Y:S04]  /*2e900*/  STL.64 [R1+0x398], R74 ;  /* 0x0003984a01007387 */ /* 0x0007e80000100a00 */
        /* <DEDUP_REMOVED lines=20> */
[----:B-1----:R-:W4:Y:S04]  /*2ea50*/  LDL.LU R72, [R1+0xcd0] ;  /* 0x000cd00001487983 */ /* 0x002f280000300800 */
[----:B------:R-:W4:Y:S04]  /*2ea60*/  LDL.LU R73, [R1+0xcd4] ;  /* 0x000cd40001497983 */ /* 0x000f280000300800 */
[----:B---3--:R-:W3:Y:S04]  /*2ea70*/  LDL.LU R74, [R1+0xcd8] ;  /* 0x000cd800014a7983 */ /* 0x008ee80000300800 */
[----:B------:R-:W3:Y:S01]  /*2ea80*/  LDL.LU R75, [R1+0xcdc] ;  /* 0x000cdc00014b7983 */ /* 0x000ee20000300800 */
[C---:B--2---:R-:W-:Y:S11]  /*2ea90*/  HMMA.1688.F32.TF32 R68, R240.reuse, R24, R248 ;  /* 0x00000018f044723c */ /* 0x044ff600000810f8 */
[----:B------:R-:W-:Y:S11]  /*2eaa0*/  @!UPT UIADD3 URZ, URZ, URZ, URZ ;  /* 0x0000003f3f3ff290 */ /* 0x000ff6000fffe03f */
[----:B------:R-:W-:Y:S02]  /*2eab0*/  @!UPT UIADD3 URZ, URZ, URZ, URZ ;  /* 0x0000003f3f3ff290 */ /* 0x000fe4000fffe03f */
[----:B------:R-:W-:Y:S02]  /*2eac0*/  IMAD.MOV.U32 R213, RZ, RZ, R68 ;  /* 0x000000ffffd57224 */ /* 0x000fe400078e0044 */
[----:B------:R-:W-:Y:S01]  /*2ead0*/  IMAD.MOV.U32 R208, RZ, RZ, R69 ;  /* 0x000000ffffd07224 */ /* 0x000fe200078e0045 */
[----:B------:R-:W2:Y:S01]  /*2eae0*/  LDL.LU R68, [R1+0xcc0] ;  /* 0x000cc00001447983 */ /* 0x000ea20000300800 */
[----:B------:R-:W-:Y:S02]  /*2eaf0*/  IMAD.MOV.U32 R209, RZ, RZ, R70 ;  /* 0x000000ffffd17224 */ /* 0x000fe400078e0046 */
[----:B------:R-:W-:Y:S01]  /*2eb00*/  IMAD.MOV.U32 R210, RZ, RZ, R71 ;  /* 0x000000ffffd27224 */ /* 0x000fe200078e0047 */
[----:B------:R-:W2:Y:S04]  /*2eb10*/  LDL.LU R69, [R1+0xcc4] ;  /* 0x000cc40001457983 */ /* 0x000ea80000300800 */
[----:B------:R-:W2:Y:S04]  /*2eb20*/  LDL.LU R70, [R1+0xcc8] ;  /* 0x000cc80001467983 */ /* 0x000ea80000300800 */
[----:B------:R-:W2:Y:S04]  /*2eb30*/  LDL.LU R71, [R1+0xccc] ;  /* 0x000ccc0001477983 */ /* 0x000ea80000300800 */
        /* <DEDUP_REMOVED lines=8> */
[C---:B----4-:R-:W-:Y:S08]  /*2ebc0*/  HMMA.1688.F32.TF32 R84, R240.reuse, R32, R84 ;  /* 0x00000020f054723c */ /* 0x050ff00000081054 */
[C---:B------:R-:W-:Y:S08]  /*2ebd0*/  HMMA.1688.F32.TF32 R80, R240.reuse, R36, R80 ;  /* 0x00000024f050723c */ /* 0x040ff00000081050 */
[----:B------:R-:W-:Y:S08]  /*2ebe0*/  HMMA.1688.F32.TF32 R76, R240, R40, R76 ;  /* 0x00000028f04c723c */ /* 0x000ff0000008104c */
[----:B------:R-:W-:-:S02]  /*2ebf0*/  IMAD.MOV.U32 R201, RZ, RZ, R84 ;  /* 0x000000ffffc97224 */ /* 0x000fc400078e0054 */
[----:B------:R-:W-:-:S06]  /*2ec00*/  IMAD.MOV.U32 R202, RZ, RZ, R85 ;  /* 0x000000ffffca7224 */ /* 0x000fcc00078e0055 */
[----:B------:R-:W-:Y:S02]  /*2ec10*/  IMAD.MOV.U32 R220, RZ, RZ, R80 ;  /* 0x000000ffffdc7224 */ /* 0x000fe400078e0050 */
[----:B------:R-:W-:Y:S02]  /*2ec20*/  IMAD.MOV.U32 R221, RZ, RZ, R81 ;  /* 0x000000ffffdd7224 */ /* 0x000fe400078e0051 */
        /* <DEDUP_REMOVED lines=8> */
[C---:B--2---:R-:W-:Y:S11]  /*2ecb0*/  HMMA.1688.F32.TF32 R68, R240.reuse, R48, R68 ;  /* 0x00000030f044723c */ /* 0x044ff60000081044 */
[----:B------:R-:W-:Y:S11]  /*2ecc0*/  @!UPT UIADD3 URZ, URZ, URZ, URZ ;  /* 0x0000003f3f3ff290 */ /* 0x000ff6000fffe03f */
[----:B------:R-:W-:Y:S02]  /*2ecd0*/  @!UPT UIADD3 URZ, URZ, URZ, URZ ;  /* 0x0000003f3f3ff290 */ /* 0x000fe4000fffe03f */
[----:B------:R-:W-:Y:S02]  /*2ece0*/  IMAD.MOV.U32 R197, RZ, RZ, R68 ;  /* 0x000000ffffc57224 */ /* 0x000fe400078e0044 */
[----:B------:R-:W-:Y:S02]  /*2ecf0*/  IMAD.MOV.U32 R198, RZ, RZ, R69 ;  /* 0x000000ffffc67224 */ /* 0x000fe400078e0045 */
[----:B------:R-:W-:Y:S02]  /*2ed00*/  IMAD.MOV.U32 R199, RZ, RZ, R70 ;  /* 0x000000ffffc77224 */ /* 0x000fe400078e0046 */
[----:B------:R-:W-:Y:S02]  /*2ed10*/  IMAD.MOV.U32 R207, RZ, RZ, R71 ;  /* 0x000000ffffcf7224 */ /* 0x000fe400078e0047 */
[----:B---3--:R-:W-:Y:S01]  /*2ed20*/  HMMA.1688.F32.TF32 R68, R240, R52, R248 ;  /* 0x00000034f044723c */ /* 0x008fe200000810f8 */
[----:B------:R-:W2:Y:S04]  /*2ed30*/  LDL.LU R248, [R1+0x790] ;  /* 0x0007900001f87983 */ /* 0x000ea80000300800 */
[----:B------:R-:W2:Y:S04]  /*2ed40*/  LDL.LU R249, [R1+0x794] ;  /* 0x0007940001f97983 */ /* 0x000ea80000300800 */
[----:B------:R-:W2:Y:S04]  /*2ed50*/  LDL.LU R250, [R1+0x798] ;  /* 0x0007980001fa7983 */ /* 0x000ea80000300800 */
[----:B------:R-:W2:Y:S11]  /*2ed60*/  LDL.LU R251, [R1+0x79c] ;  /* 0x00079c0001fb7983 */ /* 0x000eb60000300800 */
[----:B------:R-:W-:-:S02]  /*2ed70*/  IMAD.MOV.U32 R232, RZ, RZ, R68 ;  /* 0x000000ffffe87224 */ /* 0x000fc400078e0044 */
[----:B------:R-:W-:Y:S01]  /*2ed80*/  IMAD.MOV.U32 R233, RZ, RZ, R69 ;  /* 0x000000ffffe97224 */ /* 0x000fe200078e0045 */
[----:B------:R-:W3:Y:S01]  /*2ed90*/  LDL.LU R68, [R1+0x780] ;  /* 0x0007800001447983 */ /* 0x000ee20000300800 */
[----:B------:R-:W-:Y:S02]  /*2eda0*/  IMAD.MOV.U32 R234, RZ, RZ, R70 ;  /* 0x000000ffffea7224 */ /* 0x000fe400078e0046 */
[----:B------:R-:W-:Y:S01]  /*2edb0*/  IMAD.MOV.U32 R235, RZ, RZ, R71 ;  /* 0x000000ffffeb7224 */ /* 0x000fe200078e0047 */
        /* <DEDUP_REMOVED lines=55> */
[----:B------:R-:W4:Y:S01]  /*2f130*/  LDL.LU R103, [R1+0x5ec] ;  /* 0x0005ec0001677983 */ /* 0x000f220000300800 */
[----:B------:R-:W-:Y:S08]  /*2f140*/  HMMA.1688.F32.TF32 R72, R240, R44, R72 ;  /* 0x0000002cf048723c */ /* 0x000ff00000081048 */
[----:B------:R-:W-:-:S02]  /*2f150*/  IMAD.MOV.U32 R216, RZ, RZ, R88 ;  /* 0x000000ffffd87224 */ /* 0x000fc400078e0058 */
[----:B------:R-:W-:Y:S01]  /*2f160*/  IMAD.MOV.U32 R217, RZ, RZ, R89 ;  /* 0x000000ffffd97224 */ /* 0x000fe200078e0059 */
[----:B------:R-:W4:Y:S01]  /*2f170*/  LDL.LU R88, [R1+0x730] ;  /* 0x0007300001587983 */ /* 0x000f220000300800 */
[----:B------:R-:W-:Y:S02]  /*2f180*/  IMAD.MOV.U32 R218, RZ, RZ, R90 ;  /* 0x000000ffffda7224 */ /* 0x000fe400078e005a */
[----:B------:R-:W-:Y:S01]  /*2f190*/  IMAD.MOV.U32 R212, RZ, RZ, R91 ;  /* 0x000000ffffd47224 */ /* 0x000fe200078e005b */
        /* <DEDUP_REMOVED lines=16> */
[C---:B------:R-:W-:Y:S11]  /*2f2a0*/  HMMA.1688.F32.TF32 R100, R236.reuse, R16, R100 ;  /* 0x00000010ec64723c */ /* 0x040ff60000081064 */
[----:B------:R-:W-:Y:S04]  /*2f2b0*/  @!UPT UIADD3 URZ, URZ, URZ, URZ ;  /* 0x0000003f3f3ff290 */ /* 0x000fe8000fffe03f */
        /* <DEDUP_REMOVED lines=14> */
[C---:B-1----:R-:W-:Y:S08]  /*2f3a0*/  HMMA.1688.F32.TF32 R92, R236.reuse, R36, R84 ;  /* 0x00000024ec5c723c */ /* 0x042ff00000081054 */
[C---:B------:R-:W-:Y:S08]  /*2f3b0*/  HMMA.1688.F32.TF32 R88, R236.reuse, R40, R80 ;  /* 0x00000028ec58723c */ /* 0x040ff00000081050 */
[C---:B------:R-:W-:Y:S08]  /*2f3c0*/  HMMA.1688.F32.TF32 R84, R236.reuse, R44, R76 ;  /* 0x0000002cec54723c */ /* 0x040ff0000008104c */
[C---:B------:R-:W-:Y:S08]  /*2f3d0*/  HMMA.1688.F32.TF32 R80, R236.reuse, R48, R72 ;  /* 0x00000030ec50723c */ /* 0x040ff00000081048 */
[C---:B------:R-:W-:Y:S08]  /*2f3e0*/  HMMA.1688.F32.TF32 R76, R236.reuse, R52, R68 ;  /* 0x00000034ec4c723c */ /* 0x040ff00000081044 */
[----:B------:R-:W-:Y:S01]  /*2f3f0*/  HMMA.1688.F32.TF32 R72, R236, R56, R248 ;  /* 0x00000038ec48723c */ /* 0x000fe200000810f8 */
        /* <DEDUP_REMOVED lines=20> */
[----:B-1----:R-:W4:Y:S04]  /*2f540*/  LDL.LU R72, [R1+0x890] ;  /* 0x0008900001487983 */ /* 0x002f280000300800 */
[----:B------:R-:W4:Y:S04]  /*2f550*/  LDL.LU R73, [R1+0x894] ;  /* 0x0008940001497983 */ /* 0x000f280000300800 */
[----:B---3--:R-:W4:Y:S04]  /*2f560*/  LDL.LU R74, [R1+0x898] ;  /* 0x00089800014a7983 */ /* 0x008f280000300800 */
[----:B------:R-:W4:Y:S01]  /*2f570*/  LDL.LU R75, [R1+0x89c] ;  /* 0x00089c00014b7983 */ /* 0x000f220000300800 */
[C---:B------:R-:W-:Y:S03]  /*2f580*/  HMMA.1688.F32.TF32 R116, R240.reuse, R64, R116 ;  /* 0x00000040f074723c */ /* 0x040fe60000081074 */
[----:B------:R-:W3:Y:S04]  /*2f590*/  LDL.LU R84, [R1+0xd90] ;  /* 0x000d900001547983 */ /* 0x000ee80000300800 */
[----:B------:R-:W3:Y:S04]  /*2f5a0*/  LDL.LU R85, [R1+0xd94] ;  /* 0x000d940001557983 */ /* 0x000ee80000300800 */
[----:B------:R-:W3:Y:S04]  /*2f5b0*/  LDL.LU R86, [R1+0xd98] ;  /* 0x000d980001567983 */ /* 0x000ee80000300800 */
[----:B------:R-:W3:Y:S01]  /*2f5c0*/  LDL.LU R87, [R1+0xd9c] ;  /* 0x000d9c0001577983 */ /* 0x000ee20000300800 */
[----:B------:R-:W-:Y:S03]  /*2f5d0*/  HMMA.1688.F32.TF32 R120, R240, R60, R120 ;  /* 0x0000003cf078723c */ /* 0x000fe60000081078 */
        /* <DEDUP_REMOVED lines=19> */
[----:B------:R-:W3:Y:S01]  /*2f710*/  LDL.LU R107, [R1+0xdfc] ;  /* 0x000dfc00016b7983 */ /* 0x000ee20000300800 */
[----:B------:R-:W-:-:S03]  /*2f720*/  IMAD.MOV.U32 R211, RZ, RZ, R116 ;  /* 0x000000ffffd37224 */ /* 0x000fc600078e0074 */
        /* <DEDUP_REMOVED lines=75> */
[----:B------:R-:W2:Y:S02]  /*2fbe0*/  LDS R243, [R252+0x45200] ;  /* 0x04520000fcf37984 */ /* 0x000ea40000000800 */
[C---:B--2---:R-:W-:Y:S08]  /*2fbf0*/  HMMA.1688.F32.TF32 R88, R240.reuse, R60, R88 ;  /* 0x0000003cf058723c */ /* 0x044ff00000081058 */
[-C--:B---3--:R-:W-:Y:S08]  /*2fc00*/  HMMA.1688.F32.TF32 R84, R240, R64.reuse, R84 ;  /* 0x00000040f054723c */ /* 0x088ff00000081054 */
[C---:B----4-:R-:W-:Y:S08]  /*2fc10*/  HMMA.1688.F32.TF32 R144, R236.reuse, R64, R144 ;  /* 0x00000040ec90723c */ /* 0x050ff00000081090 */
[----:B------:R-:W-:Y:S01]  /*2fc20*/  HMMA.1688.F32.TF32 R148, R236, R60, R148 ;  /* 0x0000003cec94723c */ /* 0x000fe20000081094 */
[----:B------:R-:W-:Y:S04]  /*2fc30*/  LDS R236, [R2+0x44200] ;  /* 0x0442000002ec7984 */ /* 0x000fe80000000800 */
[----:B------:R-:W-:Y:S04]  /*2fc40*/  LDS R238, [R2+0x45200] ;  /* 0x0452000002ee7984 */ /* 0x000fe80000000800 */
[----:B------:R-:W-:Y:S04]  /*2fc50*/  LDS R237, [R3+0x44200] ;  /* 0x0442000003ed7984 */ /* 0x000fe80000000800 */
[----:B------:R-:W1:Y:S10]  /*2fc60*/  LDS R239, [R3+0x45200] ;  /* 0x0452000003ef7984 */ /* 0x000e740000000800 */
[----:B------:R-:W-:Y:S04]  /*2fc70*/  STL.64 [R1+0x590], R148 ;  /* 0x0005909401007387 */ /* 0x000fe80000100a00 */
[----:B------:R-:W-:Y:S04]  /*2fc80*/  STL.64 [R1+0x598], R150 ;  /* 0x0005989601007387 */ /* 0x000fe80000100a00 */
[----:B------:R-:W-:Y:S04]  /*2fc90*/  STL.64 [R1+0x580], R144 ;  /* 0x0005809001007387 */ /* 0x000fe80000100a00 */
[----:B------:R2:W-:Y:S02]  /*2fca0*/  STL.64 [R1+0x588], R146 ;  /* 0x0005889201007387 */ /* 0x0005e40000100a00 */
[C---:B--2---:R-:W-:Y:S08]  /*2fcb0*/  HMMA.1688.F32.TF32 R144, R240.reuse, R4, R140 ;  /* 0x00000004f090723c */ /* 0x044ff0000008108c */
        /* <DEDUP_REMOVED lines=46> */
[----:B------:R-:W-:Y:S04]  /*2ffa0*/  LDS R240, [R0+0x44280] ;  /* 0x0442800000f07984 */ /* 0x000fe80000000800 */
[----:B------:R-:W-:Y:S01]  /*2ffb0*/  LDS R242, [R0+0x45280] ;  /* 0x0452800000f27984 */ /* 0x000fe20000000800 */
[C---:B--2---:R-:W-:Y:S03]  /*2ffc0*/  HMMA.1688.F32.TF32 R84, R236.reuse, R8, R76 ;  /* 0x00000008ec54723c */ /* 0x044fe6000008104c */
[----:B------:R-:W-:Y:S04]  /*2ffd0*/  LDS R241, [R252+0x44280] ;  /* 0x04428000fcf17984 */ /* 0x000fe80000000800 */
[----:B------:R-:W1:Y:S01]  /*2ffe0*/  LDS R243, [R252+0x45280] ;  /* 0x04528000fcf37984 */ /* 0x000e620000000800 */
        /* <DEDUP_REMOVED lines=121> */
[C---:B-1----:R-:W-:Y:S08]  /*30780*/  HMMA.1688.F32.TF32 R100, R240.reuse, R24, R100 ;  /* 0x00000018f064723c */ /* 0x042ff00000081064 */
[C---:B--2---:R-:W-:Y:S08]  /*30790*/  HMMA.1688.F32.TF32 R104, R240.reuse, R20, R104 ;  /* 0x00000014f068723c */ /* 0x044ff00000081068 */
[C---:B------:R-:W-:Y:S08]  /*307a0*/  HMMA.1688.F32.TF32 R96, R240.reuse, R28, R96 ;  /* 0x0000001cf060723c */ /* 0x040ff00000081060 */
[C---:B---3--:R-:W-:Y:S08]  /*307b0*/  HMMA.1688.F32.TF32 R112, R240.reuse, R12, R112 ;  /* 0x0000000cf070723c */ /* 0x048ff00000081070 */
[----:B----4-:R-:W-:Y:S08]  /*307c0*/  HMMA.1688.F32.TF32 R116, R240, R8, R116 ;  /* 0x00000008f074723c */ /* 0x010ff00000081074 */
        /* <DEDUP_REMOVED lines=13> */
[----:B------:R-:W-:Y:S03]  /*308a0*/  HMMA.1688.F32.TF32 R124, R236, R64, R124 ;  /* 0x00000040ec7c723c */ /* 0x000fe6000008107c */
[----:B------:R-:W-:Y:S04]  /*308b0*/  STL.64 [R1+0x778], R162 ;  /* 0x000778a201007387 */ /* 0x000fe80000100a00 */
        /* <DEDUP_REMOVED lines=43> */
[----:B------:R-:W1:Y:S01]  /*30b70*/  LDS R239, [R3+0x45280] ;  /* 0x0452800003ef7984 */ /* 0x000e620000000800 */
        /* <DEDUP_REMOVED lines=116> */
[----:B------:R-:W1:Y:S02]  /*312c0*/  LDS R243, [R252+0x45300] ;  /* 0x04530000fcf37984 */ /* 0x000e640000000800 */
[C---:B-1----:R-:W-:Y:S08]  /*312d0*/  HMMA.1688.F32.TF32 R152, R236.reuse, R4, R148 ;  /* 0x00000004ec98723c */ /* 0x042ff00000081094 */
[C---:B--2---:R-:W-:Y:S08]  /*312e0*/  HMMA.1688.F32.TF32 R148, R236.reuse, R8, R144 ;  /* 0x00000008ec94723c */ /* 0x044ff00000081090 */
[C---:B---3--:R-:W-:Y:S08]  /*312f0*/  HMMA.1688.F32.TF32 R144, R236.reuse, R12, R140 ;  /* 0x0000000cec90723c */ /* 0x048ff0000008108c */
[C---:B------:R-:W-:Y:S08]  /*31300*/  HMMA.1688.F32.TF32 R140, R236.reuse, R16, R136 ;  /* 0x00000010ec8c723c */ /* 0x040ff00000081088 */
[C---:B------:R-:W-:Y:S08]  /*31310*/  HMMA.1688.F32.TF32 R136, R236.reuse, R20, R132 ;  /* 0x00000014ec88723c */ /* 0x040ff00000081084 */
[C---:B------:R-:W-:Y:S08]  /*31320*/  HMMA.1688.F32.TF32 R132, R236.reuse, R24, R128 ;  /* 0x00000018ec84723c */ /* 0x040ff00000081080 */
        /* <DEDUP_REMOVED lines=16> */
[----:B------:R-:W-:Y:S03]  /*31430*/  STL.64 [R1+0xdc0], R136 ;  /* 0x000dc08801007387 */ /* 0x000fe60000100a00 */
        /* <DEDUP_REMOVED lines=54> */
[----:B---3--:R-:W1:Y:S04]  /*317a0*/  LDL.LU R72, [R1+0xa00] ;  /* 0x000a000001487983 */ /* 0x008e680000300800 */
[----:B------:R-:W1:Y:S04]  /*317b0*/  LDL.LU R73, [R1+0xa04] ;  /* 0x000a040001497983 */ /* 0x000e680000300800 */
[----:B----4-:R-:W1:Y:S04]  /*317c0*/  LDL.LU R74, [R1+0xa08] ;  /* 0x000a0800014a7983 */ /* 0x010e680000300800 */
[----:B------:R-:W1:Y:S04]  /*317d0*/  LDL.LU R75, [R1+0xa0c] ;  /* 0x000a0c00014b7983 */ /* 0x000e680000300800 */
        /* <DEDUP_REMOVED lines=84> */
[----:B-1----:R-:W-:Y:S08]  /*31d20*/  HMMA.1688.F32.TF32 R72, R236, R48, R72 ;  /* 0x00000030ec48723c */ /* 0x002ff00000081048 */
[C---:B--2---:R-:W-:Y:S08]  /*31d30*/  HMMA.1688.F32.TF32 R116, R240.reuse, R64, R116 ;  /* 0x00000040f074723c */ /* 0x044ff00000081074 */
[C---:B---3--:R-:W-:Y:S08]  /*31d40*/  HMMA.1688.F32.TF32 R120, R240.reuse, R60, R120 ;  /* 0x0000003cf078723c */ /* 0x048ff00000081078 */
[C---:B----4-:R-:W-:Y:S08]  /*31d50*/  HMMA.1688.F32.TF32 R128, R240.reuse, R52, R128 ;  /* 0x00000034f080723c */ /* 0x050ff00000081080 */
[C---:B------:R-:W-:Y:S08]  /*31d60*/  HMMA.1688.F32.TF32 R132, R240.reuse, R48, R132 ;  /* 0x00000030f084723c */ /* 0x040ff00000081084 */
[C---:B------:R-:W-:Y:S08]  /*31d70*/  HMMA.1688.F32.TF32 R136, R240.reuse, R44, R136 ;  /* 0x0000002cf088723c */ /* 0x040ff00000081088 */
[C---:B------:R-:W-:Y:S08]  /*31d80*/  HMMA.1688.F32.TF32 R144, R240.reuse, R36, R144 ;  /* 0x00000024f090723c */ /* 0x040ff00000081090 */
[C---:B------:R-:W-:Y:S08]  /*31d90*/  HMMA.1688.F32.TF32 R148, R240.reuse, R32, R148 ;  /* 0x00000020f094723c */ /* 0x040ff00000081094 */
[C---:B------:R-:W-:Y:S08]  /*31da0*/  HMMA.1688.F32.TF32 R140, R240.reuse, R40, R140 ;  /* 0x00000028f08c723c */ /* 0x040ff0000008108c */
[----:B------:R-:W-:Y:S07]  /*31db0*/  HMMA.1688.F32.TF32 R124, R240, R56, R124 ;  /* 0x00000038f07c723c */ /* 0x000fee000008107c */
        /* <DEDUP_REMOVED lines=19> */
[----:B------:R2:W-:Y:S01]  /*31ef0*/  LDS R242, [R0+0x45380] ;  /* 0x0453800000f27984 */ /* 0x0005e20000000800 */
[C---:B-1----:R-:W-:Y:S03]  /*31f00*/  HMMA.1688.F32.TF32 R116, R236.reuse, R4, R244 ;  /* 0x00000004ec74723c */ /* 0x042fe600000810f4 */
[----:B------:R-:W-:Y:S04]  /*31f10*/  LDS R244, [R2+0x44380] ;  /* 0x0443800002f47984 */ /* 0x000fe80000000800 */
[----:B--2---:R-:W2:Y:S04]  /*31f20*/  LDL.LU R0, [R1+0x21cc] ;  /* 0x0021cc0001007983 */ /* 0x004ea80000300800 */
[----:B------:R1:W-:Y:S04]  /*31f30*/  LDS R246, [R2+0x45380] ;  /* 0x0453800002f67984 */ /* 0x0003e80000000800 */
[----:B------:R-:W-:Y:S04]  /*31f40*/  LDS R241, [R252+0x44380] ;  /* 0x04438000fcf17984 */ /* 0x000fe80000000800 */
[----:B------:R-:W3:Y:S04]  /*31f50*/  LDS R243, [R252+0x45380] ;  /* 0x04538000fcf37984 */ /* 0x000ee80000000800 */
[----:B------:R-:W-:Y:S04]  /*31f60*/  LDS R245, [R3+0x44380] ;  /* 0x0443800003f57984 */ /* 0x000fe80000000800 */
[----:B------:R-:W-:Y:S04]  /*31f70*/  STL.64 [R1+0x10a0], R116 ;  /* 0x0010a07401007387 */ /* 0x000fe80000100a00 */
[----:B------:R4:W-:Y:S04]  /*31f80*/  STL.64 [R1+0x10a8], R118 ;  /* 0x0010a87601007387 */ /* 0x0009e80000100a00 */
[----:B-1----:R-:W2:Y:S04]  /*31f90*/  LDL.LU R2, [R1+0x21c8] ;  /* 0x0021c80001027983 */ /* 0x002ea80000300800 */
[----:B------:R-:W1:Y:S01]  /*31fa0*/  LDS R247, [R3+0x45380] ;  /* 0x0453800003f77984 */ /* 0x000e620000000800 */
        /* <DEDUP_REMOVED lines=33> */
[----:B------:R1:W-:Y:S04]  /*321c0*/  STL.64 [R1+0xff8], R74 ;  /* 0x000ff84a01007387 */ /* 0x0003e80000100a00 */
[----:B----4-:R-:W4:Y:S04]  /*321d0*/  LDL.LU R72, [R1+0x990] ;  /* 0x0009900001487983 */ /* 0x010f280000300800 */
[----:B------:R1:W-:Y:S04]  /*321e0*/  STL.64 [R1+0xfe0], R76 ;  /* 0x000fe04c01007387 */ /* 0x0003e80000100a00 */
[----:B------:R1:W-:Y:S04]  /*321f0*/  STL.64 [R1+0xfe8], R78 ;  /* 0x000fe84e01007387 */ /* 0x0003e80000100a00 */
[----:B------:R1:W-:Y:S04]  /*32200*/  STL.64 [R1+0xfd0], R68 ;  /* 0x000fd04401007387 */ /* 0x0003e80000100a00 */
[----:B------:R2:W-:Y:S04]  /*32210*/  STL.64 [R1+0xfd8], R70 ;  /* 0x000fd84601007387 */ /* 0x0005e80000100a00 */
[----:B------:R-:W4:Y:S04]  /*32220*/  LDL.LU R73, [R1+0x994] ;  /* 0x0009940001497983 */ /* 0x000f280000300800 */
[----:B-1----:R-:W4:Y:S04]  /*32230*/  LDL.LU R74, [R1+0x998] ;  /* 0x00099800014a7983 */ /* 0x002f280000300800 */
[----:B------:R-:W4:Y:S04]  /*32240*/  LDL.LU R75, [R1+0x99c] ;  /* 0x00099c00014b7983 */ /* 0x000f280000300800 */
        /* <DEDUP_REMOVED lines=78> */
[----:B--2---:R-:W2:Y:S04]  /*32730*/  LDL.LU R70, [R1+0x988] ;  /* 0x0009880001467983 */ /* 0x004ea80000300800 */
[----:B------:R-:W2:Y:S04]  /*32740*/  LDL.LU R71, [R1+0x98c] ;  /* 0x00098c0001477983 */ /* 0x000ea80000300800 */
[----:B------:R-:W2:Y:S04]  /*32750*/  LDL.LU R248, [R1+0x970] ;  /* 0x0009700001f87983 */ /* 0x000ea80000300800 */
[----:B------:R-:W2:Y:S01]  /*32760*/  LDL.LU R249, [R1+0x974] ;  /* 0x0009740001f97983 */ /* 0x000ea20000300800 */
[C---:B---3--:R-:W-:Y:S08]  /*32770*/  HMMA.1688.F32.TF32 R80, R240.reuse, R64, R80 ;  /* 0x00000040f050723c */ /* 0x048ff00000081050 */
[C---:B----4-:R-:W-:Y:S08]  /*32780*/  HMMA.1688.F32.TF32 R88, R240.reuse, R56, R88 ;  /* 0x00000038f058723c */ /* 0x050ff00000081058 */
        /* <DEDUP_REMOVED lines=8> */
[----:B------:R-:W-:Y:S08]  /*32810*/  HMMA.1688.F32.TF32 R136, R240, R8, R136 ;  /* 0x00000008f088723c */ /* 0x000ff00000081088 */
[C---:B------:R-:W-:Y:S08]  /*32820*/  HMMA.1688.F32.TF32 R144, R236.reuse, R64, R144 ;  /* 0x00000040ec90723c */ /* 0x040ff00000081090 */
[----:B------:R-:W-:Y:S01]  /*32830*/  HMMA.1688.F32.TF32 R148, R236, R60, R148 ;  /* 0x0000003cec94723c */ /* 0x000fe20000081094 */
[----:B------:R-:W-:Y:S01]  /*32840*/  IMAD.MOV.U32 R250, RZ, RZ, R2 ;  /* 0x000000fffffa7224 */ /* 0x000fe200078e0002 */
[----:B------:R-:W-:Y:S01]  /*32850*/  LDS R237, [R252+0x46000] ;  /* 0x04600000fced7984 */ /* 0x000fe20000000800 */
[----:B------:R-:W-:-:S03]  /*32860*/  IMAD.MOV.U32 R251, RZ, RZ, R0 ;  /* 0x000000fffffb7224 */ /* 0x000fc600078e0000 */
[----:B------:R-:W-:Y:S02]  /*32870*/  LDS R239, [R252+0x47000] ;  /* 0x04700000fcef7984 */ /* 0x000fe40000000800 */
[C---:B------:R-:W-:Y:S08]  /*32880*/  HMMA.1688.F32.TF32 R140, R240.reuse, R4, R140 ;  /* 0x00000004f08c723c */ /* 0x040ff0000008108c */
[C---:B------:R-:W-:Y:S07]  /*32890*/  HMMA.1688.F32.TF32 R132, R240.reuse, R12, R132 ;  /* 0x0000000cf084723c */ /* 0x040fee0000081084 */
        /* <DEDUP_REMOVED lines=11> */
[----:B------:R-:W-:Y:S03]  /*32950*/  HMMA.1688.F32.TF32 R84, R240, R60, R84 ;  /* 0x0000003cf054723c */ /* 0x000fe60000081054 */
[----:B------:R-:W-:Y:S04]  /*32960*/  STL.64 [R1+0x1100], R128 ;  /* 0x0011008001007387 */ /* 0x000fe80000100a00 */
[----:B------:R-:W-:Y:S04]  /*32970*/  STL.64 [R1+0x1108], R130 ;  /* 0x0011088201007387 */ /* 0x000fe80000100a00 */
[----:B------:R-:W-:Y:S04]  /*32980*/  STL.64 [R1+0x1110], R124 ;  /* 0x0011107c01007387 */ /* 0x000fe80000100a00 */
[----:B------:R-:W-:Y:S01]  /*32990*/  STL.64 [R1+0x1118], R126 ;  /* 0x0011187e01007387 */ /* 0x000fe20000100a00 */
[C---:B------:R-:W-:Y:S03]  /*329a0*/  HMMA.1688.F32.TF32 R72, R244.reuse, R8, R72 ;  /* 0x00000008f448723c */ /* 0x040fe60000081048 */
[----:B------:R-:W-:Y:S04]  /*329b0*/  STL.64 [R1+0x1120], R120 ;  /* 0x0011207801007387 */ /* 0x000fe80000100a00 */
[----:B------:R-:W-:Y:S01]  /*329c0*/  STL.64 [R1+0x1128], R122 ;  /* 0x0011287a01007387 */ /* 0x000fe20000100a00 */
[----:B------:R-:W-:Y:S03]  /*329d0*/  HMMA.1688.F32.TF32 R76, R244, R4, R76 ;  /* 0x00000004f44c723c */ /* 0x000fe6000008104c */
        /* <DEDUP_REMOVED lines=12> */
[----:B------:R-:W-:-:S03]  /*32aa0*/  IMAD.MOV.U32 R2, RZ, RZ, R83 ;  /* 0x000000ffff027224 */ /* 0x000fc600078e0053 */
        /* <DEDUP_REMOVED lines=9> */
[----:B-1----:R-:W3:Y:S04]  /*32b40*/  LDL.LU R2, [R1+0xa94] ;  /* 0x000a940001027983 */ /* 0x002ee80000300800 */
[----:B------:R-:W-:Y:S04]  /*32b50*/  STL.64 [R1+0x12a0], R76 ;  /* 0x0012a04c01007387 */ /* 0x000fe80000100a00 */
[----:B------:R2:W-:Y:S04]  /*32b60*/  STL.64 [R1+0x12a8], R78 ;  /* 0x0012a84e01007387 */ /* 0x0005e80000100a00 */
[----:B------:R-:W-:Y:S04]  /*32b70*/  STL.64 [R1+0x1290], R72 ;  /* 0x0012904801007387 */ /* 0x000fe80000100a00 */
[----:B------:R1:W-:Y:S01]  /*32b80*/  STL.64 [R1+0x1298], R74 ;  /* 0x0012984a01007387 */ /* 0x0003e20000100a00 */
[C---:B--2---:R-:W-:Y:S03]  /*32b90*/  HMMA.1688.F32.TF32 R76, R244.reuse, R12, R68 ;  /* 0x0000000cf44c723c */ /* 0x044fe60000081044 */
[----:B------:R-:W2:Y:S05]  /*32ba0*/  LDL.LU R68, [R1+0x360] ;  /* 0x0003600001447983 */ /* 0x000eaa0000300800 */
[----:B-1----:R-:W-:Y:S11]  /*32bb0*/  HMMA.1688.F32.TF32 R72, R244, R16, R248 ;  /* 0x00000010f448723c */ /* 0x002ff600000810f8 */
[----:B------:R-:W-:Y:S04]  /*32bc0*/  @!UPT UIADD3 URZ, URZ, URZ, URZ ;  /* 0x0000003f3f3ff290 */ /* 0x000fe8000fffe03f */
        /* <DEDUP_REMOVED lines=55> */
[----:B-1----:R-:W-:-:S02]  /*32f40*/  IMAD.MOV.U32 R72, RZ, RZ, R18 ;  /* 0x000000ffff487224 */ /* 0x002fc400078e0012 */
[----:B------:R-:W-:Y:S01]  /*32f50*/  IMAD.MOV.U32 R73, RZ, RZ, R19 ;  /* 0x000000ffff497224 */ /* 0x000fe200078e0013 */
[----:B------:R-:W2:Y:S01]  /*32f60*/  LDL.LU R18, [R1+0x21c4] ;  /* 0x0021c40001127983 */ /* 0x000ea20000300800 */
[----:B----4-:R-:W-:Y:S02]  /*32f70*/  IMAD.MOV.U32 R74, RZ, RZ, R14 ;  /* 0x000000ffff4a7224 */ /* 0x010fe400078e000e */
[----:B------:R-:W-:Y:S01]  /*32f80*/  IMAD.MOV.U32 R75, RZ, RZ, R15 ;  /* 0x000000ffff4b7224 */ /* 0x000fe200078e000f */
        /* <DEDUP_REMOVED lines=15> */
[----:B---3--:R-:W-:Y:S04]  /*33080*/  LDS R236, [R2+0x46000] ;  /* 0x0460000002ec7984 */ /* 0x008fe80000000800 */
[----:B------:R-:W4:Y:S01]  /*33090*/  LDS R238, [R2+0x47000] ;  /* 0x0470000002ee7984 */ /* 0x000f220000000800 */
        /* <DEDUP_REMOVED lines=9> */
[----:B------:R-:W-:Y:S01]  /*33130*/  STL.64 [R1+0x1268], R126 ;  /* 0x0012687e01007387 */ /* 0x000fe20000100a00 */
[C---:B------:R-:W-:Y:S03]  /*33140*/  HMMA.1688.F32.TF32 R92, R244.reuse, R52, R92 ;  /* 0x00000034f45c723c */ /* 0x040fe6000008105c */
[----:B------:R-:W-:Y:S05]  /*33150*/  STL.64 [R1+0x1250], R120 ;  /* 0x0012507801007387 */ /* 0x000fea0000100a00 */
[C---:B------:R-:W-:Y:S01]  /*33160*/  HMMA.1688.F32.TF32 R80, R244.reuse, R64, R80 ;  /* 0x00000040f450723c */ /* 0x040fe20000081050 */
[----:B------:R-:W-:Y:S04]  /*33170*/  STL.64 [R1+0x1258], R122 ;  /* 0x0012587a01007387 */ /* 0x000fe80000100a00 */
[----:B------:R-:W2:Y:S03]  /*33180*/  LDL.LU R33, [R1+0x700] ;  /* 0x0007000001217983 */ /* 0x000ea60000300800 */
[----:B------:R-:W-:Y:S01]  /*33190*/  HMMA.1688.F32.TF32 R84, R244, R60, R84 ;  /* 0x0000003cf454723c */ /* 0x000fe20000081054 */
[----:B------:R-:W-:Y:S04]  /*331a0*/  STL.64 [R1+0x1240], R116 ;  /* 0x0012407401007387 */ /* 0x000fe80000100a00 */
[----:B------:R-:W-:Y:S11]  /*331b0*/  STL.64 [R1+0x1248], R118 ;  /* 0x0012487601007387 */ /* 0x000ff60000100a00 */
[----:B------:R-:W-:-:S02]  /*331c0*/  IMAD.MOV.U32 R17, RZ, RZ, R80 ;  /* 0x000000ffff117224 */ /* 0x000fc400078e0050 */
[----:B------:R-:W-:Y:S02]  /*331d0*/  IMAD.MOV.U32 R16, RZ, RZ, R81 ;  /* 0x000000ffff107224 */ /* 0x000fe400078e0051 */
[----:B------:R-:W-:Y:S02]  /*331e0*/  IMAD.MOV.U32 R13, RZ, RZ, R82 ;  /* 0x000000ffff0d7224 */ /* 0x000fe400078e0052 */
[----:B------:R-:W-:Y:S01]  /*331f0*/  IMAD.MOV.U32 R12, RZ, RZ, R83 ;  /* 0x000000ffff0c7224 */ /* 0x000fe200078e0053 */
[----:B------:R-:W-:Y:S01]  /*33200*/  STL.64 [R1+0x1230], R112 ;  /* 0x0012307001007387 */ /* 0x000fe20000100a00 */
[C---:B----4-:R-:W-:Y:S08]  /*33210*/  HMMA.1688.F32.TF32 R72, R236.reuse, R10, R72 ;  /* 0x0000000aec48723c */ /* 0x050ff00000081048 */
[C---:B------:R-:W-:Y:S01]  /*33220*/  HMMA.1688.F32.TF32 R80, R236.reuse, R6, R76 ;  /* 0x00000006ec50723c */ /* 0x040fe2000008104c */
[----:B------:R-:W-:Y:S04]  /*33230*/  STL.64 [R1+0x1238], R114 ;  /* 0x0012387201007387 */ /* 0x000fe80000100a00 */
[----:B------:R-:W3:Y:S03]  /*33240*/  LDL.LU R41, [R1+0x704] ;  /* 0x0007040001297983 */ /* 0x000ee60000300800 */
[C---:B------:R-:W-:Y:S01]  /*33250*/  HMMA.1688.F32.TF32 R76, R236.reuse, R14, R68 ;  /* 0x0000000eec4c723c */ /* 0x040fe20000081044 */
[----:B------:R-:W-:Y:S07]  /*33260*/  STL.64 [R1+0x1220], R108 ;  /* 0x0012206c01007387 */ /* 0x000fee0000100a00 */
        /* <DEDUP_REMOVED lines=10> */
[----:B------:R-:W-:Y:S04]  /*33310*/  STL.64 [R1+0x11c0], R84 ;  /* 0x0011c05401007387 */ /* 0x000fe80000100a00 */
[----:B------:R-:W-:Y:S04]  /*33320*/  STL.64 [R1+0x11c8], R86 ;  /* 0x0011c85601007387 */ /* 0x000fe80000100a00 */
[----:B------:R-:W-:Y:S04]  /*33330*/  STL.64 [R1+0xf30], R80 ;  /* 0x000f305001007387 */ /* 0x000fe80000100a00 */
[----:B------:R-:W-:Y:S04]  /*33340*/  STL.64 [R1+0xf38], R82 ;  /* 0x000f385201007387 */ /* 0x000fe80000100a00 */
[----:B------:R1:W-:Y:S04]  /*33350*/  STL.64 [R1+0xf10], R72 ;  /* 0x000f104801007387 */ /* 0x0003e80000100a00 */
[----:B------:R4:W-:Y:S04]  /*33360*/  STL.64 [R1+0xf18], R74 ;  /* 0x000f184a01007387 */ /* 0x0009e80000100a00 */
[----:B------:R4:W-:Y:S01]  /*33370*/  STL.64 [R1+0xf00], R76 ;  /* 0x000f004c01007387 */ /* 0x0009e20000100a00 */
[----:B-1----:R-:W-:-:S03]  /*33380*/  IMAD.MOV.U32 R72, RZ, RZ, R66 ;  /* 0x000000ffff487224 */ /* 0x002fc600078e0042 */
[----:B------:R1:W-:Y:S01]  /*33390*/  STL.64 [R1+0xf08], R78 ;  /* 0x000f084e01007387 */ /* 0x0003e20000100a00 */
[----:B------:R-:W-:-:S03]  /*333a0*/  IMAD.MOV.U32 R73, RZ, RZ, R67 ;  /* 0x000000ffff497224 */ /* 0x000fc600078e0043 */
[----:B------:R-:W3:Y:S01]  /*333b0*/  LDL.LU R66, [R1+0x21a4] ;  /* 0x0021a40001427983 */ /* 0x000ee20000300800 */
[----:B----4-:R-:W-:-:S03]  /*333c0*/  IMAD.MOV.U32 R74, RZ, RZ, R63 ;  /* 0x000000ffff4a7224 */ /* 0x010fc600078e003f */
[----:B------:R4:W-:Y:S01]  /*333d0*/  STL.64 [R1+0xee0], R68 ;  /* 0x000ee04401007387 */ /* 0x0009e20000100a00 */
[----:B------:R-:W-:-:S03]  /*333e0*/  IMAD.MOV.U32 R75, RZ, RZ, R62 ;  /* 0x000000ffff4b7224 */ /* 0x000fc600078e003e */
[----:B------:R1:W-:Y:S04]  /*333f0*/  STL.64 [R1+0xee8], R70 ;  /* 0x000ee84601007387 */ /* 0x0003e80000100a00 */
[----:B------:R-:W4:Y:S04]  /*33400*/  LDL.LU R67, [R1+0x21a0] ;  /* 0x0021a00001437983 */ /* 0x000f280000300800 */
[----:B------:R-:W4:Y:S04]  /*33410*/  LDL.LU R63, [R1+0x219c] ;  /* 0x00219c00013f7983 */ /* 0x000f280000300800 */
[----:B------:R-:W4:Y:S01]  /*33420*/  LDL.LU R62, [R1+0x2198] ;  /* 0x00219800013e7983 */ /* 0x000f220000300800 */
[----:B------:R-:W-:Y:S01]  /*33430*/  HMMA.1688.F32.TF32 R88, R244, R56, R88 ;  /* 0x00000038f458723c */ /* 0x000fe20000081058 */
[----:B------:R-:W-:-:S02]  /*33440*/  IMAD.MOV.U32 R76, RZ, RZ, R55 ;  /* 0x000000ffff4c7224 */ /* 0x000fc400078e0037 */
[----:B------:R-:W4:Y:S01]  /*33450*/  LDL.LU R55, [R1+0x2194] ;  /* 0x0021940001377983 */ /* 0x000f220000300800 */
[----:B------:R-:W-:Y:S02]  /*33460*/  IMAD.MOV.U32 R77, RZ, RZ, R54 ;  /* 0x000000ffff4d7224 */ /* 0x000fe400078e0036 */
[----:B-1----:R-:W-:Y:S01]  /*33470*/  IMAD.MOV.U32 R78, RZ, RZ, R59 ;  /* 0x000000ffff4e7224 */ /* 0x002fe200078e003b */
[----:B------:R-:W4:Y:S01]  /*33480*/  LDL.LU R54, [R1+0x2190] ;  /* 0x0021900001367983 */ /* 0x000f220000300800 */
[----:B------:R-:W-:Y:S02]  /*33490*/  IMAD.MOV.U32 R79, RZ, RZ, R58 ;  /* 0x000000ffff4f7224 */ /* 0x000fe400078e003a */
[----:B------:R-:W-:Y:S01]  /*334a0*/  IMAD.MOV.U32 R80, RZ, RZ, R39 ;  /* 0x000000ffff507224 */ /* 0x000fe200078e0027 */
[----:B------:R-:W4:Y:S01]  /*334b0*/  LDL.LU R59, [R1+0x218c] ;  /* 0x00218c00013b7983 */ /* 0x000f220000300800 */
[----:B------:R-:W-:-:S03]  /*334c0*/  IMAD.MOV.U32 R81, RZ, RZ, R38 ;  /* 0x000000ffff517224 */ /* 0x000fc600078e0026 */
[----:B------:R-:W4:Y:S01]  /*334d0*/  LDL.LU R58, [R1+0x2188] ;  /* 0x00218800013a7983 */ /* 0x000f220000300800 */
[----:B------:R-:W-:-:S03]  /*334e0*/  IMAD.MOV.U32 R82, RZ, RZ, R43 ;  /* 0x000000ffff527224 */ /* 0x000fc600078e002b */
[----:B------:R-:W4:Y:S01]  /*334f0*/  LDL.LU R39, [R1+0x2184] ;  /* 0x0021840001277983 */ /* 0x000f220000300800 */
[----:B------:R-:W-:-:S03]  /*33500*/  IMAD.MOV.U32 R83, RZ, RZ, R42 ;  /* 0x000000ffff537224 */ /* 0x000fc600078e002a */
[----:B------:R-:W4:Y:S01]  /*33510*/  LDL.LU R38, [R1+0x2180] ;  /* 0x0021800001267983 */ /* 0x000f220000300800 */
[----:B------:R-:W-:Y:S02]  /*33520*/  IMAD.MOV.U32 R25, RZ, RZ, R88 ;  /* 0x000000ffff197224 */ /* 0x000fe400078e0058 */
[----:B------:R-:W-:Y:S01]  /*33530*/  IMAD.MOV.U32 R24, RZ, RZ, R89 ;  /* 0x000000ffff187224 */ /* 0x000fe200078e0059 */
[----:B------:R-:W4:Y:S01]  /*33540*/  LDL.LU R43, [R1+0x217c] ;  /* 0x00217c00012b7983 */ /* 0x000f220000300800 */
[----:B------:R-:W-:Y:S02]  /*33550*/  IMAD.MOV.U32 R88, RZ, RZ, R50 ;  /* 0x000000ffff587224 */ /* 0x000fe400078e0032 */
[----:B------:R-:W-:Y:S01]  /*33560*/  IMAD.MOV.U32 R21, RZ, RZ, R90 ;  /* 0x000000ffff157224 */ /* 0x000fe200078e005a */
[----:B------:R-:W4:Y:S01]  /*33570*/  LDL.LU R42, [R1+0x2178] ;  /* 0x00217800012a7983 */ /* 0x000f220000300800 */
[----:B------:R-:W-:Y:S02]  /*33580*/  IMAD.MOV.U32 R89, RZ, RZ, R51 ;  /* 0x000000ffff597224 */ /* 0x000fe400078e0033 */
[----:B------:R-:W-:Y:S01]  /*33590*/  IMAD.MOV.U32 R20, RZ, RZ, R91 ;  /* 0x000000ffff147224 */ /* 0x000fe200078e005b */
[----:B------:R-:W4:Y:S01]  /*335a0*/  LDL.LU R50, [R1+0x2174] ;  /* 0x0021740001327983 */ /* 0x000f220000300800 */
[----:B------:R-:W-:-:S02]  /*335b0*/  IMAD.MOV.U32 R90, RZ, RZ, R46 ;  /* 0x000000ffff5a7224 */ /* 0x000fc400078e002e */
[----:B------:R-:W-:Y:S01]  /*335c0*/  IMAD.MOV.U32 R91, RZ, RZ, R47 ;  /* 0x000000ffff5b7224 */ /* 0x000fe200078e002f */
[----:B------:R-:W4:Y:S01]  /*335d0*/  LDL.LU R51, [R1+0x2170] ;  /* 0x0021700001337983 */ /* 0x000f220000300800 */
[----:B------:R-:W-:-:S03]  /*335e0*/  IMAD.MOV.U32 R28, RZ, RZ, R95 ;  /* 0x000000ffff1c7224 */ /* 0x000fc600078e005f */
[----:B------:R-:W4:Y:S04]  /*335f0*/  LDL.LU R46, [R1+0x216c] ;  /* 0x00216c00012e7983 */ /* 0x000f280000300800 */
[----:B------:R-:W4:Y:S01]  /*33600*/  LDL.LU R47, [R1+0x2168] ;  /* 0x00216800012f7983 */ /* 0x000f220000300800 */
[----:B------:R-:W-:Y:S02]  /*33610*/  IMAD.MOV.U32 R0, RZ, RZ, R146 ;  /* 0x000000ffff007224 */ /* 0x000fe400078e0092 */
[----:B------:R-:W-:Y:S01]  /*33620*/  IMAD.MOV.U32 R3, RZ, RZ, R147 ;  /* 0x000000ffff037224 */ /* 0x000fe200078e0093 */
[----:B--2---:R-:W-:Y:S04]  /*33630*/  LDS R240, [R33+0x46000] ;  /* 0x0460000021f07984 */ /* 0x004fe80000000800 */
[----:B------:R-:W-:Y:S04]  /*33640*/  LDS R242, [R33+0x47000] ;  /* 0x0470000021f27984 */ /* 0x000fe80000000800 */
[----:B---3--:R-:W-:Y:S04]  /*33650*/  LDS R241, [R41+0x46000] ;  /* 0x0460000029f17984 */ /* 0x008fe80000000800 */
[----:B------:R-:W1:Y:S01]  /*33660*/  LDS R243, [R41+0x47000] ;  /* 0x0470000029f37984 */ /* 0x000e620000000800 */
[----:B------:R-:W-:-:S02]  /*33670*/  IMAD.MOV.U32 R95, RZ, RZ, R66 ;  /* 0x000000ffff5f7224 */ /* 0x000fc400078e0042 */
[----:B----4-:R-:W-:Y:S02]  /*33680*/  IMAD.MOV.U32 R94, RZ, RZ, R67 ;  /* 0x000000ffff5e7224 */ /* 0x010fe400078e0043 */
[----:B------:R-:W-:Y:S02]  /*33690*/  IMAD.MOV.U32 R93, RZ, RZ, R63 ;  /* 0x000000ffff5d7224 */ /* 0x000fe400078e003f */
[----:B------:R-:W-:Y:S02]  /*336a0*/  IMAD.MOV.U32 R92, RZ, RZ, R62 ;  /* 0x000000ffff5c7224 */ /* 0x000fe400078e003e */
[----:B------:R-:W2:Y:S04]  /*336b0*/  LDL.LU R62, [R1+0x2164] ;  /* 0x00216400013e7983 */ /* 0x000ea80000300800 */
[----:B------:R-:W3:Y:S04]  /*336c0*/  LDL.LU R63, [R1+0x2160] ;  /* 0x00216000013f7983 */ /* 0x000ee80000300800 */
[----:B------:R-:W4:Y:S04]  /*336d0*/  LDL.LU R67, [R1+0x215c] ;  /* 0x00215c0001437983 */ /* 0x000f280000300800 */
[----:B------:R-:W4:Y:S01]  /*336e0*/  LDL.LU R66, [R1+0x2158] ;  /* 0x0021580001427983 */ /* 0x000f220000300800 */
[----:B------:R-:W-:-:S02]  /*336f0*/  IMAD.MOV.U32 R97, RZ, RZ, R59 ;  /* 0x000000ffff617224 */ /* 0x000fc400078e003b */
[----:B------:R-:W-:Y:S02]  /*33700*/  IMAD.MOV.U32 R96, RZ, RZ, R58 ;  /* 0x000000ffff607224 */ /* 0x000fe400078e003a */
[----:B------:R-:W4:Y:S01]  /*33710*/  LDL.LU R58, [R1+0x2154] ;  /* 0x00215400013a7983 */ /* 0x000f220000300800 */
[----:B------:R-:W-:Y:S02]  /*33720*/  IMAD.MOV.U32 R98, RZ, RZ, R54 ;  /* 0x000000ffff627224 */ /* 0x000fe400078e0036 */
[----:B------:R-:W-:Y:S01]  /*33730*/  IMAD.MOV.U32 R99, RZ, RZ, R55 ;  /* 0x000000ffff637224 */ /* 0x000fe200078e0037 */
[----:B------:R-:W4:Y:S04]  /*33740*/  LDL.LU R59, [R1+0x2150] ;  /* 0x00215000013b7983 */ /* 0x000f280000300800 */
[----:B------:R-:W4:Y:S04]  /*33750*/  LDL.LU R54, [R1+0x214c] ;  /* 0x00214c0001367983 */ /* 0x000f280000300800 */
[----:B------:R-:W4:Y:S01]  /*33760*/  LDL.LU R55, [R1+0x2148] ;  /* 0x0021480001377983 */ /* 0x000f220000300800 */
[----:B------:R-:W-:-:S02]  /*33770*/  IMAD.MOV.U32 R107, RZ, RZ, R50 ;  /* 0x000000ffff6b7224 */ /* 0x000fc400078e0032 */
[----:B------:R-:W-:Y:S02]  /*33780*/  IMAD.MOV.U32 R106, RZ, RZ, R51 ;  /* 0x000000ffff6a7224 */ /* 0x000fe400078e0033 */
[----:B------:R-:W-:Y:S02]  /*33790*/  IMAD.MOV.U32 R105, RZ, RZ, R46 ;  /* 0x000000ffff697224 */ /* 0x000fe400078e002e */
[----:B------:R-:W-:Y:S02]  /*337a0*/  IMAD.MOV.U32 R104, RZ, RZ, R47 ;  /* 0x000000ffff687224 */ /* 0x000fe400078e002f */
[----:B------:R-:W4:Y:S04]  /*337b0*/  LDL.LU R47, [R1+0x2144] ;  /* 0x00214400012f7983 */ /* 0x000f280000300800 */
[----:B------:R-:W4:Y:S04]  /*337c0*/  LDL.LU R46, [R1+0x2140] ;  /* 0x00214000012e7983 */ /* 0x000f280000300800 */
[----:B------:R-:W4:Y:S04]  /*337d0*/  LDL.LU R51, [R1+0x213c] ;  /* 0x00213c0001337983 */ /* 0x000f280000300800 */
[----:B------:R-:W4:Y:S01]  /*337e0*/  LDL.LU R50, [R1+0x2138] ;  /* 0x0021380001327983 */ /* 0x000f220000300800 */
[----:B--2---:R-:W-:-:S02]  /*337f0*/  IMAD.MOV.U32 R111, RZ, RZ, R62 ;  /* 0x000000ffff6f7224 */ /* 0x004fc400078e003e */
[----:B---3--:R-:W-:Y:S02]  /*33800*/  IMAD.MOV.U32 R110, RZ, RZ, R63 ;  /* 0x000000ffff6e7224 */ /* 0x008fe400078e003f */
[----:B----4-:R-:W-:Y:S02]  /*33810*/  IMAD.MOV.U32 R109, RZ, RZ, R67 ;  /* 0x000000ffff6d7224 */ /* 0x010fe400078e0043 */
        /* <DEDUP_REMOVED lines=13> */
[----:B--2---:R-:W-:-:S02]  /*338f0*/  IMAD.MOV.U32 R123, RZ, RZ, R66 ;  /* 0x000000ffff7b7224 */ /* 0x004fc400078e0042 */
[----:B---3--:R-:W-:Y:S02]  /*33900*/  IMAD.MOV.U32 R122, RZ, RZ, R67 ;  /* 0x000000ffff7a7224 */ /* 0x008fe400078e0043 */
[----:B----4-:R-:W-:Y:S02]  /*33910*/  IMAD.MOV.U32 R120, RZ, RZ, R63 ;  /* 0x000000ffff787224 */ /* 0x010fe400078e003f */
[----:B------:R-:W2:Y:S01]  /*33920*/  LDL.LU R63, [R1+0x2114] ;  /* 0x00211400013f7983 */ /* 0x000ea20000300800 */
[----:B------:R-:W-:-:S03]  /*33930*/  IMAD.MOV.U32 R121, RZ, RZ, R62 ;  /* 0x000000ffff797224 */ /* 0x000fc600078e003e */
        /* <DEDUP_REMOVED lines=67> */
[----:B--2---:R-:W-:Y:S02]  /*33d70*/  IMAD.MOV.U32 R135, RZ, RZ, R63 ;  /* 0x000000ffff877224 */ /* 0x004fe400078e003f */
[----:B---3--:R-:W-:Y:S02]  /*33d80*/  IMAD.MOV.U32 R134, RZ, RZ, R62 ;  /* 0x000000ffff867224 */ /* 0x008fe400078e003e */
[----:B----4-:R-:W-:Y:S02]  /*33d90*/  IMAD.MOV.U32 R133, RZ, RZ, R67 ;  /* 0x000000ffff857224 */ /* 0x010fe400078e0043 */
[----:B------:R-:W-:Y:S02]  /*33da0*/  IMAD.MOV.U32 R132, RZ, RZ, R66 ;  /* 0x000000ffff847224 */ /* 0x000fe400078e0042 */
[----:B------:R-:W2:Y:S04]  /*33db0*/  LDL.LU R66, [R1+0x2104] ;  /* 0x0021040001427983 */ /* 0x000ea80000300800 */
[----:B------:R-:W2:Y:S04]  /*33dc0*/  LDL.LU R67, [R1+0x2100] ;  /* 0x0021000001437983 */ /* 0x000ea80000300800 */
[----:B------:R-:W3:Y:S04]  /*33dd0*/  LDL.LU R62, [R1+0x20fc] ;  /* 0x0020fc00013e7983 */ /* 0x000ee80000300800 */
[----:B------:R-:W3:Y:S04]  /*33de0*/  LDL.LU R63, [R1+0x20f8] ;  /* 0x0020f800013f7983 */ /* 0x000ee80000300800 */
        /* <DEDUP_REMOVED lines=17> */
[----:B------:R-:W4:Y:S04]  /*33f00*/  LDL.LU R35, [R1+0x20b0] ;  /* 0x0020b00001237983 */ /* 0x000f280000300800 */
[----:B------:R-:W4:Y:S04]  /*33f10*/  LDL.LU R30, [R1+0x20ac] ;  /* 0x0020ac00011e7983 */ /* 0x000f280000300800 */
[----:B------:R-:W4:Y:S01]  /*33f20*/  LDL.LU R31, [R1+0x20a8] ;  /* 0x0020a800011f7983 */ /* 0x000f220000300800 */
[C---:B--2---:R-:W-:Y:S08]  /*33f30*/  HMMA.1688.F32.TF32 R164, R236.reuse, R22, R164 ;  /* 0x00000016eca4723c */ /* 0x044ff000000810a4 */
[C---:B---3--:R-:W-:Y:S08]  /*33f40*/  HMMA.1688.F32.TF32 R160, R236.reuse, R26, R160 ;  /* 0x0000001aeca0723c */ /* 0x048ff000000810a0 */
        /* <DEDUP_REMOVED lines=10> */
[----:B------:R4:W-:Y:S04]  /*33ff0*/  STL.64 [R1+0xeb8], R250 ;  /* 0x000eb8fa01007387 */ /* 0x0009e80000100a00 */
[----:B----4-:R-:W4:Y:S04]  /*34000*/  LDL.LU.64 R250, [R1+0x2080] ;  /* 0x0020800001fa7983 */ /* 0x010f280000300a00 */
[----:B------:R-:W4:Y:S01]  /*34010*/  LDL.LU.64 R248, [R1+0x2078] ;  /* 0x0020780001f87983 */ /* 0x000f220000300a00 */
[C---:B------:R-:W-:Y:S08]  /*34020*/  HMMA.1688.F32.TF32 R244, R236.reuse, R34, R244 ;  /* 0x00000022ecf4723c */ /* 0x040ff000000810f4 */
        /* <DEDUP_REMOVED lines=63> */
[----:B----4-:R-:W-:Y:S03]  /*34420*/  HMMA.1688.F32.TF32 R68, R240, R66, R248 ;  /* 0x00000042f044723c */ /* 0x010fe600000810f8 */
        /* <DEDUP_REMOVED lines=10> */
[----:B------:R-:W4:Y:S04]  /*344d0*/  LDL.LU R244, [R1+0x110] ;  /* 0x0001100001f47983 */ /* 0x000f280000300800 */
[----:B------:R1:W-:Y:S04]  /*344e0*/  STL.64 [R1+0xbf0], R72 ;  /* 0x000bf04801007387 */ /* 0x0003e80000100a00 */
[----:B------:R1:W-:Y:S04]  /*344f0*/  STL.64 [R1+0xbf8], R74 ;  /* 0x000bf84a01007387 */ /* 0x0003e80000100a00 */
[----:B------:R1:W-:Y:S04]  /*34500*/  STL.64 [R1+0xbe0], R68 ;  /* 0x000be04401007387 */ /* 0x0003e80000100a00 */
[----:B------:R1:W-:Y:S04]  /*34510*/  STL.64 [R1+0xbe8], R70 ;  /* 0x000be84601007387 */ /* 0x0003e80000100a00 */
[----:B------:R-:W4:Y:S04]  /*34520*/  LDL.LU R245, [R1+0x114] ;  /* 0x0001140001f57983 */ /* 0x000f280000300800 */
[----:B------:R-:W4:Y:S04]  /*34530*/  LDL.LU R246, [R1+0x118] ;  /* 0x0001180001f67983 */ /* 0x000f280000300800 */
[----:B------:R-:W4:Y:S04]  /*34540*/  LDL.LU R247, [R1+0x11c] ;  /* 0x00011c0001f77983 */ /* 0x000f280000300800 */
        /* <DEDUP_REMOVED lines=118> */
[----:B------:R-:W-:Y:S04]  /*34cb0*/  STL.64 [R1+0xbc0], R152 ;  /* 0x000bc09801007387 */ /* 0x000fe80000100a00 */
[----:B------:R3:W-:Y:S01]  /*34cc0*/  STL.64 [R1+0xbc8], R154 ;  /* 0x000bc89a01007387 */ /* 0x0007e20000100a00 */
[C---:B------:R-:W-:Y:S03]  /*34cd0*/  HMMA.1688.F32.TF32 R116, R236.reuse, R46, R116 ;  /* 0x0000002eec74723c */ /* 0x040fe60000081074 */
[----:B---3--:R-:W3:Y:S04]  /*34ce0*/  LDL.LU.64 R154, [R1+0x2060] ;  /* 0x00206000019a7983 */ /* 0x008ee80000300a00 */
[----:B------:R-:W3:Y:S04]  /*34cf0*/  LDL.LU.64 R152, [R1+0x2058] ;  /* 0x0020580001987983 */ /* 0x000ee80000300a00 */
[----:B------:R-:W-:Y:S04]  /*34d00*/  STL.64 [R1+0xbb0], R148 ;  /* 0x000bb09401007387 */ /* 0x000fe80000100a00 */
[----:B------:R4:W-:Y:S04]  /*34d10*/  STL.64 [R1+0xbb8], R150 ;  /* 0x000bb89601007387 */ /* 0x0009e80000100a00 */
[----:B----4-:R-:W4:Y:S04]  /*34d20*/  LDL.LU.64 R150, [R1+0x2050] ;  /* 0x0020500001967983 */ /* 0x010f280000300a00 */
        /* <DEDUP_REMOVED lines=20> */
[----:B------:R-:W-:Y:S03]  /*34e70*/  HMMA.1688.F32.TF32 R236, R236, R66, R96 ;  /* 0x00000042ecec723c */ /* 0x000fe60000081060 */
        /* <DEDUP_REMOVED lines=49> */
[----:B------:R1:W-:Y:S04]  /*35190*/  STL.64 [R1+0xab8], R90 ;  /* 0x000ab85a01007387 */ /* 0x0003e80000100a00 */
        /* <DEDUP_REMOVED lines=25> */
[----:B------:R1:W-:Y:S02]  /*35330*/  STL.64 [R1+0xa48], R250 ;  /* 0x000a48fa01007387 */ /* 0x0003e40000100a00 */
[C---:B-1----:R-:W-:Y:S11]  /*35340*/  HMMA.1688.F32.TF32 R248, R240.reuse, R38, R244 ;  /* 0x00000026f0f8723c */ /* 0x042ff600000810f4 */
[----:B------:R-:W-:Y:S11]  /*35350*/  @!UPT UIADD3 URZ, URZ, URZ, URZ ;  /* 0x0000003f3f3ff290 */ /* 0x000ff6000fffe03f */
[----:B------:R-:W-:Y:S01]  /*35360*/  @!UPT UIADD3 URZ, URZ, URZ, URZ ;  /* 0x0000003f3f3ff290 */ /* 0x000fe2000fffe03f */
[----:B------:R-:W-:Y:S04]  /*35370*/  STL.64 [R1+0xa30], R248 ;  /* 0x000a30f801007387 */ /* 0x000fe80000100a00 */
[----:B------:R-:W-:Y:S04]  /*35380*/  STL.64 [R1+0xa38], R250 ;  /* 0x000a38fa01007387 */ /* 0x000fe80000100a00 */
[----:B------:R-:W-:Y:S04]  /*35390*/  LDS R248, [R2+0x46180] ;  /* 0x0461800002f87984 */ /* 0x000fe80000000800 */
[----:B------:R-:W-:Y:S04]  /*353a0*/  LDS R250, [R2+0x47180] ;  /* 0x0471800002fa7984 */ /* 0x000fe80000000800 */
[----:B------:R-:W-:Y:S04]  /*353b0*/  LDS R249, [R252+0x46180] ;  /* 0x04618000fcf97984 */ /* 0x000fe80000000800 */
[----:B------:R-:W-:Y:S01]  /*353c0*/  LDS R251, [R252+0x47180] ;  /* 0x04718000fcfb7984 */ /* 0x000fe20000000800 */
[C---:B--2---:R-:W-:Y:S08]  /*353d0*/  HMMA.1688.F32.TF32 R76, R240.reuse, R50, R76 ;  /* 0x00000032f04c723c */ /* 0x044ff0000008104c */
[C---:B---3--:R-:W-:Y:S08]  /*353e0*/  HMMA.1688.F32.TF32 R244, R240.reuse, R42, R68 ;  /* 0x0000002af0f4723c */ /* 0x048ff00000081044 */
[C---:B------:R-:W-:Y:S08]  /*353f0*/  HMMA.1688.F32.TF32 R68, R240.reuse, R46, R72 ;  /* 0x0000002ef044723c */ /* 0x040ff00000081048 */
[C---:B------:R-:W-:Y:S07]  /*35400*/  HMMA.1688.F32.TF32 R72, R240.reuse, R54, R80 ;  /* 0x00000036f048723c */ /* 0x040fee0000081050 */
        /* <DEDUP_REMOVED lines=13> */
[----:B------:R-:W-:Y:S04]  /*354e0*/  STL.64 [R1+0x9c0], R76 ;  /* 0x0009c04c01007387 */ /* 0x000fe80000100a00 */
[----:B------:R-:W-:Y:S01]  /*354f0*/  STL.64 [R1+0x9c8], R78 ;  /* 0x0009c84e01007387 */ /* 0x000fe20000100a00 */
[C---:B------:R-:W-:Y:S03]  /*35500*/  HMMA.1688.F32.TF32 R80, R236.reuse, R10, R100 ;  /* 0x0000000aec50723c */ /* 0x040fe60000081064 */
[----:B------:R-:W-:Y:S04]  /*35510*/  LDS R68, [R33+0x46100] ;  /* 0x0461000021447984 */ /* 0x000fe80000000800 */
[----:B------:R-:W-:Y:S04]  /*35520*/  STL.64 [R1+0x9b0], R72 ;  /* 0x0009b04801007387 */ /* 0x000fe80000100a00 */
[----:B------:R1:W-:Y:S04]  /*35530*/  STL.64 [R1+0x9b8], R74 ;  /* 0x0009b84a01007387 */ /* 0x0003e80000100a00 */
[----:B------:R-:W-:Y:S04]  /*35540*/  LDS R70, [R33+0x47100] ;  /* 0x0471000021467984 */ /* 0x000fe80000000800 */
[----:B------:R-:W-:Y:S01]  /*35550*/  LDS R69, [R41+0x46100] ;  /* 0x0461000029457984 */ /* 0x000fe20000000800 */
[C---:B-1----:R-:W-:Y:S03]  /*35560*/  HMMA.1688.F32.TF32 R72, R236.reuse, R6, R96 ;  /* 0x00000006ec48723c */ /* 0x042fe60000081060 */
[----:B------:R-:W1:Y:S05]  /*35570*/  LDS R71, [R41+0x47100] ;  /* 0x0471000029477984 */ /* 0x000e6a0000000800 */
[C---:B------:R-:W-:Y:S11]  /*35580*/  HMMA.1688.F32.TF32 R76, R236.reuse, R14, R104 ;  /* 0x0000000eec4c723c */ /* 0x040ff60000081068 */
[----:B------:R-:W-:Y:S04]  /*35590*/  @!UPT UIADD3 URZ, URZ, URZ, URZ ;  /* 0x0000003f3f3ff290 */ /* 0x000fe8000fffe03f */
[----:B------:R-:W-:Y:S04]  /*355a0*/  STL.64 [R1+0x9a0], R72 ;  /* 0x0009a04801007387 */ /* 0x000fe80000100a00 */
[----:B------:R2:W-:Y:S02]  /*355b0*/  STL.64 [R1+0x9a8], R74 ;  /* 0x0009a84a01007387 */ /* 0x0005e40000100a00 */
[C---:B--2---:R-:W-:Y:S02]  /*355c0*/  HMMA.1688.F32.TF32 R72, R236.reuse, R18, R108 ;  /* 0x00000012ec48723c */ /* 0x044fe4000008106c */
[----:B------:R-:W-:Y:S04]  /*355d0*/  STL.64 [R1+0x990], R80 ;  /* 0x0009905001007387 */ /* 0x000fe80000100a00 */
[----:B------:R2:W-:Y:S04]  /*355e0*/  STL.64 [R1+0x998], R82 ;  /* 0x0009985201007387 */ /* 0x0005e80000100a00 */
[----:B------:R-:W-:Y:S04]  /*355f0*/  STL.64 [R1+0x980], R76 ;  /* 0x0009804c01007387 */ /* 0x000fe80000100a00 */
[----:B------:R3:W-:Y:S01]  /*35600*/  STL.64 [R1+0x988], R78 ;  /* 0x0009884e01007387 */ /* 0x0007e20000100a00 */
[C---:B--2---:R-:W-:Y:S08]  /*35610*/  HMMA.1688.F32.TF32 R80, R236.reuse, R22, R112 ;  /* 0x00000016ec50723c */ /* 0x044ff00000081070 */
[C---:B---3--:R-:W-:Y:S01]  /*35620*/  HMMA.1688.F32.TF32 R76, R236.reuse, R26, R116 ;  /* 0x0000001aec4c723c */ /* 0x048fe20000081074 */
[----:B------:R-:W-:Y:S04]  /*35630*/  STL.64 [R1+0x970], R72 ;  /* 0x0009704801007387 */ /* 0x000fe80000100a00 */
[----:B------:R2:W-:Y:S03]  /*35640*/  STL.64 [R1+0x978], R74 ;  /* 0x0009784a01007387 */ /* 0x0005e60000100a00 */
[C---:B--2---:R-:W-:Y:S07]  /*35650*/  HMMA.1688.F32.TF32 R72, R236.reuse, R30, R120 ;  /* 0x0000001eec48723c */ /* 0x044fee0000081078 */
        /* <DEDUP_REMOVED lines=14> */
[----:B---3--:R-:W-:Y:S01]  /*35740*/  HMMA.1688.F32.TF32 R76, R236, R50, R140 ;  /* 0x00000032ec4c723c */ /* 0x008fe2000008108c */
[----:B------:R-:W-:Y:S04]  /*35750*/  STL.64 [R1+0x600], R72 ;  /* 0x0006004801007387 */ /* 0x000fe80000100a00 */
[----:B------:R2:W-:Y:S01]  /*35760*/  STL.64 [R1+0x608], R74 ;  /* 0x0006084a01007387 */ /* 0x0005e20000100a00 */
[----:B------:R-:W-:-:S02]  /*35770*/  IMAD.MOV.U32 R84, RZ, RZ, R232 ;  /* 0x000000ffff547224 */ /* 0x000fc400078e00e8 */
[----:B------:R-:W-:Y:S01]  /*35780*/  IMAD.MOV.U32 R85, RZ, RZ, R233 ;  /* 0x000000ffff557224 */ /* 0x000fe200078e00e9 */
[----:B------:R-:W-:Y:S01]  /*35790*/  LDS R140, [R2+0x46200] ;  /* 0x04620000028c7984 */ /* 0x000fe20000000800 */
[----:B------:R-:W-:Y:S02]  /*357a0*/  IMAD.MOV.U32 R86, RZ, RZ, R234 ;  /* 0x000000ffff567224 */ /* 0x000fe400078e00ea */
[----:B------:R-:W-:Y:S01]  /*357b0*/  IMAD.MOV.U32 R87, RZ, RZ, R235 ;  /* 0x000000ffff577224 */ /* 0x000fe200078e00eb */
[----:B------:R-:W-:Y:S01]  /*357c0*/  LDS R142, [R2+0x47200] ;  /* 0x04720000028e7984 */ /* 0x000fe20000000800 */
[C---:B--2---:R-:W-:Y:S03]  /*357d0*/  HMMA.1688.F32.TF32 R72, R236.reuse, R54, R144 ;  /* 0x00000036ec48723c */ /* 0x044fe60000081090 */
[----:B------:R-:W-:Y:S04]  /*357e0*/  STL.64 [R1+0x5e0], R80 ;  /* 0x0005e05001007387 */ /* 0x000fe80000100a00 */
[----:B------:R4:W-:Y:S04]  /*357f0*/  STL.64 [R1+0x5e8], R82 ;  /* 0x0005e85201007387 */ /* 0x0009e80000100a00 */
[----:B------:R-:W-:Y:S04]  /*35800*/  STL.64 [R1+0x5d0], R76 ;  /* 0x0005d04c01007387 */ /* 0x000fe80000100a00 */
[----:B------:R2:W-:Y:S01]  /*35810*/  STL.64 [R1+0x5d8], R78 ;  /* 0x0005d84e01007387 */ /* 0x0005e20000100a00 */
[----:B----4-:R-:W-:Y:S01]  /*35820*/  HMMA.1688.F32.TF32 R80, R236, R58, R148 ;  /* 0x0000003aec50723c */ /* 0x010fe20000081094 */
[----:B------:R-:W-:-:S02]  /*35830*/  IMAD.MOV.U32 R240, RZ, RZ, R228 ;  /* 0x000000fffff07224 */ /* 0x000fc400078e00e4 */
[----:B------:R-:W-:Y:S01]  /*35840*/  LDS R141, [R252+0x46200] ;  /* 0x04620000fc8d7984 */ /* 0x000fe20000000800 */
[----:B------:R-:W-:Y:S02]  /*35850*/  IMAD.MOV.U32 R241, RZ, RZ, R229 ;  /* 0x000000fffff17224 */ /* 0x000fe400078e00e5 */
[----:B------:R-:W-:Y:S01]  /*35860*/  IMAD.MOV.U32 R242, RZ, RZ, R230 ;  /* 0x000000fffff27224 */ /* 0x000fe200078e00e6 */
[----:B------:R-:W-:Y:S01]  /*35870*/  LDS R143, [R252+0x47200] ;  /* 0x04720000fc8f7984 */ /* 0x000fe20000000800 */
[C---:B--2---:R-:W-:Y:S03]  /*35880*/  HMMA.1688.F32.TF32 R76, R236.reuse, R62, R152 ;  /* 0x0000003eec4c723c */ /* 0x044fe60000081098 */
[----:B------:R-:W-:Y:S04]  /*35890*/  STL.64 [R1+0x5c0], R72 ;  /* 0x0005c04801007387 */ /* 0x000fe80000100a00 */
[----:B------:R2:W-:Y:S02]  /*358a0*/  STL.64 [R1+0x5c8], R74 ;  /* 0x0005c84a01007387 */ /* 0x0005e40000100a00 */
[----:B--2---:R-:W-:Y:S06]  /*358b0*/  HMMA.1688.F32.TF32 R72, R236, R66, R156 ;  /* 0x00000042ec48723c */ /* 0x004fec000008109c */
[----:B------:R-:W-:Y:S04]  /*358c0*/  STL.64 [R1+0x5b0], R80 ;  /* 0x0005b05001007387 */ /* 0x000fe80000100a00 */
[----:B------:R1:W-:Y:S04]  /*358d0*/  STL.64 [R1+0x5b8], R82 ;  /* 0x0005b85201007387 */ /* 0x0003e80000100a00 */
[----:B------:R-:W-:Y:S04]  /*358e0*/  STL.64 [R1+0x5a0], R76 ;  /* 0x0005a04c01007387 */ /* 0x000fe80000100a00 */
[----:B------:R2:W-:Y:S01]  /*358f0*/  STL.64 [R1+0x5a8], R78 ;  /* 0x0005a84e01007387 */ /* 0x0005e20000100a00 */
[C---:B-1----:R-:W-:Y:S08]  /*35900*/  HMMA.1688.F32.TF32 R80, R68.reuse, R10, R164 ;  /* 0x0000000a4450723c */ /* 0x042ff000000810a4 */
[C---:B--2---:R-:W-:Y:S01]  /*35910*/  HMMA.1688.F32.TF32 R76, R68.reuse, R6, R160 ;  /* 0x00000006444c723c */ /* 0x044fe200000810a0 */
[----:B------:R-:W-:Y:S04]  /*35920*/  STL.64 [R1+0x4d0], R72 ;  /* 0x0004d04801007387 */ /* 0x000fe80000100a00 */
[----:B------:R1:W-:Y:S03]  /*35930*/  STL.64 [R1+0x4d8], R74 ;  /* 0x0004d84a01007387 */ /* 0x0003e60000100a00 */
[C---:B-1----:R-:W-:Y:S11]  /*35940*/  HMMA.1688.F32.TF32 R72, R68.reuse, R14, R168 ;  /* 0x0000000e4448723c */ /* 0x042ff600000810a8 */
[----:B------:R-:W-:Y:S04]  /*35950*/  @!UPT UIADD3 URZ, URZ, URZ, URZ ;  /* 0x0000003f3f3ff290 */ /* 0x000fe8000fffe03f */
        /* <DEDUP_REMOVED lines=18> */
[----:B------:R1:W-:Y:S04]  /*35a80*/  STL.64 [R1+0x2b0], R76 ;  /* 0x0002b04c01007387 */ /* 0x0003e80000100a00 */
[----:B------:R2:W-:Y:S04]  /*35a90*/  STL.64 [R1+0x2b8], R78 ;  /* 0x0002b84e01007387 */ /* 0x0005e80000100a00 */
[----:B------:R3:W-:Y:S01]  /*35aa0*/  STL.64 [R1+0x290], R80 ;  /* 0x0002905001007387 */ /* 0x0007e20000100a00 */
[----:B-1----:R-:W-:-:S03]  /*35ab0*/  IMAD.MOV.U32 R76, RZ, RZ, R210 ;  /* 0x000000ffff4c7224 */ /* 0x002fc600078e00d2 */
[----:B------:R1:W-:Y:S01]  /*35ac0*/  STL.64 [R1+0x298], R82 ;  /* 0x0002985201007387 */ /* 0x0003e20000100a00 */
[----:B------:R-:W-:-:S03]  /*35ad0*/  IMAD.MOV.U32 R77, RZ, RZ, R209 ;  /* 0x000000ffff4d7224 */ /* 0x000fc600078e00d1 */
[----:B------:R-:W4:Y:S01]  /*35ae0*/  LDL.LU R210, [R1+0x1f00] ;  /* 0x001f000001d27983 */ /* 0x000f220000300800 */
[----:B--2---:R-:W-:-:S03]  /*35af0*/  IMAD.MOV.U32 R78, RZ, RZ, R208 ;  /* 0x000000ffff4e7224 */ /* 0x004fc600078e00d0 */
[----:B------:R2:W-:Y:S01]  /*35b00*/  STL.64 [R1+0x270], R72 ;  /* 0x0002704801007387 */ /* 0x0005e20000100a00 */
[----:B------:R-:W-:-:S03]  /*35b10*/  IMAD.MOV.U32 R79, RZ, RZ, R213 ;  /* 0x000000ffff4f7224 */ /* 0x000fc600078e00d5 */
[----:B------:R2:W-:Y:S01]  /*35b20*/  STL.64 [R1+0x278], R74 ;  /* 0x0002784a01007387 */ /* 0x0005e20000100a00 */
[----:B---3--:R-:W-:-:S03]  /*35b30*/  IMAD.MOV.U32 R80, RZ, RZ, R200 ;  /* 0x000000ffff507224 */ /* 0x008fc600078e00c8 */
[----:B------:R-:W3:Y:S01]  /*35b40*/  LDL.LU R209, [R1+0x1efc] ;  /* 0x001efc0001d17983 */ /* 0x000ee20000300800 */
[----:B------:R-:W-:-:S03]  /*35b50*/  IMAD.MOV.U32 R81, RZ, RZ, R206 ;  /* 0x000000ffff517224 */ /* 0x000fc600078e00ce */
[----:B------:R-:W3:Y:S01]  /*35b60*/  LDL.LU R208, [R1+0x1ef8] ;  /* 0x001ef80001d07983 */ /* 0x000ee20000300800 */
[----:B-1----:R-:W-:-:S03]  /*35b70*/  IMAD.MOV.U32 R82, RZ, RZ, R205 ;  /* 0x000000ffff527224 */ /* 0x002fc600078e00cd */
[----:B------:R-:W3:Y:S01]  /*35b80*/  LDL.LU R213, [R1+0x1ef4] ;  /* 0x001ef40001d57983 */ /* 0x000ee20000300800 */
[----:B------:R-:W-:-:S03]  /*35b90*/  IMAD.MOV.U32 R83, RZ, RZ, R204 ;  /* 0x000000ffff537224 */ /* 0x000fc600078e00cc */
[----:B------:R-:W3:Y:S04]  /*35ba0*/  LDL.LU R200, [R1+0x1ef0] ;  /* 0x001ef00001c87983 */ /* 0x000ee80000300800 */
[----:B------:R-:W3:Y:S04]  /*35bb0*/  LDL.LU R206, [R1+0x1eec] ;  /* 0x001eec0001ce7983 */ /* 0x000ee80000300800 */
[----:B------:R-:W3:Y:S04]  /*35bc0*/  LDL.LU R205, [R1+0x1ee8] ;  /* 0x001ee80001cd7983 */ /* 0x000ee80000300800 */
[----:B------:R-:W3:Y:S04]  /*35bd0*/  LDL.LU R204, [R1+0x1ee4] ;  /* 0x001ee40001cc7983 */ /* 0x000ee80000300800 */
[----:B------:R-:W3:Y:S04]  /*35be0*/  LDL.LU R232, [R1+0x1ee0] ;  /* 0x001ee00001e87983 */ /* 0x000ee80000300800 */
[----:B------:R-:W3:Y:S04]  /*35bf0*/  LDL.LU R233, [R1+0x1edc] ;  /* 0x001edc0001e97983 */ /* 0x000ee80000300800 */
        /* <DEDUP_REMOVED lines=26> */
[----:B------:R-:W3:Y:S04]  /*35da0*/  LDL.LU R223, [R1+0x1ea4] ;  /* 0x001ea40001df7983 */ /* 0x000ee80000300800 */
[----:B------:R-:W3:Y:S04]  /*35db0*/  LDL.LU R216, [R1+0x1ea0] ;  /* 0x001ea00001d87983 */ /* 0x000ee80000300800 */
[----:B------:R-:W3:Y:S04]  /*35dc0*/  LDL.LU R217, [R1+0x1e9c] ;  /* 0x001e9c0001d97983 */ /* 0x000ee80000300800 */
[----:B------:R-:W3:Y:S04]  /*35dd0*/  LDL.LU R218, [R1+0x1e98] ;  /* 0x001e980001da7983 */ /* 0x000ee80000300800 */
[----:B------:R-:W3:Y:S01]  /*35de0*/  LDL.LU R212, [R1+0x1e94] ;  /* 0x001e940001d47983 */ /* 0x000ee20000300800 */
        /* <DEDUP_REMOVED lines=9> */
[----:B------:R-:W-:Y:S02]  /*35e80*/  IMAD.MOV.U32 R73, RZ, RZ, R214 ;  /* 0x000000ffff497224 */ /* 0x000fe400078e00d6 */
[----:B------:R-:W-:Y:S02]  /*35e90*/  IMAD.MOV.U32 R74, RZ, RZ, R215 ;  /* 0x000000ffff4a7224 */ /* 0x000fe400078e00d7 */
[----:B------:R-:W-:Y:S02]  /*35ea0*/  IMAD.MOV.U32 R75, RZ, RZ, R219 ;  /* 0x000000ffff4b7224 */ /* 0x000fe400078e00db */
[----:B----4-:R-:W-:-:S02]  /*35eb0*/  IMAD.MOV.U32 R115, RZ, RZ, R210 ;  /* 0x000000ffff737224 */ /* 0x010fc400078e00d2 */
[----:B---3--:R-:W-:Y:S02]  /*35ec0*/  IMAD.MOV.U32 R114, RZ, RZ, R209 ;  /* 0x000000ffff727224 */ /* 0x008fe400078e00d1 */
[----:B------:R-:W-:Y:S02]  /*35ed0*/  IMAD.MOV.U32 R113, RZ, RZ, R208 ;  /* 0x000000ffff717224 */ /* 0x000fe400078e00d0 */
[----:B------:R-:W-:Y:S02]  /*35ee0*/  IMAD.MOV.U32 R112, RZ, RZ, R213 ;  /* 0x000000ffff707224 */ /* 0x000fe400078e00d5 */
[----:B------:R-:W2:Y:S04]  /*35ef0*/  LDL.LU R213, [R1+0x1e90] ;  /* 0x001e900001d57983 */ /* 0x000ea80000300800 */
[----:B------:R-:W3:Y:S04]  /*35f00*/  LDL.LU R208, [R1+0x1e8c] ;  /* 0x001e8c0001d07983 */ /* 0x000ee80000300800 */
[----:B------:R-:W3:Y:S01]  /*35f10*/  LDL.LU R209, [R1+0x1e88] ;  /* 0x001e880001d17983 */ /* 0x000ee20000300800 */
[----:B------:R-:W-:-:S02]  /*35f20*/  IMAD.MOV.U32 R118, RZ, RZ, R206 ;  /* 0x000000ffff767224 */ /* 0x000fc400078e00ce */
[----:B------:R-:W-:Y:S01]  /*35f30*/  IMAD.MOV.U32 R117, RZ, RZ, R205 ;  /* 0x000000ffff757224 */ /* 0x000fe200078e00cd */
[----:B------:R-:W3:Y:S01]  /*35f40*/  LDL.LU R210, [R1+0x1e84] ;  /* 0x001e840001d27983 */ /* 0x000ee20000300800 */
[----:B------:R-:W-:-:S03]  /*35f50*/  IMAD.MOV.U32 R116, RZ, RZ, R204 ;  /* 0x000000ffff747224 */ /* 0x000fc600078e00cc */
[----:B------:R-:W4:Y:S01]  /*35f60*/  LDL.LU R204, [R1+0x1e80] ;  /* 0x001e800001cc7983 */ /* 0x000f220000300800 */
[----:B------:R-:W-:-:S03]  /*35f70*/  IMAD.MOV.U32 R119, RZ, RZ, R200 ;  /* 0x000000ffff777224 */ /* 0x000fc600078e00c8 */
        /* <DEDUP_REMOVED lines=18> */
[----:B------:R-:W4:Y:S01]  /*360a0*/  LDL.LU R219, [R1+0x1e44] ;  /* 0x001e440001db7983 */ /* 0x000f220000300800 */
[C---:B--2---:R-:W-:Y:S08]  /*360b0*/  HMMA.1688.F32.TF32 R92, R68.reuse, R46, R200 ;  /* 0x0000002e445c723c */ /* 0x044ff000000810c8 */
[C---:B---3--:R-:W-:Y:S08]  /*360c0*/  HMMA.1688.F32.TF32 R128, R68.reuse, R42, R196 ;  /* 0x0000002a4480723c */ /* 0x048ff000000810c4 */
[----:B----4-:R-:W-:Y:S01]  /*360d0*/  HMMA.1688.F32.TF32 R124, R68, R50, R204 ;  /* 0x00000032447c723c */ /* 0x010fe200000810cc */
[----:B------:R-:W-:Y:S04]  /*360e0*/  LDS R204, [R33+0x46200] ;  /* 0x0462000021cc7984 */ /* 0x000fe80000000800 */
[----:B------:R-:W-:Y:S03]  /*360f0*/  LDS R206, [R33+0x47200] ;  /* 0x0472000021ce7984 */ /* 0x000fe60000000800 */
[----:B------:R-:W-:Y:S01]  /*36100*/  HMMA.1688.F32.TF32 R120, R248, R18, R120 ;  /* 0x00000012f878723c */ /* 0x000fe20000081078 */
[----:B------:R-:W-:Y:S04]  /*36110*/  LDS R205, [R41+0x46200] ;  /* 0x0462000029cd7984 */ /* 0x000fe80000000800 */
[----:B------:R-:W-:Y:S04]  /*36120*/  LDS R207, [R41+0x47200] ;  /* 0x0472000029cf7984 */ /* 0x000fe80000000800 */
        /* <DEDUP_REMOVED lines=18> */
[----:B------:R-:W2:Y:S01]  /*36250*/  LDL.LU R244, [R1+0x470] ;  /* 0x0004700001f47983 */ /* 0x000ea20000300800 */
[C---:B------:R-:W-:Y:S03]  /*36260*/  HMMA.1688.F32.TF32 R116, R248.reuse, R22, R116 ;  /* 0x00000016f874723c */ /* 0x040fe60000081074 */
[----:B------:R-:W-:Y:S04]  /*36270*/  LDS R92, [R33+0x46180] ;  /* 0x04618000215c7984 */ /* 0x000fe80000000800 */
[----:B------:R-:W-:Y:S01]  /*36280*/  LDS R94, [R33+0x47180] ;  /* 0x04718000215e7984 */ /* 0x000fe20000000800 */
[C---:B-1----:R-:W-:Y:S03]  /*36290*/  HMMA.1688.F32.TF32 R68, R248.reuse, R6, R224 ;  /* 0x00000006f844723c */ /* 0x042fe600000810e0 */
[----:B------:R-:W-:Y:S04]  /*362a0*/  LDS R93, [R41+0x46180] ;  /* 0x04618000295d7984 */ /* 0x000fe80000000800 */
[----:B------:R-:W2:Y:S11]  /*362b0*/  LDS R95, [R41+0x47180] ;  /* 0x04718000295f7984 */ /* 0x000eb60000000800 */
[----:B------:R-:W-:Y:S05]  /*362c0*/  @!UPT UIADD3 URZ, URZ, URZ, URZ ;  /* 0x0000003f3f3ff290 */ /* 0x000fea000fffe03f */
[----:B------:R-:W-:Y:S04]  /*362d0*/  STL.64 [R1+0x180], R68 ;  /* 0x0001804401007387 */ /* 0x000fe80000100a00 */
[----:B------:R1:W-:Y:S04]  /*362e0*/  STL.64 [R1+0x188], R70 ;  /* 0x0001884601007387 */ /* 0x0003e80000100a00 */
[----:B------:R-:W2:Y:S04]  /*362f0*/  LDL.LU R245, [R1+0x474] ;  /* 0x0004740001f57983 */ /* 0x000ea80000300800 */
[----:B------:R-:W2:Y:S04]  /*36300*/  LDL.LU R246, [R1+0x478] ;  /* 0x0004780001f67983 */ /* 0x000ea80000300800 */
[----:B------:R-:W2:Y:S01]  /*36310*/  LDL.LU R247, [R1+0x47c] ;  /* 0x00047c0001f77983 */ /* 0x000ea20000300800 */
[C---:B------:R-:W-:Y:S08]  /*36320*/  HMMA.1688.F32.TF32 R124, R248.reuse, R10, R228 ;  /* 0x0000000af87c723c */ /* 0x040ff000000810e4 */
[C---:B-1----:R-:W-:Y:S11]  /*36330*/  HMMA.1688.F32.TF32 R68, R248.reuse, R14, R232 ;  /* 0x0000000ef844723c */ /* 0x042ff600000810e8 */
[----:B------:R-:W-:Y:S04]  /*36340*/  @!UPT UIADD3 URZ, URZ, URZ, URZ ;  /* 0x0000003f3f3ff290 */ /* 0x000fe8000fffe03f */
[----:B------:R-:W-:Y:S04]  /*36350*/  STL.64 [R1+0x160], R124 ;  /* 0x0001607c01007387 */ /* 0x000fe80000100a00 */
[----:B------:R-:W-:Y:S04]  /*36360*/  STL.64 [R1+0x168], R126 ;  /* 0x0001687e01007387 */ /* 0x000fe80000100a00 */
        /* <DEDUP_REMOVED lines=32> */
[----:B------:R-:W-:Y:S02]  /*36570*/  HMMA.1688.F32.TF32 R248, R248, R66, R72 ;  /* 0x00000042f8f8723c */ /* 0x000fe40000081048 */
[----:B------:R-:W-:Y:S04]  /*36580*/  STL.64 [R1+0x10], R80 ;  /* 0x0000105001007387 */ /* 0x000fe80000100a00 */
[----:B------:R-:W-:Y:S04]  /*36590*/  STL.64 [R1+0x18], R82 ;  /* 0x0000185201007387 */ /* 0x000fe80000100a00 */
[----:B------:R-:W3:Y:S05]  /*365a0*/  LDL.LU R72, [R1+0x490] ;  /* 0x0004900001487983 */ /* 0x000eea0000300800 */
[----:B------:R-:W-:Y:S04]  /*365b0*/  STL.64 [R1], R68 ;  /* 0x0000004401007387 */ /* 0x000fe80000100a00 */
[----:B------:R2:W-:Y:S04]  /*365c0*/  STL.64 [R1+0x8], R70 ;  /* 0x0000084601007387 */ /* 0x0005e80000100a00 */
[----:B------:R-:W3:Y:S04]  /*365d0*/  LDL.LU R73, [R1+0x494] ;  /* 0x0004940001497983 */ /* 0x000ee80000300800 */
[----:B------:R-:W3:Y:S04]  /*365e0*/  LDL.LU R74, [R1+0x498] ;  /* 0x00049800014a7983 */ /* 0x000ee80000300800 */
[----:B------:R-:W3:Y:S04]  /*365f0*/  LDL.LU R75, [R1+0x49c] ;  /* 0x00049c00014b7983 */ /* 0x000ee80000300800 */
[----:B------:R-:W4:Y:S04]  /*36600*/  LDL.LU R76, [R1+0x480] ;  /* 0x00048000014c7983 */ /* 0x000f280000300800 */
[----:B------:R-:W4:Y:S04]  /*36610*/  LDL.LU R77, [R1+0x484] ;  /* 0x00048400014d7983 */ /* 0x000f280000300800 */
[----:B------:R-:W4:Y:S04]  /*36620*/  LDL.LU R78, [R1+0x488] ;  /* 0x00048800014e7983 */ /* 0x000f280000300800 */
[----:B------:R-:W4:Y:S04]  /*36630*/  LDL.LU R79, [R1+0x48c] ;  /* 0x00048c00014f7983 */ /* 0x000f280000300800 */
[----:B------:R-:W-:Y:S04]  /*36640*/  STL [R1+0x1c10], R250 ;  /* 0x001c10fa01007387 */ /* 0x000fe80000100800 */
[----:B------:R-:W-:Y:S04]  /*36650*/  STL.64 [R1+0x1bd0], R248 ;  /* 0x001bd0f801007387 */ /* 0x000fe80000100a00 */
[----:B------:R-:W-:Y:S01]  /*36660*/  STL [R1+0x1bcc], R251 ;  /* 0x001bccfb01007387 */ /* 0x000fe20000100800 */
[C---:B--2---:R-:W-:Y:S03]  /*36670*/  HMMA.1688.F32.TF32 R68, R92.reuse, R6, R244 ;  /* 0x000000065c44723c */ /* 0x044fe600000810f4 */
[----:B------:R-:W2:Y:S11]  /*36680*/  LDL.LU R244, [R1+0x520] ;  /* 0x0005200001f47983 */ /* 0x000eb60000300800 */
[----:B------:R-:W-:Y:S09]  /*36690*/  @!UPT UIADD3 URZ, URZ, URZ, URZ ;  /* 0x0000003f3f3ff290 */ /* 0x000ff2000fffe03f */
[----:B------:R-:W-:Y:S04]  /*366a0*/  STL.64 [R1+0x150], R68 ;  /* 0x0001504401007387 */ /* 0x000fe80000100a00 */
        /* <DEDUP_REMOVED lines=28> */
[C---:B---3--:R-:W-:Y:S03]  /*36870*/  HMMA.1688.F32.TF32 R68, R92.reuse, R14, R72 ;  /* 0x0000000e5c44723c */ /* 0x048fe60000081048 */
[----:B------:R-:W3:Y:S05]  /*36880*/  LDL.LU R72, [R1+0x540] ;  /* 0x0005400001487983 */ /* 0x000eea0000300800 */
[C---:B----4-:R-:W-:Y:S11]  /*36890*/  HMMA.1688.F32.TF32 R76, R92.reuse, R10, R76 ;  /* 0x0000000a5c4c723c */ /* 0x050ff6000008104c */
[----:B------:R-:W-:Y:S11]  /*368a0*/  @!UPT UIADD3 URZ, URZ, URZ, URZ ;  /* 0x0000003f3f3ff290 */ /* 0x000ff6000fffe03f */
[----:B------:R-:W-:Y:S01]  /*368b0*/  @!UPT UIADD3 URZ, URZ, URZ, URZ ;  /* 0x0000003f3f3ff290 */ /* 0x000fe2000fffe03f */
[----:B------:R1:W-:Y:S04]  /*368c0*/  STL.64 [R1+0x140], R76 ;  /* 0x0001404c01007387 */ /* 0x0003e80000100a00 */
[----:B------:R4:W-:Y:S04]  /*368d0*/  STL.64 [R1+0x148], R78 ;  /* 0x0001484e01007387 */ /* 0x0009e80000100a00 */
[----:B------:R-:W-:Y:S04]  /*368e0*/  STL.64 [R1+0x130], R68 ;  /* 0x0001304401007387 */ /* 0x000fe80000100a00 */
[----:B------:R2:W-:Y:S04]  /*368f0*/  STL.64 [R1+0x138], R70 ;  /* 0x0001384601007387 */ /* 0x0005e80000100a00 */
[----:B------:R-:W3:Y:S04]  /*36900*/  LDL.LU R73, [R1+0x544] ;  /* 0x0005440001497983 */ /* 0x000ee80000300800 */
[----:B------:R-:W3:Y:S04]  /*36910*/  LDL.LU R74, [R1+0x548] ;  /* 0x00054800014a7983 */ /* 0x000ee80000300800 */
[----:B------:R-:W3:Y:S04]  /*36920*/  LDL.LU R75, [R1+0x54c] ;  /* 0x00054c00014b7983 */ /* 0x000ee80000300800 */
[----:B-1----:R-:W3:Y:S04]  /*36930*/  LDL.LU R76, [R1+0x550] ;  /* 0x00055000014c7983 */ /* 0x002ee80000300800 */
[----:B------:R-:W3:Y:S04]  /*36940*/  LDL.LU R77, [R1+0x554] ;  /* 0x00055400014d7983 */ /* 0x000ee80000300800 */
[----:B----4-:R-:W4:Y:S04]  /*36950*/  LDL.LU R78, [R1+0x558] ;  /* 0x00055800014e7983 */ /* 0x010f280000300800 */
[----:B------:R-:W4:Y:S04]  /*36960*/  LDL.LU R79, [R1+0x55c] ;  /* 0x00055c00014f7983 */ /* 0x000f280000300800 */
[----:B------:R-:W4:Y:S04]  /*36970*/  LDL.LU R80, [R1+0x560] ;  /* 0x0005600001507983 */ /* 0x000f280000300800 */
[----:B------:R-:W4:Y:S04]  /*36980*/  LDL.LU R81, [R1+0x564] ;  /* 0x0005640001517983 */ /* 0x000f280000300800 */
[----:B------:R-:W4:Y:S04]  /*36990*/  LDL.LU R82, [R1+0x568] ;  /* 0x0005680001527983 */ /* 0x000f280000300800 */
[----:B------:R-:W4:Y:S01]  /*369a0*/  LDL.LU R83, [R1+0x56c] ;  /* 0x00056c0001537983 */ /* 0x000f220000300800 */
[C---:B--2---:R-:W-:Y:S03]  /*369b0*/  HMMA.1688.F32.TF32 R68, R92.reuse, R18, R84 ;  /* 0x000000125c44723c */ /* 0x044fe60000081054 */
[----:B------:R-:W2:Y:S11]  /*369c0*/  LDL.LU R84, [R1+0x570] ;  /* 0x0005700001547983 */ /* 0x000eb60000300800 */
[----:B------:R-:W-:Y:S09]  /*369d0*/  @!UPT UIADD3 URZ, URZ, URZ, URZ ;  /* 0x0000003f3f3ff290 */ /* 0x000ff2000fffe03f */
[----:B------:R-:W-:Y:S04]  /*369e0*/  STL.64 [R1+0x110], R68 ;  /* 0x0001104401007387 */ /* 0x000fe80000100a00 */
[----:B------:R1:W-:Y:S04]  /*369f0*/  STL.64 [R1+0x118], R70 ;  /* 0x0001184601007387 */ /* 0x0003e80000100a00 */
[----:B------:R-:W2:Y:S04]  /*36a00*/  LDL.LU R85, [R1+0x574] ;  /* 0x0005740001557983 */ /* 0x000ea80000300800 */
[----:B------:R-:W2:Y:S01]  /*36a10*/  LDL.LU R86, [R1+0x578] ;  /* 0x0005780001567983 */ /* 0x000ea20000300800 */
[C---:B-1----:R-:W-:Y:S03]  /*36a20*/  HMMA.1688.F32.TF32 R68, R92.reuse, R22, R88 ;  /* 0x000000165c44723c */ /* 0x042fe60000081058 */
[----:B------:R-:W2:Y:S04]  /*36a30*/  LDL.LU R87, [R1+0x57c] ;  /* 0x00057c0001577983 */ /* 0x000ea80000300800 */
[----:B------:R-:W2:Y:S11]  /*36a40*/  LDL.LU R88, [R1+0x590] ;  /* 0x0005900001587983 */ /* 0x000eb60000300800 */
[----:B------:R-:W-:Y:S05]  /*36a50*/  @!UPT UIADD3 URZ, URZ, URZ, URZ ;  /* 0x0000003f3f3ff290 */ /* 0x000fea000fffe03f */
[----:B------:R-:W-:Y:S04]  /*36a60*/  STL.64 [R1+0x100], R68 ;  /* 0x0001004401007387 */ /* 0x000fe80000100a00 */
[----:B------:R1:W-:Y:S04]  /*36a70*/  STL.64 [R1+0x108], R70 ;  /* 0x0001084601007387 */ /* 0x0003e80000100a00 */
[----:B------:R-:W2:Y:S04]  /*36a80*/  LDL.LU R89, [R1+0x594] ;  /* 0x0005940001597983 */ /* 0x000ea80000300800 */
[----:B------:R-:W2:Y:S04]  /*36a90*/  LDL.LU R90, [R1+0x598] ;  /* 0x00059800015a7983 */ /* 0x000ea80000300800 */
[----:B------:R-:W2:Y:S01]  /*36aa0*/  LDL.LU R91, [R1+0x59c] ;  /* 0x00059c00015b7983 */ /* 0x000ea20000300800 */
[C---:B------:R-:W-:Y:S08]  /*36ab0*/  HMMA.1688.F32.TF32 R104, R92.reuse, R26, R104 ;  /* 0x0000001a5c68723c */ /* 0x040ff00000081068 */
[C---:B------:R-:W-:Y:S08]  /*36ac0*/  HMMA.1688.F32.TF32 R100, R92.reuse, R30, R100 ;  /* 0x0000001e5c64723c */ /* 0x040ff00000081064 */
[C---:B------:R-:W-:Y:S08]  /*36ad0*/  HMMA.1688.F32.TF32 R244, R92.reuse, R38, R244 ;  /* 0x000000265cf4723c */ /* 0x040ff000000810f4 */
[C---:B-1----:R-:W-:Y:S01]  /*36ae0*/  HMMA.1688.F32.TF32 R68, R92.reuse, R34, R96 ;  /* 0x000000225c44723c */ /* 0x042fe20000081060 */
[----:B------:R-:W-:Y:S04]  /*36af0*/  STL.64 [R1+0xf0], R104 ;  /* 0x0000f06801007387 */ /* 0x000fe80000100a00 */
[----:B------:R-:W-:Y:S04]  /*36b00*/  STL.64 [R1+0xf8], R106 ;  /* 0x0000f86a01007387 */ /* 0x000fe80000100a00 */
[----:B------:R-:W-:Y:S04]  /*36b10*/  STL.64 [R1+0xe0], R100 ;  /* 0x0000e06401007387 */ /* 0x000fe80000100a00 */
[----:B------:R-:W-:Y:S04]  /*36b20*/  STL.64 [R1+0xe8], R102 ;  /* 0x0000e86601007387 */ /* 0x000fe80000100a00 */
[----:B------:R-:W-:Y:S06]  /*36b30*/  STL.64 [R1+0x1be0], R244 ;  /* 0x001be0f401007387 */ /* 0x000fec0000100a00 */
[----:B------:R-:W-:Y:S04]  /*36b40*/  STL.64 [R1+0xd0], R68 ;  /* 0x0000d04401007387 */ /* 0x000fe80000100a00 */
[----:B------:R1:W-:Y:S04]  /*36b50*/  STL.64 [R1+0xd8], R70 ;  /* 0x0000d84601007387 */ /* 0x0003e80000100a00 */
[----:B------:R2:W-:Y:S01]  /*36b60*/  STL.64 [R1+0x1bd8], R246 ;  /* 0x001bd8f601007387 */ /* 0x0005e20000100a00 */
[C---:B-1----:R-:W-:Y:S03]  /*36b70*/  HMMA.1688.F32.TF32 R68, R92.reuse, R42, R240 ;  /* 0x0000002a5c44723c */ /* 0x042fe600000810f0 */
[----:B------:R-:W2:Y:S04]  /*36b80*/  LDL.LU R240, [R1+0x580] ;  /* 0x0005800001f07983 */ /* 0x000ea80000300800 */
[----:B------:R-:W2:Y:S04]  /*36b90*/  LDL.LU R241, [R1+0x584] ;  /* 0x0005840001f17983 */ /* 0x000ea80000300800 */
[----:B------:R-:W2:Y:S04]  /*36ba0*/  LDL.LU R242, [R1+0x588] ;  /* 0x0005880001f27983 */ /* 0x000ea80000300800 */
[----:B------:R-:W2:Y:S08]  /*36bb0*/  LDL.LU R243, [R1+0x58c] ;  /* 0x00058c0001f37983 */ /* 0x000eb00000300800 */
[----:B------:R1:W-:Y:S04]  /*36bc0*/  STL.64 [R1+0x1bf0], R68 ;  /* 0x001bf04401007387 */ /* 0x0003e80000100a00 */
[----:B------:R1:W-:Y:S01]  /*36bd0*/  STL.64 [R1+0x1be8], R70 ;  /* 0x001be84601007387 */ /* 0x0003e20000100a00 */
[C---:B---3--:R-:W-:Y:S08]  /*36be0*/  HMMA.1688.F32.TF32 R72, R92.reuse, R46, R72 ;  /* 0x0000002e5c48723c */ /* 0x048ff00000081048 */
[C---:B----4-:R-:W-:Y:S08]  /*36bf0*/  HMMA.1688.F32.TF32 R76, R92.reuse, R50, R76 ;  /* 0x000000325c4c723c */ /* 0x050ff0000008104c */
[C---:B------:R-:W-:Y:S07]  /*36c00*/  HMMA.1688.F32.TF32 R80, R92.reuse, R54, R80 ;  /* 0x000000365c50723c */ /* 0x040fee0000081050 */
[----:B------:R3:W-:Y:S04]  /*36c10*/  STL.64 [R1+0x1c00], R72 ;  /* 0x001c004801007387 */ /* 0x0007e80000100a00 */
[----:B------:R4:W-:Y:S04]  /*36c20*/  STL.64 [R1+0x1bf8], R74 ;  /* 0x001bf84a01007387 */ /* 0x0009e80000100a00 */
[----:B------:R-:W-:Y:S04]  /*36c30*/  STL [R1+0x1c18], R76 ;  /* 0x001c184c01007387 */ /* 0x000fe80000100800 */
[----:B------:R-:W-:Y:S04]  /*36c40*/  STL [R1+0x1c14], R77 ;  /* 0x001c144d01007387 */ /* 0x000fe80000100800 */
[----:B------:R-:W-:Y:S04]  /*36c50*/  STL.64 [R1+0x1c08], R78 ;  /* 0x001c084e01007387 */ /* 0x000fe80000100a00 */
[----:B------:R1:W-:Y:S04]  /*36c60*/  STL [R1+0x1c28], R80 ;  /* 0x001c285001007387 */ /* 0x0003e80000100800 */
[----:B------:R1:W-:Y:S04]  /*36c70*/  STL [R1+0x1c24], R81 ;  /* 0x001c245101007387 */ /* 0x0003e80000100800 */
[----:B------:R1:W-:Y:S04]  /*36c80*/  STL [R1+0x1c20], R82 ;  /* 0x001c205201007387 */ /* 0x0003e80000100800 */
[----:B------:R1:W-:Y:S01]  /*36c90*/  STL [R1+0x1c1c], R83 ;  /* 0x001c1c5301007387 */ /* 0x0003e20000100800 */
[C---:B--2---:R-:W-:Y:S11]  /*36ca0*/  HMMA.1688.F32.TF32 R84, R92.reuse, R58, R84 ;  /* 0x0000003a5c54723c */ /* 0x044ff60000081054 */
[----:B------:R-:W-:Y:S11]  /*36cb0*/  @!UPT UIADD3 URZ, URZ, URZ, URZ ;  /* 0x0000003f3f3ff290 */ /* 0x000ff6000fffe03f */
[----:B------:R-:W-:Y:S01]  /*36cc0*/  @!UPT UIADD3 URZ, URZ, URZ, URZ ;  /* 0x0000003f3f3ff290 */ /* 0x000fe2000fffe03f */
[----:B------:R2:W-:Y:S01]  /*36cd0*/  STL [R1+0x1c38], R84 ;  /* 0x001c385401007387 */ /* 0x0005e20000100800 */
[C---:B------:R-:W-:Y:S03]  /*36ce0*/  HMMA.1688.F32.TF32 R88, R92.reuse, R62, R88 ;  /* 0x0000003e5c58723c */ /* 0x040fe60000081058 */
[----:B------:R1:W-:Y:S04]  /*36cf0*/  STL [R1+0x1c34], R85 ;  /* 0x001c345501007387 */ /* 0x0003e80000100800 */
[----:B------:R1:W-:Y:S04]  /*36d00*/  STL [R1+0x1c30], R86 ;  /* 0x001c305601007387 */ /* 0x0003e80000100800 */
[----:B------:R1:W-:Y:S04]  /*36d10*/  STL [R1+0x1c2c], R87 ;  /* 0x001c2c5701007387 */ /* 0x0003e80000100800 */
        /* <DEDUP_REMOVED lines=8> */
[----:B------:R1:W-:Y:S04]  /*36da0*/  STL [R1+0x1c48], R88 ;  /* 0x001c485801007387 */ /* 0x0003e80000100800 */
[----:B------:R1:W-:Y:S04]  /*36db0*/  STL [R1+0x1c44], R89 ;  /* 0x001c445901007387 */ /* 0x0003e80000100800 */
[----:B------:R1:W-:Y:S04]  /*36dc0*/  STL [R1+0x1c40], R90 ;  /* 0x001c405a01007387 */ /* 0x0003e80000100800 */
[----:B------:R1:W-:Y:S04]  /*36dd0*/  STL [R1+0x1c3c], R91 ;  /* 0x001c3c5b01007387 */ /* 0x0003e80000100800 */
        /* <DEDUP_REMOVED lines=16> */
[----:B------:R-:W4:Y:S08]  /*36ee0*/  LDL.LU R243, [R1+0x65c] ;  /* 0x00065c0001f37983 */ /* 0x000f300000300800 */
[----:B------:R-:W-:Y:S04]  /*36ef0*/  STL [R1+0x1c58], R92 ;  /* 0x001c585c01007387 */ /* 0x000fe80000100800 */
[----:B------:R-:W-:Y:S04]  /*36f00*/  STL [R1+0x1c54], R93 ;  /* 0x001c545d01007387 */ /* 0x000fe80000100800 */
[----:B------:R-:W-:Y:S04]  /*36f10*/  STL [R1+0x1c50], R94 ;  /* 0x001c505e01007387 */ /* 0x000fe80000100800 */
[----:B------:R-:W-:Y:S01]  /*36f20*/  STL [R1+0x1c4c], R95 ;  /* 0x001c4c5f01007387 */ /* 0x000fe20000100800 */
[C---:B--2---:R-:W-:Y:S08]  /*36f30*/  HMMA.1688.F32.TF32 R144, R140.reuse, R6, R112 ;  /* 0x000000068c90723c */ /* 0x044ff00000081070 */
[C---:B---3--:R-:W-:Y:S11]  /*36f40*/  HMMA.1688.F32.TF32 R148, R140.reuse, R10, R108 ;  /* 0x0000000a8c94723c */ /* 0x048ff6000008106c */
[----:B------:R-:W-:Y:S04]  /*36f50*/  @!UPT UIADD3 URZ, URZ, URZ, URZ ;  /* 0x0000003f3f3ff290 */ /* 0x000fe8000fffe03f */
[----:B------:R2:W-:Y:S04]  /*36f60*/  STL [R1+0x1c68], R144 ;  /* 0x001c689001007387 */ /* 0x0005e80000100800 */
[----:B------:R3:W-:Y:S04]  /*36f70*/  STL [R1+0x1c64], R145 ;  /* 0x001c649101007387 */ /* 0x0007e80000100800 */
[----:B------:R1:W-:Y:S01]  /*36f80*/  STL [R1+0x1c60], R146 ;  /* 0x001c609201007387 */ /* 0x0003e20000100800 */
[C---:B----4-:R-:W-:Y:S03]  /*36f90*/  HMMA.1688.F32.TF32 R152, R140.reuse, R14, R104 ;  /* 0x0000000e8c98723c */ /* 0x050fe60000081068 */
[----:B------:R4:W-:Y:S05]  /*36fa0*/  STL [R1+0x1c5c], R147 ;  /* 0x001c5c9301007387 */ /* 0x0009ea0000100800 */
[C---:B------:R-:W-:Y:S01]  /*36fb0*/  HMMA.1688.F32.TF32 R156, R140.reuse, R18, R100 ;  /* 0x000000128c9c723c */ /* 0x040fe20000081064 */
[----:B------:R1:W-:Y:S04]  /*36fc0*/  STL [R1+0x1c78], R148 ;  /* 0x001c789401007387 */ /* 0x0003e80000100800 */
[----:B------:R1:W-:Y:S03]  /*36fd0*/  STL [R1+0x1c74], R149 ;  /* 0x001c749501007387 */ /* 0x0003e60000100800 */
[C---:B------:R-:W-:Y:S01]  /*36fe0*/  HMMA.1688.F32.TF32 R96, R140.reuse, R22, R96 ;  /* 0x000000168c60723c */ /* 0x040fe20000081060 */
[----:B------:R1:W-:Y:S04]  /*36ff0*/  STL [R1+0x1c70], R150 ;  /* 0x001c709601007387 */ /* 0x0003e80000100800 */
[----:B------:R1:W-:Y:S04]  /*37000*/  STL [R1+0x1c6c], R151 ;  /* 0x001c6c9701007387 */ /* 0x0003e80000100800 */
[----:B------:R1:W-:Y:S04]  /*37010*/  STL [R1+0x1c88], R152 ;  /* 0x001c889801007387 */ /* 0x0003e80000100800 */
[----:B------:R1:W-:Y:S04]  /*37020*/  STL [R1+0x1c84], R153 ;  /* 0x001c849901007387 */ /* 0x0003e80000100800 */
[----:B------:R1:W-:Y:S04]  /*37030*/  STL [R1+0x1c80], R154 ;  /* 0x001c809a01007387 */ /* 0x0003e80000100800 */
[----:B------:R1:W-:Y:S04]  /*37040*/  STL [R1+0x1c7c], R155 ;  /* 0x001c7c9b01007387 */ /* 0x0003e80000100800 */
[----:B------:R-:W-:Y:S04]  /*37050*/  STL [R1+0x1c98], R156 ;  /* 0x001c989c01007387 */ /* 0x000fe80000100800 */
[----:B------:R-:W-:Y:S04]  /*37060*/  STL [R1+0x1c94], R157 ;  /* 0x001c949d01007387 */ /* 0x000fe80000100800 */
[----:B------:R-:W-:Y:S04]  /*37070*/  STL [R1+0x1c90], R158 ;  /* 0x001c909e01007387 */ /* 0x000fe80000100800 */
[----:B------:R-:W-:Y:S04]  /*37080*/  STL [R1+0x1c8c], R159 ;  /* 0x001c8c9f01007387 */ /* 0x000fe80000100800 */
[----:B------:R-:W2:Y:S04]  /*37090*/  LDL.LU R104, [R1+0x660] ;  /* 0x0006600001687983 */ /* 0x000ea80000300800 */
[----:B------:R-:W2:Y:S04]  /*370a0*/  LDL.LU R105, [R1+0x664] ;  /* 0x0006640001697983 */ /* 0x000ea80000300800 */
[----:B------:R-:W2:Y:S04]  /*370b0*/  LDL.LU R106, [R1+0x668] ;  /* 0x00066800016a7983 */ /* 0x000ea80000300800 */
[----:B------:R-:W2:Y:S04]  /*370c0*/  LDL.LU R107, [R1+0x66c] ;  /* 0x00066c00016b7983 */ /* 0x000ea80000300800 */
[----:B------:R1:W-:Y:S04]  /*370d0*/  STL.64 [R1+0x1ca8], R96 ;  /* 0x001ca86001007387 */ /* 0x0003e80000100a00 */
[----:B------:R1:W-:Y:S04]  /*370e0*/  STL [R1+0x1ca0], R98 ;  /* 0x001ca06201007387 */ /* 0x0003e80000100800 */
[----:B------:R1:W-:Y:S04]  /*370f0*/  STL [R1+0x1c9c], R99 ;  /* 0x001c9c6301007387 */ /* 0x0003e80000100800 */
        /* <DEDUP_REMOVED lines=26> */
[----:B------:R-:W-:Y:S04]  /*372a0*/  STL.64 [R1+0x1cb0], R102 ;  /* 0x001cb06601007387 */ /* 0x000fe80000100a00 */
        /* <DEDUP_REMOVED lines=11> */
[C---:B------:R-:W-:Y:S01]  /*37360*/  HMMA.1688.F32.TF32 R116, R140.reuse, R42, R116 ;  /* 0x0000002a8c74723c */ /* 0x040fe20000081074 */
        /* <DEDUP_REMOVED lines=13> */
[----:B------:R-:W2:Y:S04]  /*37440*/  LDL.LU R239, [R1+0x6ec] ;  /* 0x0006ec0001ef7983 */ /* 0x000ea80000300800 */
[----:B------:R-:W-:Y:S01]  /*37450*/  STL.64 [R1+0x1d08], R120 ;  /* 0x001d087801007387 */ /* 0x000fe20000100a00 */
[C---:B------:R-:W-:Y:S03]  /*37460*/  HMMA.1688.F32.TF32 R128, R140.reuse, R54, R240 ;  /* 0x000000368c80723c */ /* 0x040fe600000810f0 */
[----:B------:R-:W-:Y:S04]  /*37470*/  STL.64 [R1+0x1d00], R122 ;  /* 0x001d007a01007387 */ /* 0x000fe80000100a00 */
[----:B------:R-:W-:Y:S04]  /*37480*/  STL.64 [R1+0x1d18], R124 ;  /* 0x001d187c01007387 */ /* 0x000fe80000100a00 */
[----:B------:R-:W-:Y:S04]  /*37490*/  STL.64 [R1+0x1d10], R126 ;  /* 0x001d107e01007387 */ /* 0x000fe80000100a00 */
[----:B------:R-:W3:Y:S04]  /*374a0*/  LDL.LU R240, [R1+0x710] ;  /* 0x0007100001f07983 */ /* 0x000ee80000300800 */
[----:B------:R-:W3:Y:S04]  /*374b0*/  LDL.LU R241, [R1+0x714] ;  /* 0x0007140001f17983 */ /* 0x000ee80000300800 */
[----:B------:R-:W3:Y:S04]  /*374c0*/  LDL.LU R242, [R1+0x718] ;  /* 0x0007180001f27983 */ /* 0x000ee80000300800 */
[----:B------:R-:W3:Y:S01]  /*374d0*/  LDL.LU R243, [R1+0x71c] ;  /* 0x00071c0001f37983 */ /* 0x000ee20000300800 */
[C---:B------:R-:W-:Y:S03]  /*374e0*/  HMMA.1688.F32.TF32 R132, R140.reuse, R58, R132 ;  /* 0x0000003a8c84723c */ /* 0x040fe60000081084 */
[----:B------:R-:W-:Y:S04]  /*374f0*/  STL.64 [R1+0x1d28], R128 ;  /* 0x001d288001007387 */ /* 0x000fe80000100a00 */
[----:B------:R-:W-:Y:S01]  /*37500*/  STL.64 [R1+0x1d20], R130 ;  /* 0x001d208201007387 */ /* 0x000fe20000100a00 */
[C---:B------:R-:W-:Y:S11]  /*37510*/  HMMA.1688.F32.TF32 R136, R140.reuse, R62, R136 ;  /* 0x0000003e8c88723c */ /* 0x040ff60000081088 */
[----:B------:R-:W-:Y:S04]  /*37520*/  @!UPT UIADD3 URZ, URZ, URZ, URZ ;  /* 0x0000003f3f3ff290 */ /* 0x000fe8000fffe03f */
        /* <DEDUP_REMOVED lines=15> */
[----:B------:R-:W-:Y:S04]  /*37620*/  STL.64 [R1+0x1d40], R138 ;  /* 0x001d408a01007387 */ /* 0x000fe80000100a00 */
[----:B------:R-:W4:Y:S04]  /*37630*/  LDL.LU R160, [R1+0x750] ;  /* 0x0007500001a07983 */ /* 0x000f280000300800 */
[----:B------:R-:W4:Y:S04]  /*37640*/  LDL.LU R161, [R1+0x754] ;  /* 0x0007540001a17983 */ /* 0x000f280000300800 */
[----:B------:R-:W4:Y:S04]  /*37650*/  LDL.LU R162, [R1+0x758] ;  /* 0x0007580001a27983 */ /* 0x000f280000300800 */
[----:B------:R-:W4:Y:S01]  /*37660*/  LDL.LU R163, [R1+0x75c] ;  /* 0x00075c0001a37983 */ /* 0x000f220000300800 */
[----:B--2---:R-:W-:Y:S03]  /*37670*/  HMMA.1688.F32.TF32 R140, R140, R66, R236 ;  /* 0x000000428c8c723c */ /* 0x004fe600000810ec */
[----:B------:R-:W-:Y:S04]  /*37680*/  LDS R236, [R2+0x46280] ;  /* 0x0462800002ec7984 */ /* 0x000fe80000000800 */
[----:B------:R-:W-:Y:S04]  /*37690*/  LDS R238, [R2+0x47280] ;  /* 0x0472800002ee7984 */ /* 0x000fe80000000800 */
[----:B------:R-:W-:Y:S04]  /*376a0*/  LDS R237, [R252+0x46280] ;  /* 0x04628000fced7984 */ /* 0x000fe80000000800 */
[----:B------:R-:W2:Y:S08]  /*376b0*/  LDS R239, [R252+0x47280] ;  /* 0x04728000fcef7984 */ /* 0x000eb00000000800 */
[----:B------:R-:W-:Y:S04]  /*376c0*/  STL.64 [R1+0x1d58], R140 ;  /* 0x001d588c01007387 */ /* 0x000fe80000100a00 */
[----:B------:R-:W-:Y:S01]  /*376d0*/  STL.64 [R1+0x1d50], R142 ;  /* 0x001d508e01007387 */ /* 0x000fe20000100a00 */
[C---:B---3--:R-:W-:Y:S03]  /*376e0*/  HMMA.1688.F32.TF32 R208, R204.reuse, R6, R240 ;  /* 0x00000006ccd0723c */ /* 0x048fe600000810f0 */
[----:B------:R-:W3:Y:S04]  /*376f0*/  LDL.LU R240, [R1+0x760] ;  /* 0x0007600001f07983 */ /* 0x000ee80000300800 */
[----:B------:R-:W3:Y:S04]  /*37700*/  LDL.LU R241, [R1+0x764] ;  /* 0x0007640001f17983 */ /* 0x000ee80000300800 */
[----:B------:R-:W3:Y:S04]  /*37710*/  LDL.LU R242, [R1+0x768] ;  /* 0x0007680001f27983 */ /* 0x000ee80000300800 */
[----:B------:R-:W3:Y:S08]  /*37720*/  LDL.LU R243, [R1+0x76c] ;  /* 0x00076c0001f37983 */ /* 0x000ef00000300800 */
[----:B------:R-:W-:Y:S01]  /*37730*/  STL [R1+0x1d6c], R208 ;  /* 0x001d6cd001007387 */ /* 0x000fe20000100800 */
[C---:B----4-:R-:W-:Y:S08]  /*37740*/  HMMA.1688.F32.TF32 R228, R204.reuse, R10, R172 ;  /* 0x0000000acce4723c */ /* 0x050ff000000810ac */
[C---:B------:R-:W-:Y:S01]  /*37750*/  HMMA.1688.F32.TF32 R212, R204.reuse, R14, R168 ;  /* 0x0000000eccd4723c */ /* 0x040fe200000810a8 */
[----:B------:R-:W-:Y:S07]  /*37760*/  STL [R1+0x1d68], R209 ;  /* 0x001d68d101007387 */ /* 0x000fee0000100800 */
[C---:B------:R-:W-:Y:S01]  /*37770*/  HMMA.1688.F32.TF32 R216, R204.reuse, R18, R164 ;  /* 0x00000012ccd8723c */ /* 0x040fe200000810a4 */
[----:B------:R-:W-:Y:S04]  /*37780*/  STL [R1+0x1d64], R210 ;  /* 0x001d64d201007387 */ /* 0x000fe80000100800 */
[----:B------:R-:W-:Y:S04]  /*37790*/  STL [R1+0x1d60], R211 ;  /* 0x001d60d301007387 */ /* 0x000fe80000100800 */
[----:B------:R-:W-:Y:S04]  /*377a0*/  STL [R1+0x1d7c], R228 ;  /* 0x001d7ce401007387 */ /* 0x000fe80000100800 */
[----:B------:R-:W-:Y:S04]  /*377b0*/  STL [R1+0x1d78], R229 ;  /* 0x001d78e501007387 */ /* 0x000fe80000100800 */
[----:B------:R-:W-:Y:S01]  /*377c0*/  STL [R1+0x1d74], R230 ;  /* 0x001d74e601007387 */ /* 0x000fe20000100800 */
[C---:B------:R-:W-:Y:S03]  /*377d0*/  HMMA.1688.F32.TF32 R160, R204.reuse, R22, R160 ;  /* 0x00000016cca0723c */ /* 0x040fe600000810a0 */
        /* <DEDUP_REMOVED lines=38> */
[----:B------:R-:W3:Y:S04]  /*37a40*/  LDL.LU R240, [R1+0x7d0] ;  /* 0x0007d00001f07983 */ /* 0x000ee80000300800 */
[----:B------:R-:W3:Y:S04]  /*37a50*/  LDL.LU R241, [R1+0x7d4] ;  /* 0x0007d40001f17983 */ /* 0x000ee80000300800 */
[----:B------:R-:W3:Y:S04]  /*37a60*/  LDL.LU R242, [R1+0x7d8] ;  /* 0x0007d80001f27983 */ /* 0x000ee80000300800 */
[----:B------:R-:W3:Y:S08]  /*37a70*/  LDL.LU R243, [R1+0x7dc] ;  /* 0x0007dc0001f37983 */ /* 0x000ef00000300800 */
[----:B------:R-:W-:Y:S04]  /*37a80*/  STL [R1+0x1dbc], R164 ;  /* 0x001dbca401007387 */ /* 0x000fe80000100800 */
[----:B------:R-:W-:Y:S04]  /*37a90*/  STL [R1+0x1db8], R165 ;  /* 0x001db8a501007387 */ /* 0x000fe80000100800 */
[----:B------:R-:W-:Y:S04]  /*37aa0*/  STL [R1+0x1db4], R166 ;  /* 0x001db4a601007387 */ /* 0x000fe80000100800 */
[----:B------:R-:W-:Y:S01]  /*37ab0*/  STL [R1+0x1db0], R167 ;  /* 0x001db0a701007387 */ /* 0x000fe20000100800 */
[C---:B----4-:R-:W-:Y:S08]  /*37ac0*/  HMMA.1688.F32.TF32 R168, R204.reuse, R30, R168 ;  /* 0x0000001ecca8723c */ /* 0x050ff000000810a8 */
[C---:B--2---:R-:W-:Y:S11]  /*37ad0*/  HMMA.1688.F32.TF32 R172, R204.reuse, R34, R172 ;  /* 0x00000022ccac723c */ /* 0x044ff600000810ac */
[----:B------:R-:W-:Y:S04]  /*37ae0*/  @!UPT UIADD3 URZ, URZ, URZ, URZ ;  /* 0x0000003f3f3ff290 */ /* 0x000fe8000fffe03f */
[----:B------:R-:W-:Y:S04]  /*37af0*/  STL [R1+0x1dcc], R168 ;  /* 0x001dcca801007387 */ /* 0x000fe80000100800 */
[----:B------:R-:W-:Y:S04]  /*37b00*/  STL [R1+0x1dc8], R169 ;  /* 0x001dc8a901007387 */ /* 0x000fe80000100800 */
[----:B------:R-:W-:Y:S01]  /*37b10*/  STL [R1+0x1dc4], R170 ;  /* 0x001dc4aa01007387 */ /* 0x000fe20000100800 */
[C---:B------:R-:W-:Y:S03]  /*37b20*/  HMMA.1688.F32.TF32 R176, R204.reuse, R38, R176 ;  /* 0x00000026ccb0723c */ /* 0x040fe600000810b0 */
[----:B------:R-:W-:Y:S05]  /*37b30*/  STL [R1+0x1dc0], R171 ;  /* 0x001dc0ab01007387 */ /* 0x000fea0000100800 */
[C---:B------:R-:W-:Y:S01]  /*37b40*/  HMMA.1688.F32.TF32 R180, R204.reuse, R42, R180 ;  /* 0x0000002accb4723c */ /* 0x040fe200000810b4 */
[----:B------:R-:W-:Y:S07]  /*37b50*/  STL [R1+0x1ddc], R172 ;  /* 0x001ddcac01007387 */ /* 0x000fee0000100800 */
[C---:B------:R-:W-:Y:S01]  /*37b60*/  HMMA.1688.F32.TF32 R184, R204.reuse, R46, R184 ;  /* 0x0000002eccb8723c */ /* 0x040fe200000810b8 */
[----:B------:R-:W-:Y:S04]  /*37b70*/  STL [R1+0x1dd8], R173 ;  /* 0x001dd8ad01007387 */ /* 0x000fe80000100800 */
[----:B------:R-:W-:Y:S03]  /*37b80*/  STL [R1+0x1dd4], R174 ;  /* 0x001dd4ae01007387 */ /* 0x000fe60000100800 */
[C---:B------:R-:W-:Y:S01]  /*37b90*/  HMMA.1688.F32.TF32 R188, R204.reuse, R50, R188 ;  /* 0x00000032ccbc723c */ /* 0x040fe200000810bc */
        /* <DEDUP_REMOVED lines=91> */
[----:B---3--:R-:W-:Y:S03]  /*38150*/  HMMA.1688.F32.TF32 R192, R204, R54, R240 ;  /* 0x00000036ccc0723c */ /* 0x008fe600000810f0 */
[----:B------:R-:W3:Y:S04]  /*38160*/  LDL.LU R240, [R1+0xb90] ;  /* 0x000b900001f07983 */ /* 0x000ee80000300800 */
[----:B------:R-:W3:Y:S04]  /*38170*/  LDL.LU R241, [R1+0xb94] ;  /* 0x000b940001f17983 */ /* 0x000ee80000300800 */
[----:B------:R-:W3:Y:S04]  /*38180*/  LDL.LU R242, [R1+0xb98] ;  /* 0x000b980001f27983 */ /* 0x000ee80000300800 */
[----:B------:R-:W3:Y:S08]  /*38190*/  LDL.LU R243, [R1+0xb9c] ;  /* 0x000b9c0001f37983 */ /* 0x000ef00000300800 */
[----:B------:R-:W-:Y:S04]  /*381a0*/  STL.64 [R1+0x1e20], R194 ;  /* 0x001e20c201007387 */ /* 0x000fe80000100a00 */
[----:B------:R-:W-:Y:S01]  /*381b0*/  STL.64 [R1+0x1e18], R192 ;  /* 0x001e18c001007387 */ /* 0x000fe20000100a00 */
[C---:B--2---:R-:W-:Y:S08]  /*381c0*/  HMMA.1688.F32.TF32 R96, R236.reuse, R14, R96 ;  /* 0x0000000eec60723c */ /* 0x044ff00000081060 */
[----:B------:R-:W-:Y:S08]  /*381d0*/  HMMA.1688.F32.TF32 R100, R236, R22, R152 ;  /* 0x00000016ec64723c */ /* 0x000ff00000081098 */
[----:B----4-:R-:W-:Y:S11]  /*381e0*/  HMMA.1688.F32.TF32 R196, R204, R58, R196 ;  /* 0x0000003accc4723c */ /* 0x010ff600000810c4 */
[----:B------:R-:W-:Y:S11]  /*381f0*/  @!UPT UIADD3 URZ, URZ, URZ, URZ ;  /* 0x0000003f3f3ff290 */ /* 0x000ff6000fffe03f */
[----:B------:R-:W-:Y:S01]  /*38200*/  @!UPT UIADD3 URZ, URZ, URZ, URZ ;  /* 0x0000003f3f3ff290 */ /* 0x000fe2000fffe03f */
[----:B------:R-:W-:Y:S04]  /*38210*/  STL.64 [R1+0x1e30], R198 ;  /* 0x001e30c601007387 */ /* 0x000fe80000100a00 */
[----:B------:R-:W-:Y:S04]  /*38220*/  STL.64 [R1+0x1e28], R196 ;  /* 0x001e28c401007387 */ /* 0x000fe80000100a00 */
[----:B------:R-:W-:Y:S04]  /*38230*/  STL.64 [R1+0x120], R96 ;  /* 0x0001206001007387 */ /* 0x000fe80000100a00 */
[----:B------:R1:W-:Y:S01]  /*38240*/  STL.64 [R1+0x128], R98 ;  /* 0x0001286201007387 */ /* 0x0003e20000100a00 */
[C---:B------:R-:W-:Y:S08]  /*38250*/  HMMA.1688.F32.TF32 R104, R236.reuse, R18, R156 ;  /* 0x00000012ec68723c */ /* 0x040ff0000008109c */
[----:B-1----:R-:W-:Y:S08]  /*38260*/  HMMA.1688.F32.TF32 R96, R236, R26, R148 ;  /* 0x0000001aec60723c */ /* 0x002ff00000081094 */
[C---:B------:R-:W-:Y:S07]  /*38270*/  HMMA.1688.F32.TF32 R200, R204.reuse, R62, R200 ;  /* 0x0000003eccc8723c */ /* 0x040fee00000810c8 */
[----:B------:R-:W-:Y:S01]  /*38280*/  STL.64 [R1+0x170], R104 ;  /* 0x0001706801007387 */ /* 0x000fe20000100a00 */
[----:B------:R-:W-:Y:S03]  /*38290*/  HMMA.1688.F32.TF32 R204, R204, R66, R232 ;  /* 0x00000042cccc723c */ /* 0x000fe600000810e8 */
[----:B------:R1:W-:Y:S04]  /*382a0*/  STL.64 [R1+0x178], R106 ;  /* 0x0001786a01007387 */ /* 0x0003e80000100a00 */
[----:B------:R-:W-:Y:S04]  /*382b0*/  STL.64 [R1+0x1a0], R100 ;  /* 0x0001a06401007387 */ /* 0x000fe80000100a00 */
[----:B------:R2:W-:Y:S01]  /*382c0*/  STL.64 [R1+0x1a8], R102 ;  /* 0x0001a86601007387 */ /* 0x0005e20000100a00 */
[C---:B-1----:R-:W-:Y:S03]  /*382d0*/  HMMA.1688.F32.TF32 R104, R236.reuse, R30, R144 ;  /* 0x0000001eec68723c */ /* 0x042fe60000081090 */
[----:B------:R-:W-:Y:S04]  /*382e0*/  STL.64 [R1+0x1c0], R96 ;  /* 0x0001c06001007387 */ /* 0x000fe80000100a00 */
[----:B------:R-:W-:Y:S01]  /*382f0*/  LDS R232, [R33+0x46280] ;  /* 0x0462800021e87984 */ /* 0x000fe20000000800 */
[C---:B--2---:R-:W-:Y:S03]  /*38300*/  HMMA.1688.F32.TF32 R100, R236.reuse, R34, R92 ;  /* 0x00000022ec64723c */ /* 0x044fe6000008105c */
[----:B------:R-:W-:Y:S04]  /*38310*/  LDS R234, [R33+0x47280] ;  /* 0x0472800021ea7984 */ /* 0x000fe80000000800 */
[----:B------:R-:W-:Y:S04]  /*38320*/  LDS R233, [R41+0x46280] ;  /* 0x0462800029e97984 */ /* 0x000fe80000000800 */
[----:B------:R-:W3:Y:S01]  /*38330*/  LDS R235, [R41+0x47280] ;  /* 0x0472800029eb7984 */ /* 0x000ee20000000800 */
[C---:B------:R-:W-:Y:S03]  /*38340*/  HMMA.1688.F32.TF32 R92, R236.reuse, R42, R84 ;  /* 0x0000002aec5c723c */ /* 0x040fe60000081054 */
[----:B------:R1:W-:Y:S05]  /*38350*/  STL.64 [R1+0x1c8], R98 ;  /* 0x0001c86201007387 */ /* 0x0003ea0000100a00 */
[C---:B------:R-:W-:Y:S08]  /*38360*/  HMMA.1688.F32.TF32 R84, R236.reuse, R50, R76 ;  /* 0x00000032ec54723c */ /* 0x040ff0000008104c */
[C---:B-1----:R-:W-:Y:S08]  /*38370*/  HMMA.1688.F32.TF32 R96, R236.reuse, R38, R88 ;  /* 0x00000026ec60723c */ /* 0x042ff00000081058 */
[C---:B------:R-:W-:Y:S08]  /*38380*/  HMMA.1688.F32.TF32 R88, R236.reuse, R46, R80 ;  /* 0x0000002eec58723c */ /* 0x040ff00000081050 */
[C---:B------:R-:W-:Y:S08]  /*38390*/  HMMA.1688.F32.TF32 R80, R236.reuse, R54, R72 ;  /* 0x00000036ec50723c */ /* 0x040ff00000081048 */
[C---:B------:R-:W-:Y:S01]  /*383a0*/  HMMA.1688.F32.TF32 R76, R236.reuse, R58, R68 ;  /* 0x0000003aec4c723c */ /* 0x040fe20000081044 */
[----:B------:R-:W-:Y:S07]  /*383b0*/  STL.64 [R1+0x1e0], R104 ;  /* 0x0001e06801007387 */ /* 0x000fee0000100a00 */
        /* <DEDUP_REMOVED lines=22> */
[-C--:B---3--:R-:W-:Y:S03]  /*38520*/  HMMA.1688.F32.TF32 R68, R232, R6.reuse, R240 ;  /* 0x00000006e844723c */ /* 0x088fe600000810f0 */
[----:B------:R-:W-:Y:S04]  /*38530*/  LDS R240, [R33+0x46300] ;  /* 0x0463000021f07984 */ /* 0x000fe80000000800 */
[----:B------:R-:W-:Y:S01]  /*38540*/  LDS R242, [R33+0x47300] ;  /* 0x0473000021f27984 */ /* 0x000fe20000000800 */
[C---:B------:R-:W-:Y:S03]  /*38550*/  HMMA.1688.F32.TF32 R220, R236.reuse, R6, R220 ;  /* 0x00000006ecdc723c */ /* 0x040fe600000810dc */
[----:B------:R-:W-:Y:S04]  /*38560*/  LDS R241, [R41+0x46300] ;  /* 0x0463000029f17984 */ /* 0x000fe80000000800 */
[----:B------:R-:W-:Y:S08]  /*38570*/  LDS R243, [R41+0x47300] ;  /* 0x0473000029f37984 */ /* 0x000ff00000000800 */
        /* <DEDUP_REMOVED lines=8> */
[----:B------:R-:W4:Y:S04]  /*38600*/  LDL.LU R71, [R1+0xf7c] ;  /* 0x000f7c0001477983 */ /* 0x000f280000300800 */
        /* <DEDUP_REMOVED lines=155> */
[----:B--2---:R-:W-:Y:S01]  /*38fc0*/  HMMA.1688.F32.TF32 R100, R236, R10, R152 ;  /* 0x0000000aec64723c */ /* 0x004fe20000081098 */
[----:B------:R-:W-:-:S02]  /*38fd0*/  IMAD.MOV.U32 R29, RZ, RZ, 0x1f ;  /* 0x0000001fff1d7424 */ /* 0x000fc400078e00ff */
[----:B------:R-:W-:Y:S01]  /*38fe0*/  LDS R232, [R2+0x46380] ;  /* 0x0463800002e87984 */ /* 0x000fe20000000800 */
[----:B------:R-:W-:-:S03]  /*38ff0*/  IMAD.MOV.U32 R5, RZ, RZ, c[0x0][0x188] ;  /* 0x00006200ff057624 */ /* 0x000fc600078e00ff */
[----:B------:R-:W-:Y:S01]  /*39000*/  LDS R234, [R2+0x47380] ;  /* 0x0473800002ea7984 */ /* 0x000fe20000000800 */
[C---:B-1----:R-:W-:Y:S03]  /*39010*/  HMMA.1688.F32.TF32 R96, R236.reuse, R14, R148 ;  /* 0x0000000eec60723c */ /* 0x042fe60000081094 */
[----:B------:R-:W1:Y:S04]  /*39020*/  S2R R45, SR_TID.X ;  /* 0x00000000002d7919 */ /* 0x000e680000002100 */
        /* <DEDUP_REMOVED lines=8> */
[C---:B---3--:R-:W-:Y:S03]  /*390b0*/  HMMA.1688.F32.TF32 R100, R236.reuse, R22, R92 ;  /* 0x00000016ec64723c */ /* 0x048fe6000008105c */
[----:B------:R-:W3:Y:S05]  /*390c0*/  LDS R235, [R252+0x47380] ;  /* 0x04738000fceb7984 */ /* 0x000eea0000000800 */
[C---:B--2---:R-:W-:Y:S08]  /*390d0*/  HMMA.1688.F32.TF32 R96, R236.reuse, R26, R88 ;  /* 0x0000001aec60723c */ /* 0x044ff00000081058 */
        /* <DEDUP_REMOVED lines=23> */
[----:B--2---:R-:W2:Y:S04]  /*39250*/  LDL.LU R76, [R1+0xfe0] ;  /* 0x000fe000014c7983 */ /* 0x004ea80000300800 */
[----:B------:R1:W-:Y:S04]  /*39260*/  STL.64 [R1+0x3d0], R72 ;  /* 0x0003d04801007387 */ /* 0x0003e80000100a00 */
[----:B------:R1:W-:Y:S04]  /*39270*/  STL.64 [R1+0x3d8], R74 ;  /* 0x0003d84a01007387 */ /* 0x0003e80000100a00 */
[----:B------:R1:W-:Y:S04]  /*39280*/  STL.64 [R1+0x3e0], R68 ;  /* 0x0003e04401007387 */ /* 0x0003e80000100a00 */
[----:B------:R1:W-:Y:S04]  /*39290*/  STL.64 [R1+0x3e8], R70 ;  /* 0x0003e84601007387 */ /* 0x0003e80000100a00 */
[----:B------:R-:W2:Y:S04]  /*392a0*/  LDL.LU R77, [R1+0xfe4] ;  /* 0x000fe400014d7983 */ /* 0x000ea80000300800 */
[----:B----4-:R-:W2:Y:S04]  /*392b0*/  LDL.LU R78, [R1+0xfe8] ;  /* 0x000fe800014e7983 */ /* 0x010ea80000300800 */
        /* <DEDUP_REMOVED lines=63> */
[----:B------:R-:W4:Y:S04]  /*396b0*/  LDL.LU R74, [R1+0xfd8] ;  /* 0x000fd800014a7983 */ /* 0x000f280000300800 */
[----:B------:R-:W4:Y:S04]  /*396c0*/  LDL.LU R75, [R1+0xfdc] ;  /* 0x000fdc00014b7983 */ /* 0x000f280000300800 */
[----:B------:R-:W4:Y:S04]  /*396d0*/  LDL.LU R68, [R1+0xfc0] ;  /* 0x000fc00001447983 */ /* 0x000f280000300800 */
[----:B------:R-:W4:Y:S01]  /*396e0*/  LDL.LU R69, [R1+0xfc4] ;  /* 0x000fc40001457983 */ /* 0x000f220000300800 */
[----:B------:R-:W-:-:S03]  /*396f0*/  IMAD.MOV.U32 R246, RZ, RZ, R0 ;  /* 0x000000fffff67224 */ /* 0x000fc600078e0000 */
[----:B------:R-:W4:Y:S04]  /*39700*/  LDL.LU R70, [R1+0xfc8] ;  /* 0x000fc80001467983 */ /* 0x000f280000300800 */
[----:B------:R-:W4:Y:S04]  /*39710*/  LDL.LU R71, [R1+0xfcc] ;  /* 0x000fcc0001477983 */ /* 0x000f280000300800 */
[----:B------:R-:W4:Y:S04]  /*39720*/  LDL.LU R244, [R1+0xfb0] ;  /* 0x000fb00001f47983 */ /* 0x000f280000300800 */
[----:B------:R-:W4:Y:S04]  /*39730*/  LDL.LU R245, [R1+0xfb4] ;  /* 0x000fb40001f57983 */ /* 0x000f280000300800 */
[----:B------:R-:W4:Y:S01]  /*39740*/  LDL.LU R0, [R1+0x1e40] ;  /* 0x001e400001007983 */ /* 0x000f220000300800 */
[C---:B--2---:R-:W-:Y:S08]  /*39750*/  HMMA.1688.F32.TF32 R120, R236.reuse, R58, R116 ;  /* 0x0000003aec78723c */ /* 0x044ff00000081074 */
[C---:B------:R-:W-:Y:S08]  /*39760*/  HMMA.1688.F32.TF32 R116, R236.reuse, R62, R112 ;  /* 0x0000003eec74723c */ /* 0x040ff00000081070 */
[----:B---3--:R-:W-:Y:S01]  /*39770*/  HMMA.1688.F32.TF32 R112, R236, R66, R248 ;  /* 0x00000042ec70723c */ /* 0x008fe200000810f8 */
[----:B------:R-:W-:Y:S01]  /*39780*/  IMAD.MOV.U32 R247, RZ, RZ, R3 ;  /* 0x000000fffff77224 */ /* 0x000fe200078e0003 */
[----:B------:R-:W-:-:S05]  /*39790*/  IADD3 R29, R29, c[0x0][0x180], RZ ;  /* 0x000060001d1d7a10 */ /* 0x000fca0007ffe0ff */
[----:B------:R-:W-:Y:S04]  /*397a0*/  STL.64 [R1+0x3f0], R120 ;  /* 0x0003f07801007387 */ /* 0x000fe80000100a00 */
[----:B------:R-:W-:Y:S04]  /*397b0*/  STL.64 [R1+0x3f8], R122 ;  /* 0x0003f87a01007387 */ /* 0x000fe80000100a00 */
[----:B------:R-:W2:Y:S04]  /*397c0*/  LDL.LU R251, [R1+0x178c] ;  /* 0x00178c0001fb7983 */ /* 0x000ea80000300800 */
[----:B------:R-:W-:Y:S04]  /*397d0*/  STL.64 [R1+0x410], R116 ;  /* 0x0004107401007387 */ /* 0x000fe80000100a00 */
[----:B------:R1:W-:Y:S04]  /*397e0*/  STL.64 [R1+0x418], R118 ;  /* 0x0004187601007387 */ /* 0x0003e80000100a00 */
[----:B------:R-:W-:Y:S04]  /*397f0*/  STL.64 [R1+0x400], R112 ;  /* 0x0004007001007387 */ /* 0x000fe80000100a00 */
[----:B------:R3:W-:Y:S01]  /*39800*/  STL.64 [R1+0x408], R114 ;  /* 0x0004087201007387 */ /* 0x0007e20000100a00 */
[----:B-1----:R-:W-:Y:S01]  /*39810*/  HMMA.1688.F32.TF32 R116, R240, R6, R108 ;  /* 0x00000006f074723c */ /* 0x002fe2000008106c */
[----:B------:R-:W-:-:S02]  /*39820*/  IMAD.SHL.U32 R5, R5, 0x20, RZ ;  /* 0x0000002005057824 */ /* 0x000fc400078e00ff */
[----:B------:R-:W-:Y:S04]  /*39830*/  LDS R236, [R33+0x46380] ;  /* 0x0463800021ec7984 */ /* 0x000fe80000000800 */
[----:B------:R-:W-:Y:S01]  /*39840*/  LDS R238, [R33+0x47380] ;  /* 0x0473800021ee7984 */ /* 0x000fe20000000800 */
[C---:B---3--:R-:W-:Y:S03]  /*39850*/  HMMA.1688.F32.TF32 R112, R240.reuse, R10, R104 ;  /* 0x0000000af070723c */ /* 0x048fe60000081068 */
[----:B------:R-:W-:Y:S04]  /*39860*/  LDS R237, [R41+0x46380] ;  /* 0x0463800029ed7984 */ /* 0x000fe80000000800 */
[----:B------:R-:W1:Y:S01]  /*39870*/  LDS R239, [R41+0x47380] ;  /* 0x0473800029ef7984 */ /* 0x000e620000000800 */
[C---:B----4-:R-:W-:Y:S08]  /*39880*/  HMMA.1688.F32.TF32 R108, R240.reuse, R14, R100 ;  /* 0x0000000ef06c723c */ /* 0x050ff00000081064 */
        /* <DEDUP_REMOVED lines=11> */
[----:B------:R-:W3:Y:S04]  /*39940*/  LDL.LU R8, [R1+0x1794] ;  /* 0x0017940001087983 */ /* 0x000ee80000300800 */
[----:B------:R-:W-:Y:S04]  /*39950*/  STL.64 [R1+0x760], R100 ;  /* 0x0007606401007387 */ /* 0x000fe80000100a00 */
[----:B------:R4:W-:Y:S04]  /*39960*/  STL.64 [R1+0x768], R102 ;  /* 0x0007686601007387 */ /* 0x0009e80000100a00 */
[----:B------:R-:W-:Y:S04]  /*39970*/  STL.64 [R1+0x770], R96 ;  /* 0x0007706001007387 */ /* 0x000fe80000100a00 */
[----:B------:R1:W-:Y:S01]  /*39980*/  STL.64 [R1+0x778], R98 ;  /* 0x0007786201007387 */ /* 0x0003e20000100a00 */
[C---:B----4-:R-:W-:Y:S03]  /*39990*/  HMMA.1688.F32.TF32 R100, R240.reuse, R30, R148 ;  /* 0x0000001ef064723c */ /* 0x050fe60000081094 */
[----:B------:R-:W4:Y:S05]  /*399a0*/  LDL.LU R4, [R1+0x1584] ;  /* 0x0015840001047983 */ /* 0x000f2a0000300800 */
[C---:B-1----:R-:W-:Y:S11]  /*399b0*/  HMMA.1688.F32.TF32 R96, R240.reuse, R34, R144 ;  /* 0x00000022f060723c */ /* 0x042ff60000081090 */
[----:B------:R-:W-:Y:S04]  /*399c0*/  @!UPT UIADD3 URZ, URZ, URZ, URZ ;  /* 0x0000003f3f3ff290 */ /* 0x000fe8000fffe03f */
[----:B------:R-:W-:Y:S04]  /*399d0*/  STL.64 [R1+0x780], R100 ;  /* 0x0007806401007387 */ /* 0x000fe80000100a00 */
[----:B------:R-:W-:Y:S04]  /*399e0*/  STL.64 [R1+0x788], R102 ;  /* 0x0007886601007387 */ /* 0x000fe80000100a00 */
[----:B------:R-:W4:Y:S04]  /*399f0*/  LDL.LU R9, [R1+0x1790] ;  /* 0x0017900001097983 */ /* 0x000f280000300800 */
[----:B------:R-:W4:Y:S04]  /*39a00*/  LDL.LU R37, [R1+0x1798] ;  /* 0x0017980001257983 */ /* 0x000f280000300800 */
[----:B------:R-:W-:Y:S04]  /*39a10*/  STL.64 [R1+0x790], R96 ;  /* 0x0007906001007387 */ /* 0x000fe80000100a00 */
[----:B------:R-:W-:Y:S04]  /*39a20*/  STL.64 [R1+0x798], R98 ;  /* 0x0007986201007387 */ /* 0x000fe80000100a00 */
[----:B------:R-:W4:Y:S01]  /*39a30*/  LDL.LU R36, [R1+0x179c] ;  /* 0x00179c0001247983 */ /* 0x000f220000300800 */
[C---:B------:R-:W-:Y:S08]  /*39a40*/  HMMA.1688.F32.TF32 R92, R240.reuse, R38, R92 ;  /* 0x00000026f05c723c */ /* 0x040ff0000008105c */
[C---:B------:R-:W-:Y:S08]  /*39a50*/  HMMA.1688.F32.TF32 R88, R240.reuse, R42, R88 ;  /* 0x0000002af058723c */ /* 0x040ff00000081058 */
        /* <DEDUP_REMOVED lines=18> */
[----:B------:R1:W-:Y:S01]  /*39b80*/  STL.64 [R1+0x918], R70 ;  /* 0x0009184601007387 */ /* 0x0003e20000100a00 */
[----:B------:R-:W-:-:S02]  /*39b90*/  IMAD.MOV.U32 R3, RZ, RZ, c[0x0][0x180] ;  /* 0x00006000ff037624 */ /* 0x000fc400078e00ff */
[----:B------:R-:W-:Y:S01]  /*39ba0*/  IMAD.SHL.U32 R49, R5, 0x4, RZ ;  /* 0x0000000405317824 */ /* 0x000fe200078e00ff */
[----:B-1----:R-:W-:Y:S01]  /*39bb0*/  HMMA.1688.F32.TF32 R68, R240, R66, R244 ;  /* 0x00000042f044723c */ /* 0x002fe200000810f4 */
[----:B------:R-:W-:Y:S02]  /*39bc0*/  SHF.R.S32.HI R5, RZ, 0x1f, R29 ;  /* 0x0000001fff057819 */ /* 0x000fe4000001141d */
[----:B------:R-:W-:Y:S02]  /*39bd0*/  IADD3 R3, R3, -0x80, RZ ;  /* 0xffffff8003037810 */ /* 0x000fe40007ffe0ff */
[----:B------:R-:W-:-:S04]  /*39be0*/  LEA.HI R5, R5, R29, RZ, 0x5 ;  /* 0x0000001d05057211 */ /* 0x000fc800078f28ff */
[----:B------:R-:W-:-:S04]  /*39bf0*/  SHF.R.S32.HI R5, RZ, 0x5, R5 ;  /* 0x00000005ff057819 */ /* 0x000fc80000011405 */
[----:B------:R-:W-:Y:S01]  /*39c00*/  IADD3 R5, R5, -0x4, RZ ;  /* 0xfffffffc05057810 */ /* 0x000fe20007ffe0ff */
[----:B--2---:R-:W-:-:S09]  /*39c10*/  IMAD R3, R251, -0x20, R3 ;  /* 0xffffffe0fb037824 */ /* 0x004fd200078e0203 */
[----:B------:R-:W-:Y:S01]  /*39c20*/  STL.64 [R1+0x900], R68 ;  /* 0x0009004401007387 */ /* 0x000fe20000100a00 */
[----:B------:R-:W-:Y:S02]  /*39c30*/  ISETP.GE.AND P5, PT, R251, R5, PT ;  /* 0x00000005fb00720c */ /* 0x000fe40003fa6270 */
[----:B------:R-:W-:Y:S01]  /*39c40*/  ISETP.GT.AND P2, PT, R3, RZ, PT ;  /* 0x000000ff0300720c */ /* 0x000fe20003f44270 */
[----:B------:R-:W-:Y:S03]  /*39c50*/  STL.64 [R1+0x908], R70 ;  /* 0x0009084601007387 */ /* 0x000fe60000100a00 */
[----:B------:R-:W-:Y:S01]  /*39c60*/  SEL R5, RZ, 0x4, !P2 ;  /* 0x00000004ff057807 */ /* 0x000fe20005000000 */
[----:B------:R-:W-:Y:S01]  /*39c70*/  BAR.SYNC.DEFER_BLOCKING 0x0 ;  /* 0x0000000000007b1d */ /* 0x000fe20000010000 */
[----:B---3--:R-:W-:-:S05]  /*39c80*/  IADD3 R8, P6, R8, R49, RZ ;  /* 0x0000003108087210 */ /* 0x008fca0007fde0ff */
[----:B------:R-:W-:Y:S04]  /*39c90*/  STL [R1+0x1794], R8 ;  /* 0x0017940801007387 */ /* 0x000fe80000100800 */
[----:B------:R-:W2:Y:S04]  /*39ca0*/  LDL.LU R57, [R1+0x17d0] ;  /* 0x0017d00001397983 */ /* 0x000ea80000300800 */
[----:B------:R-:W3:Y:S04]  /*39cb0*/  LDL.LU R56, [R1+0x17d4] ;  /* 0x0017d40001387983 */ /* 0x000ee80000300800 */
[----:B------:R-:W2:Y:S01]  /*39cc0*/  LDL.LU R44, [R1+0x17dc] ;  /* 0x0017dc00012c7983 */ /* 0x000ea20000300800 */
[----:B----4-:R-:W-:-:S04]  /*39cd0*/  IADD3 R4, R4, 0x1, RZ ;  /* 0x0000000104047810 */ /* 0x010fc80007ffe0ff */
[----:B------:R-:W-:-:S04]  /*39ce0*/  ISETP.GT.AND P2, PT, R4, 0x3, PT ;  /* 0x000000030400780c */ /* 0x000fc80003f44270 */
[----:B------:R-:W-:Y:S01]  /*39cf0*/  SEL R211, R4, RZ, !P2 ;  /* 0x000000ff04d37207 */ /* 0x000fe20005000000 */
[----:B------:R-:W-:-:S05]  /*39d00*/  IMAD.X R9, R9, 0x1, R0, P6 ;  /* 0x0000000109097824 */ /* 0x000fca00030e0600 */
[----:B------:R1:W-:Y:S01]  /*39d10*/  STL [R1+0x1790], R9 ;  /* 0x0017900901007387 */ /* 0x0003e20000100800 */
[----:B------:R-:W-:-:S05]  /*39d20*/  IADD3 R36, P6, R36, R49, RZ ;  /* 0x0000003124247210 */ /* 0x000fca0007fde0ff */
[----:B------:R-:W-:Y:S01]  /*39d30*/  IMAD.X R37, R37, 0x1, R0, P6 ;  /* 0x0000000125257824 */ /* 0x000fe200030e0600 */
[----:B------:R-:W-:Y:S04]  /*39d40*/  STL [R1+0x179c], R36 ;  /* 0x00179c2401007387 */ /* 0x000fe80000100800 */
[----:B------:R4:W-:Y:S04]  /*39d50*/  STL [R1+0x1798], R37 ;  /* 0x0017982501007387 */ /* 0x0009e80000100800 */
[----:B------:R-:W2:Y:S04]  /*39d60*/  LDL.LU R2, [R1+0x1e3c] ;  /* 0x001e3c0001027983 */ /* 0x000ea80000300800 */
[----:B------:R-:W2:Y:S04]  /*39d70*/  LDL.LU R48, [R1+0x17d8] ;  /* 0x0017d80001307983 */ /* 0x000ea80000300800 */
[----:B------:R-:W-:Y:S04]  /*39d80*/  STL [R1+0x1584], R211 ;  /* 0x001584d301007387 */ /* 0x000fe80000100800 */
[----:B------:R-:W2:Y:S04]  /*39d90*/  LDL.LU R33, [R1+0x1810] ;  /* 0x0018100001217983 */ /* 0x000ea80000300800 */
[----:B------:R-:W2:Y:S04]  /*39da0*/  LDL.LU R32, [R1+0x1814] ;  /* 0x0018140001207983 */ /* 0x000ea80000300800 */
[----:B------:R-:W2:Y:S04]  /*39db0*/  LDL.LU R53, [R1+0x1818] ;  /* 0x0018180001357983 */ /* 0x000ea80000300800 */
[----:B------:R-:W2:Y:S01]  /*39dc0*/  LDL.LU R52, [R1+0x181c] ;  /* 0x00181c0001347983 */ /* 0x000ea20000300800 */
[----:B------:R-:W-:-:S02]  /*39dd0*/  SEL R5, R5, RZ, !P5 ;  /* 0x000000ff05057207 */ /* 0x000fc40006800000 */
[----:B------:R-:W-:Y:S01]  /*39de0*/  LOP3.LUT R29, R45, 0x7f, RZ, 0xc0, !PT ;  /* 0x0000007f2d1d7812 */ /* 0x000fe200078ec0ff */
[----:B------:R-:W2:Y:S01]  /*39df0*/  LDL.LU R41, [R1+0x1850] ;  /* 0x0018500001297983 */ /* 0x000ea20000300800 */
[----:B------:R-:W-:-:S03]  /*39e00*/  ISETP.NE.U32.AND P6, PT, R5, RZ, PT ;  /* 0x000000ff0500720c */ /* 0x000fc60003fc5070 */
[----:B------:R-:W-:Y:S01]  /*39e10*/  IMAD.SHL.U32 R98, R29, 0x4, RZ ;  /* 0x000000041d627824 */ /* 0x000fe200078e00ff */
[----:B------:R-:W2:Y:S03]  /*39e20*/  LDL.LU R40, [R1+0x1854] ;  /* 0x0018540001287983 */ /* 0x000ea60000300800 */
[----:B------:R-:W-:-:S06]  /*39e30*/  IMAD R4, R211, 0x8000, R98 ;  /* 0x00008000d3047824 */ /* 0x000fcc00078e0262 */
[----:B------:R-:W-:Y:S01]  /*39e40*/  @!PT LDS RZ, [RZ] ;  /* 0x00000000fffff984 */ /* 0x000fe20000000800 */
[----:B------:R-:W-:Y:S01]  /*39e50*/  @!PT LDS RZ, [RZ] ;  /* 0x00000000fffff984 */ /* 0x000fe20000000800 */
[----:B------:R-:W-:Y:S01]  /*39e60*/  @!PT LDS RZ, [RZ] ;  /* 0x00000000fffff984 */ /* 0x000fe20000000800 */
[----:B------:R1:W-:Y:S02]  /*39e70*/  LDGSTS.E [R4+0x40000], [R8.64], P6 ;  /* 0x4000000008047fae */ /* 0x0003e4000b121844 */
[----:B-1----:R-:W-:Y:S02]  /*39e80*/  IMAD.MOV.U32 R9, RZ, RZ, R37 ;  /* 0x000000ffff097224 */ /* 0x002fe400078e0025 */
[----:B------:R-:W-:Y:S01]  /*39e90*/  IMAD.MOV.U32 R8, RZ, RZ, R36 ;  /* 0x000000ffff087224 */ /* 0x000fe200078e0024 */
[----:B----4-:R-:W4:Y:S04]  /*39ea0*/  LDL.LU R37, [R1+0x1858] ;  /* 0x0018580001257983 */ /* 0x010f280000300800 */
[----:B------:R-:W4:Y:S01]  /*39eb0*/  LDL.LU R36, [R1+0x185c] ;  /* 0x00185c0001247983 */ /* 0x000f220000300800 */
[----:B------:R-:W-:-:S03]  /*39ec0*/  ISETP.GT.AND P2, PT, R3, 0x4, PT ;  /* 0x000000040300780c */ /* 0x000fc60003f44270 */
[----:B------:R1:W-:Y:S01]  /*39ed0*/  LDGSTS.E [R4+0x40200], [R8.64], P6 ;  /* 0x4020000008047fae */ /* 0x0003e2000b121844 */
[----:B------:R-:W-:-:S04]  /*39ee0*/  SEL R5, RZ, 0x4, !P2 ;  /* 0x00000004ff057807 */ /* 0x000fc80005000000 */
[----:B------:R-:W-:-:S04]  /*39ef0*/  SEL R5, R5, RZ, !P5 ;  /* 0x000000ff05057207 */ /* 0x000fc80006800000 */
[----:B------:R-:W-:Y:S02]  /*39f00*/  ISETP.NE.U32.AND P2, PT, R5, RZ, PT ;  /* 0x000000ff0500720c */ /* 0x000fe40003f45070 */
[----:B---3--:R-:W-:-:S05]  /*39f10*/  IADD3 R56, P6, R56, R49, RZ ;  /* 0x0000003138387210 */ /* 0x008fca0007fde0ff */
[----:B--2---:R-:W-:Y:S01]  /*39f20*/  IMAD.X R57, R57, 0x1, R0, P6 ;  /* 0x0000000139397824 */ /* 0x004fe200030e0600 */
[----:B------:R-:W-:Y:S01]  /*39f30*/  IADD3 R44, P6, R44, R49, RZ ;  /* 0x000000312c2c7210 */ /* 0x000fe20007fde0ff */
[----:B-1----:R-:W-:Y:S01]  /*39f40*/  IMAD.MOV.U32 R8, RZ, RZ, R56 ;  /* 0x000000ffff087224 */ /* 0x002fe200078e0038 */
[----:B------:R-:W-:Y:S01]  /*39f50*/  STL [R1+0x17d4], R56 ;  /* 0x0017d43801007387 */ /* 0x000fe20000100800 */
[----:B------:R-:W-:-:S03]  /*39f60*/  IMAD.MOV.U32 R9, RZ, RZ, R57 ;  /* 0x000000ffff097224 */ /* 0x000fc600078e0039 */
[----:B------:R-:W-:Y:S04]  /*39f70*/  STL [R1+0x17d0], R57 ;  /* 0x0017d03901007387 */ /* 0x000fe80000100800 */
[----:B------:R-:W-:Y:S04]  /*39f80*/  STL [R1+0x17dc], R44 ;  /* 0x0017dc2c01007387 */ /* 0x000fe80000100800 */
[----:B------:R1:W-:Y:S02]  /*39f90*/  LDGSTS.E [R4+0x41000], [R8.64], P2 ;  /* 0x4100000008047fae */ /* 0x0003e40009121844 */
[----:B-1----:R-:W-:-:S02]  /*39fa0*/  IMAD.MOV.U32 R8, RZ, RZ, R44 ;  /* 0x000000ffff087224 */ /* 0x002fc400078e002c */
[----:B------:R-:W-:Y:S01]  /*39fb0*/  IMAD.X R48, R48, 0x1, R0, P6 ;  /* 0x0000000130307824 */ /* 0x000fe200030e0600 */
[----:B------:R-:W-:-:S05]  /*39fc0*/  IADD3 R32, P6, R32, R49, RZ ;  /* 0x0000003120207210 */ /* 0x000fca0007fde0ff */
[----:B------:R-:W-:Y:S01]  /*39fd0*/  IMAD.X R33, R33, 0x1, R0, P6 ;  /* 0x0000000121217824 */ /* 0x000fe200030e0600 */
[----:B------:R-:W-:Y:S01]  /*39fe0*/  IADD3 R52, P6, R52, R49, RZ ;  /* 0x0000003134347210 */ /* 0x000fe20007fde0ff */
[----:B------:R1:W-:Y:S01]  /*39ff0*/  STL [R1+0x17d8], R48 ;  /* 0x0017d83001007387 */ /* 0x0003e20000100800 */
[----:B------:R-:W-:-:S03]  /*3a000*/  IMAD.MOV.U32 R9, RZ, RZ, R48 ;  /* 0x000000ffff097224 */ /* 0x000fc600078e0030 */
[----:B------:R-:W-:Y:S01]  /*3a010*/  IMAD.X R53, R53, 0x1, R0, P6 ;  /* 0x0000000135357824 */ /* 0x000fe200030e0600 */
[----:B------:R-:W-:Y:S04]  /*3a020*/  STL [R1+0x1814], R32 ;  /* 0x0018142001007387 */ /* 0x000fe80000100800 */
[----:B------:R2:W-:Y:S04]  /*3a030*/  STL [R1+0x1810], R33 ;  /* 0x0018102101007387 */ /* 0x0005e80000100800 */
[----:B-1----:R-:W3:Y:S04]  /*3a040*/  LDL.LU R48, [R1+0x1890] ;  /* 0x0018900001307983 */ /* 0x002ee80000300800 */
[----:B------:R-:W-:Y:S04]  /*3a050*/  STL [R1+0x181c], R52 ;  /* 0x00181c3401007387 */ /* 0x000fe80000100800 */
[----:B------:R-:W-:Y:S04]  /*3a060*/  STL [R1+0x1818], R53 ;  /* 0x0018183501007387 */ /* 0x000fe80000100800 */
[----:B------:R-:W3:Y:S04]  /*3a070*/  LDL.LU R44, [R1+0x1894] ;  /* 0x00189400012c7983 */ /* 0x000ee80000300800 */
[----:B------:R1:W-:Y:S02]  /*3a080*/  LDGSTS.E [R4+0x41200], [R8.64], P2 ;  /* 0x4120000008047fae */ /* 0x0003e40009121844 */
[----:B-1----:R-:W-:-:S02]  /*3a090*/  IMAD.MOV.U32 R9, RZ, RZ, R33 ;  /* 0x000000ffff097224 */ /* 0x002fc400078e0021 */
[----:B------:R-:W-:Y:S01]  /*3a0a0*/  IMAD.MOV.U32 R8, RZ, RZ, R32 ;  /* 0x000000ffff087224 */ /* 0x000fe200078e0020 */
[----:B--2---:R-:W2:Y:S04]  /*3a0b0*/  LDL.LU R33, [R1+0x1898] ;  /* 0x0018980001217983 */ /* 0x004ea80000300800 */
[----:B------:R-:W2:Y:S01]  /*3a0c0*/  LDL.LU R32, [R1+0x189c] ;  /* 0x00189c0001207983 */ /* 0x000ea20000300800 */
[----:B------:R-:W-:-:S04]  /*3a0d0*/  ISETP.GT.AND P2, PT, R3, 0x8, PT ;  /* 0x000000080300780c */ /* 0x000fc80003f44270 */
[----:B------:R-:W-:-:S04]  /*3a0e0*/  SEL R5, RZ, 0x4, !P2 ;  /* 0x00000004ff057807 */ /* 0x000fc80005000000 */
[----:B------:R-:W-:-:S04]  /*3a0f0*/  SEL R5, R5, RZ, !P5 ;  /* 0x000000ff05057207 */ /* 0x000fc80006800000 */
[----:B------:R-:W-:Y:S02]  /*3a100*/  ISETP.NE.U32.AND P2, PT, R5, RZ, PT ;  /* 0x000000ff0500720c */ /* 0x000fe40003f45070 */
[----:B------:R-:W-:-:S11]  /*3a110*/  IADD3 R40, P6, R40, R49, RZ ;  /* 0x0000003128287210 */ /* 0x000fd60007fde0ff */
[----:B------:R1:W-:Y:S01]  /*3a120*/  LDGSTS.E [R4+0x42000], [R8.64], P2 ;  /* 0x4200000008047fae */ /* 0x0003e20009121844 */
[----:B------:R-:W-:Y:S02]  /*3a130*/  IMAD.X R41, R41, 0x1, R0, P6 ;  /* 0x0000000129297824 */ /* 0x000fe400030e0600 */
[----:B-1----:R-:W-:Y:S02]  /*3a140*/  IMAD.MOV.U32 R8, RZ, RZ, R52 ;  /* 0x000000ffff087224 */ /* 0x002fe400078e0034 */
[----:B------:R-:W-:-:S05]  /*3a150*/  IMAD.MOV.U32 R9, RZ, RZ, R53 ;  /* 0x000000ffff097224 */ /* 0x000fca00078e0035 */
[----:B------:R1:W-:Y:S01]  /*3a160*/  LDGSTS.E [R4+0x42200], [R8.64], P2 ;  /* 0x4220000008047fae */ /* 0x0003e20009121844 */
[----:B------:R-:W-:Y:S02]  /*3a170*/  ISETP.GT.AND P2, PT, R3, 0xc, PT ;  /* 0x0000000c0300780c */ /* 0x000fe40003f44270 */
[----:B----4-:R-:W-:Y:S02]  /*3a180*/  IADD3 R36, P6, R36, R49, RZ ;  /* 0x0000003124247210 */ /* 0x010fe40007fde0ff */
[----:B------:R-:W-:Y:S01]  /*3a190*/  SEL R5, RZ, 0x4, !P2 ;  /* 0x00000004ff057807 */ /* 0x000fe20005000000 */
[----:B------:R-:W-:Y:S03]  /*3a1a0*/  STL [R1+0x1854], R40 ;  /* 0x0018542801007387 */ /* 0x000fe60000100800 */
[----:B------:R-:W-:Y:S01]  /*3a1b0*/  SEL R5, R5, RZ, !P5 ;  /* 0x000000ff05057207 */ /* 0x000fe20006800000 */
[----:B------:R-:W-:Y:S01]  /*3a1c0*/  IMAD.X R37, R37, 0x1, R0, P6 ;  /* 0x0000000125257824 */ /* 0x000fe200030e0600 */
[----:B------:R4:W-:Y:S02]  /*3a1d0*/  STL [R1+0x1850], R41 ;  /* 0x0018502901007387 */ /* 0x0009e40000100800 */
[----:B------:R-:W-:-:S02]  /*3a1e0*/  ISETP.NE.U32.AND P2, PT, R5, RZ, PT ;  /* 0x000000ff0500720c */ /* 0x000fc40003f45070 */
[----:B------:R-:W2:Y:S04]  /*3a1f0*/  LDL.LU R57, [R1+0x18d0] ;  /* 0x0018d00001397983 */ /* 0x000ea80000300800 */
[----:B------:R-:W-:Y:S04]  /*3a200*/  STL [R1+0x185c], R36 ;  /* 0x00185c2401007387 */ /* 0x000fe80000100800 */
[----:B------:R4:W-:Y:S04]  /*3a210*/  STL [R1+0x1858], R37 ;  /* 0x0018582501007387 */ /* 0x0009e80000100800 */
[----:B------:R-:W2:Y:S01]  /*3a220*/  LDL.LU R56, [R1+0x18d4] ;  /* 0x0018d40001387983 */ /* 0x000ea20000300800 */
[----:B-1----:R-:W-:-:S02]  /*3a230*/  IMAD.MOV.U32 R8, RZ, RZ, R40 ;  /* 0x000000ffff087224 */ /* 0x002fc400078e0028 */
[----:B------:R-:W-:Y:S02]  /*3a240*/  IMAD.MOV.U32 R9, RZ, RZ, R41 ;  /* 0x000000ffff097224 */ /* 0x000fe400078e0029 */
[----:B----4-:R-:W2:Y:S04]  /*3a250*/  LDL.LU R41, [R1+0x18d8] ;  /* 0x0018d80001297983 */ /* 0x010ea80000300800 */
[----:B------:R-:W2:Y:S04]  /*3a260*/  LDL.LU R40, [R1+0x18dc] ;  /* 0x0018dc0001287983 */ /* 0x000ea80000300800 */
[----:B------:R1:W-:Y:S02]  /*3a270*/  LDGSTS.E [R4+0x43000], [R8.64], P2 ;  /* 0x4300000008047fae */ /* 0x0003e40009121844 */
[----:B-1----:R-:W-:-:S02]  /*3a280*/  IMAD.MOV.U32 R9, RZ, RZ, R37 ;  /* 0x000000ffff097224 */ /* 0x002fc400078e0025 */
[----:B------:R-:W-:Y:S01]  /*3a290*/  IMAD.MOV.U32 R8, RZ, RZ, R36 ;  /* 0x000000ffff087224 */ /* 0x000fe200078e0024 */
[----:B------:R-:W2:Y:S04]  /*3a2a0*/  LDL.LU R37, [R1+0x1910] ;  /* 0x0019100001257983 */ /* 0x000ea80000300800 */
[----:B------:R-:W2:Y:S04]  /*3a2b0*/  LDL.LU R36, [R1+0x1914] ;  /* 0x0019140001247983 */ /* 0x000ea80000300800 */
[----:B------:R-:W2:Y:S04]  /*3a2c0*/  LDL.LU R53, [R1+0x1918] ;  /* 0x0019180001357983 */ /* 0x000ea80000300800 */
[----:B------:R-:W2:Y:S04]  /*3a2d0*/  LDL.LU R52, [R1+0x191c] ;  /* 0x00191c0001347983 */ /* 0x000ea80000300800 */
[----:B------:R1:W-:Y:S01]  /*3a2e0*/  LDGSTS.E [R4+0x43200], [R8.64], P2 ;  /* 0x4320000008047fae */ /* 0x0003e20009121844 */
[----:B------:R-:W-:-:S04]  /*3a2f0*/  ISETP.GT.AND P2, PT, R3, 0x10, PT ;  /* 0x000000100300780c */ /* 0x000fc80003f44270 */
[----:B------:R-:W-:-:S04]  /*3a300*/  SEL R5, RZ, 0x4, !P2 ;  /* 0x00000004ff057807 */ /* 0x000fc80005000000 */
[----:B------:R-:W-:-:S04]  /*3a310*/  SEL R5, R5, RZ, !P5 ;  /* 0x000000ff05057207 */ /* 0x000fc80006800000 */
[----:B------:R-:W-:Y:S02]  /*3a320*/  ISETP.NE.U32.AND P2, PT, R5, RZ, PT ;  /* 0x000000ff0500720c */ /* 0x000fe40003f45070 */
[----:B---3--:R-:W-:-:S05]  /*3a330*/  IADD3 R44, P6, R44, R49, RZ ;  /* 0x000000312c2c7210 */ /* 0x008fca0007fde0ff */
[----:B------:R-:W-:Y:S01]  /*3a340*/  IMAD.X R48, R48, 0x1, R0, P6 ;  /* 0x0000000130307824 */ /* 0x000fe200030e0600 */
[----:B------:R-:W-:Y:S01]  /*3a350*/  STL [R1+0x1894], R44 ;  /* 0x0018942c01007387 */ /* 0x000fe20000100800 */
[----:B-1----:R-:W-:-:S03]  /*3a360*/  IMAD.MOV.U32 R8, RZ, RZ, R44 ;  /* 0x000000ffff087224 */ /* 0x002fc600078e002c */
[----:B------:R1:W-:Y:S01]  /*3a370*/  STL [R1+0x1890], R48 ;  /* 0x0018903001007387 */ /* 0x0003e20000100800 */
[----:B------:R-:W-:-:S05]  /*3a380*/  IMAD.MOV.U32 R9, RZ, RZ, R48 ;  /* 0x000000ffff097224 */ /* 0x000fca00078e0030 */
[----:B------:R3:W-:Y:S01]  /*3a390*/  LDGSTS.E [R4+0x44000], [R8.64], P2 ;  /* 0x4400000008047fae */ /* 0x0007e20009121844 */
[----:B--2---:R-:W-:-:S05]  /*3a3a0*/  IADD3 R32, P6, R32, R49, RZ ;  /* 0x0000003120207210 */ /* 0x004fca0007fde0ff */
[----:B------:R-:W-:Y:S01]  /*3a3b0*/  IMAD.X R33, R33, 0x1, R0, P6 ;  /* 0x0000000121217824 */ /* 0x000fe200030e0600 */
[----:B------:R-:W-:Y:S04]  /*3a3c0*/  STL [R1+0x189c], R32 ;  /* 0x00189c2001007387 */ /* 0x000fe80000100800 */
[----:B------:R2:W-:Y:S04]  /*3a3d0*/  STL [R1+0x1898], R33 ;  /* 0x0018982101007387 */ /* 0x0005e80000100800 */
[----:B-1----:R-:W4:Y:S04]  /*3a3e0*/  LDL.LU R48, [R1+0x1950] ;  /* 0x0019500001307983 */ /* 0x002f280000300800 */
[----:B------:R-:W4:Y:S01]  /*3a3f0*/  LDL.LU R44, [R1+0x1954] ;  /* 0x00195400012c7983 */ /* 0x000f220000300800 */
[----:B---3--:R-:W-:-:S02]  /*3a400*/  IMAD.MOV.U32 R9, RZ, RZ, R33 ;  /* 0x000000ffff097224 */ /* 0x008fc400078e0021 */
[----:B------:R-:W-:Y:S01]  /*3a410*/  IMAD.MOV.U32 R8, RZ, RZ, R32 ;  /* 0x000000ffff087224 */ /* 0x000fe200078e0020 */
[----:B--2---:R-:W2:Y:S04]  /*3a420*/  LDL.LU R33, [R1+0x1958] ;  /* 0x0019580001217983 */ /* 0x004ea80000300800 */
[----:B------:R-:W3:Y:S04]  /*3a430*/  LDL.LU R32, [R1+0x195c] ;  /* 0x00195c0001207983 */ /* 0x000ee80000300800 */
[----:B------:R1:W-:Y:S01]  /*3a440*/  LDGSTS.E [R4+0x44200], [R8.64], P2 ;  /* 0x4420000008047fae */ /* 0x0003e20009121844 */
[----:B------:R-:W-:-:S04]  /*3a450*/  ISETP.GT.AND P2, PT, R3, 0x14, PT ;  /* 0x000000140300780c */ /* 0x000fc80003f44270 */
[----:B------:R-:W-:-:S04]  /*3a460*/  SEL R5, RZ, 0x4, !P2 ;  /* 0x00000004ff057807 */ /* 0x000fc80005000000 */
[----:B------:R-:W-:-:S04]  /*3a470*/  SEL R5, R5, RZ, !P5 ;  /* 0x000000ff05057207 */ /* 0x000fc80006800000 */
[----:B------:R-:W-:Y:S02]  /*3a480*/  ISETP.NE.U32.AND P2, PT, R5, RZ, PT ;  /* 0x000000ff0500720c */ /* 0x000fe40003f45070 */
[----:B------:R-:W-:-:S05]  /*3a490*/  IADD3 R56, P6, R56, R49, RZ ;  /* 0x0000003138387210 */ /* 0x000fca0007fde0ff */
[----:B------:R-:W-:Y:S01]  /*3a4a0*/  IMAD.X R57, R57, 0x1, R0, P6 ;  /* 0x0000000139397824 */ /* 0x000fe200030e0600 */
[----:B------:R-:W-:-:S05]  /*3a4b0*/  IADD3 R40, P6, R40, R49, RZ ;  /* 0x0000003128287210 */ /* 0x000fca0007fde0ff */
[----:B------:R-:W-:Y:S01]  /*3a4c0*/  IMAD.X R41, R41, 0x1, R0, P6 ;  /* 0x0000000129297824 */ /* 0x000fe200030e0600 */
[----:B------:R-:W-:Y:S01]  /*3a4d0*/  STL [R1+0x18d4], R56 ;  /* 0x0018d43801007387 */ /* 0x000fe20000100800 */
[----:B-1----:R-:W-:Y:S02]  /*3a4e0*/  IMAD.MOV.U32 R8, RZ, RZ, R56 ;  /* 0x000000ffff087224 */ /* 0x002fe400078e0038 */
[----:B------:R-:W-:Y:S01]  /*3a4f0*/  IMAD.MOV.U32 R9, RZ, RZ, R57 ;  /* 0x000000ffff097224 */ /* 0x000fe200078e0039 */
[----:B------:R-:W-:Y:S01]  /*3a500*/  STL [R1+0x18d0], R57 ;  /* 0x0018d03901007387 */ /* 0x000fe20000100800 */
[----:B------:R-:W-:-:S03]  /*3a510*/  IADD3 R36, P6, R36, R49, RZ ;  /* 0x0000003124247210 */ /* 0x000fc60007fde0ff */
[----:B------:R1:W-:Y:S02]  /*3a520*/  LDGSTS.E [R4+0x45000], [R8.64], P2 ;  /* 0x4500000008047fae */ /* 0x0003e40009121844 */
[--C-:B------:R-:W-:Y:S01]  /*3a530*/  IMAD.X R37, R37, 0x1, R0.reuse, P6 ;  /* 0x0000000125257824 */ /* 0x100fe200030e0600 */
[----:B------:R-:W-:Y:S01]  /*3a540*/  IADD3 R52, P6, R52, R49, RZ ;  /* 0x0000003134347210 */ /* 0x000fe20007fde0ff */
[----:B------:R-:W-:Y:S04]  /*3a550*/  STL [R1+0x18dc], R40 ;  /* 0x0018dc2801007387 */ /* 0x000fe80000100800 */
[----:B------:R1:W-:Y:S01]  /*3a560*/  STL [R1+0x18d8], R41 ;  /* 0x0018d82901007387 */ /* 0x0003e20000100800 */
[----:B------:R-:W-:Y:S02]  /*3a570*/  IMAD.X R53, R53, 0x1, R0, P6 ;  /* 0x0000000135357824 */ /* 0x000fe400030e0600 */
[----:B-1----:R-:W-:Y:S01]  /*3a580*/  IMAD.MOV.U32 R9, RZ, RZ, R41 ;  /* 0x000000ffff097224 */ /* 0x002fe200078e0029 */
[----:B------:R-:W-:Y:S01]  /*3a590*/  STL [R1+0x1914], R36 ;  /* 0x0019142401007387 */ /* 0x000fe20000100800 */
[----:B------:R-:W-:-:S03]  /*3a5a0*/  IMAD.MOV.U32 R8, RZ, RZ, R40 ;  /* 0x000000ffff087224 */ /* 0x000fc600078e0028 */
[----:B------:R1:W-:Y:S04]  /*3a5b0*/  STL [R1+0x1910], R37 ;  /* 0x0019102501007387 */ /* 0x0003e80000100800 */
[----:B------:R-:W2:Y:S04]  /*3a5c0*/  LDL.LU R41, [R1+0x17a0] ;  /* 0x0017a00001297983 */ /* 0x000ea80000300800 */
[----:B------:R-:W-:Y:S04]  /*3a5d0*/  STL [R1+0x191c], R52 ;  /* 0x00191c3401007387 */ /* 0x000fe80000100800 */
[----:B------:R-:W-:Y:S04]  /*3a5e0*/  STL [R1+0x1918], R53 ;  /* 0x0019183501007387 */ /* 0x000fe80000100800 */
[----:B------:R-:W2:Y:S04]  /*3a5f0*/  LDL.LU R40, [R1+0x17a4] ;  /* 0x0017a40001287983 */ /* 0x000ea80000300800 */
[----:B------:R1:W-:Y:S01]  /*3a600*/  LDGSTS.E [R4+0x45200], [R8.64], P2 ;  /* 0x4520000008047fae */ /* 0x0003e20009121844 */
[----:B------:R-:W-:-:S04]  /*3a610*/  ISETP.GT.AND P2, PT, R3, 0x18, PT ;  /* 0x000000180300780c */ /* 0x000fc80003f44270 */
[----:B------:R-:W-:Y:S01]  /*3a620*/  SEL R5, RZ, 0x4, !P2 ;  /* 0x00000004ff057807 */ /* 0x000fe20005000000 */
[----:B-1----:R-:W-:Y:S02]  /*3a630*/  IMAD.MOV.U32 R9, RZ, RZ, R37 ;  /* 0x000000ffff097224 */ /* 0x002fe400078e0025 */
[----:B------:R-:W-:Y:S01]  /*3a640*/  IMAD.MOV.U32 R8, RZ, RZ, R36 ;  /* 0x000000ffff087224 */ /* 0x000fe200078e0024 */
[----:B------:R-:W2:Y:S04]  /*3a650*/  LDL.LU R37, [R1+0x17a8] ;  /* 0x0017a80001257983 */ /* 0x000ea80000300800 */
[----:B------:R-:W2:Y:S01]  /*3a660*/  LDL.LU R36, [R1+0x17ac] ;  /* 0x0017ac0001247983 */ /* 0x000ea20000300800 */
[----:B------:R-:W-:-:S04]  /*3a670*/  SEL R5, R5, RZ, !P5 ;  /* 0x000000ff05057207 */ /* 0x000fc80006800000 */
[----:B------:R-:W-:Y:S11]  /*3a680*/  ISETP.NE.U32.AND P2, PT, R5, RZ, PT ;  /* 0x000000ff0500720c */ /* 0x000ff60003f45070 */
[----:B------:R-:W-:Y:S02]  /*3a690*/  @!UPT UIADD3 URZ, URZ, URZ, URZ ;  /* 0x0000003f3f3ff290 */ /* 0x000fe4000fffe03f */
[----:B------:R1:W-:Y:S02]  /*3a6a0*/  LDGSTS.E [R4+0x46000], [R8.64], P2 ;  /* 0x4600000008047fae */ /* 0x0003e40009121844 */
[----:B-1----:R-:W-:Y:S02]  /*3a6b0*/  IMAD.MOV.U32 R8, RZ, RZ, R52 ;  /* 0x000000ffff087224 */ /* 0x002fe400078e0034 */
[----:B------:R-:W-:-:S05]  /*3a6c0*/  IMAD.MOV.U32 R9, RZ, RZ, R53 ;  /* 0x000000ffff097224 */ /* 0x000fca00078e0035 */
[----:B------:R1:W-:Y:S01]  /*3a6d0*/  LDGSTS.E [R4+0x46200], [R8.64], P2 ;  /* 0x4620000008047fae */ /* 0x0003e20009121844 */
[----:B------:R-:W-:-:S04]  /*3a6e0*/  ISETP.GT.AND P2, PT, R3, 0x1c, PT ;  /* 0x0000001c0300780c */ /* 0x000fc80003f44270 */
[----:B------:R-:W-:-:S04]  /*3a6f0*/  SEL R5, RZ, 0x4, !P2 ;  /* 0x00000004ff057807 */ /* 0x000fc80005000000 */
[----:B------:R-:W-:-:S04]  /*3a700*/  SEL R5, R5, RZ, !P5 ;  /* 0x000000ff05057207 */ /* 0x000fc80006800000 */
[----:B------:R-:W-:Y:S02]  /*3a710*/  ISETP.NE.U32.AND P2, PT, R5, RZ, PT ;  /* 0x000000ff0500720c */ /* 0x000fe40003f45070 */
[----:B----4-:R-:W-:-:S05]  /*3a720*/  IADD3 R44, P6, R44, R49, RZ ;  /* 0x000000312c2c7210 */ /* 0x010fca0007fde0ff */
[--C-:B------:R-:W-:Y:S01]  /*3a730*/  IMAD.X R48, R48, 0x1, R0.reuse, P6 ;  /* 0x0000000130307824 */ /* 0x100fe200030e0600 */
[----:B---3--:R-:W-:Y:S01]  /*3a740*/  IADD3 R32, P6, R32, R49, RZ ;  /* 0x0000003120207210 */ /* 0x008fe20007fde0ff */
[----:B------:R3:W-:Y:S04]  /*3a750*/  STL [R1+0x1954], R44 ;  /* 0x0019542c01007387 */ /* 0x0007e80000100800 */
[----:B--2---:R-:W-:Y:S01]  /*3a760*/  IMAD.X R33, R33, 0x1, R0, P6 ;  /* 0x0000000121217824 */ /* 0x004fe200030e0600 */
[----:B------:R2:W-:Y:S04]  /*3a770*/  STL [R1+0x1950], R48 ;  /* 0x0019503001007387 */ /* 0x0005e80000100800 */
[----:B------:R-:W4:Y:S04]  /*3a780*/  LDL.LU R57, [R1+0x17e0] ;  /* 0x0017e00001397983 */ /* 0x000f280000300800 */
[----:B------:R-:W-:Y:S04]  /*3a790*/  STL [R1+0x195c], R32 ;  /* 0x00195c2001007387 */ /* 0x000fe80000100800 */
[----:B------:R2:W-:Y:S04]  /*3a7a0*/  STL [R1+0x1958], R33 ;  /* 0x0019582101007387 */ /* 0x0005e80000100800 */
[----:B------:R-:W4:Y:S01]  /*3a7b0*/  LDL.LU R56, [R1+0x17e4] ;  /* 0x0017e40001387983 */ /* 0x000f220000300800 */
[----:B-1----:R-:W-:-:S02]  /*3a7c0*/  IMAD.MOV.U32 R8, RZ, RZ, R44 ;  /* 0x000000ffff087224 */ /* 0x002fc400078e002c */
[----:B------:R-:W-:Y:S01]  /*3a7d0*/  IMAD.MOV.U32 R9, RZ, RZ, R48 ;  /* 0x000000ffff097224 */ /* 0x000fe200078e0030 */
[----:B---3--:R-:W3:Y:S04]  /*3a7e0*/  LDL.LU R44, [R1+0x17ec] ;  /* 0x0017ec00012c7983 */ /* 0x008ee80000300800 */
[----:B------:R1:W-:Y:S04]  /*3a7f0*/  LDGSTS.E [R4+0x47000], [R8.64], P2 ;  /* 0x4700000008047fae */ /* 0x0003e80009121844 */
[----:B--2---:R-:W2:Y:S01]  /*3a800*/  LDL.LU R48, [R1+0x17e8] ;  /* 0x0017e80001307983 */ /* 0x004ea20000300800 */
[----:B-1----:R-:W-:-:S02]  /*3a810*/  IMAD.MOV.U32 R9, RZ, RZ, R33 ;  /* 0x000000ffff097224 */ /* 0x002fc400078e0021 */
[----:B------:R-:W-:Y:S01]  /*3a820*/  IMAD.MOV.U32 R8, RZ, RZ, R32 ;  /* 0x000000ffff087224 */ /* 0x000fe200078e0020 */
[----:B------:R-:W2:Y:S04]  /*3a830*/  LDL.LU R33, [R1+0x1820] ;  /* 0x0018200001217983 */ /* 0x000ea80000300800 */
[----:B------:R-:W2:Y:S04]  /*3a840*/  LDL.LU R32, [R1+0x1824] ;  /* 0x0018240001207983 */ /* 0x000ea80000300800 */
[----:B------:R-:W2:Y:S04]  /*3a850*/  LDL.LU R53, [R1+0x1828] ;  /* 0x0018280001357983 */ /* 0x000ea80000300800 */
[----:B------:R-:W2:Y:S04]  /*3a860*/  LDL.LU R52, [R1+0x182c] ;  /* 0x00182c0001347983 */ /* 0x000ea80000300800 */
[----:B------:R-:W1:Y:S04]  /*3a870*/  S2R R61, SR_TID.X ;  /* 0x00000000003d7919 */ /* 0x000e680000002100 */
[----:B------:R1:W-:Y:S01]  /*3a880*/  LDGSTS.E [R4+0x47200], [R8.64], P2 ;  /* 0x4720000008047fae */ /* 0x0003e20009121844 */
[----:B------:R-:W-:-:S04]  /*3a890*/  ISETP.GT.AND P2, PT, R3, 0x1, PT ;  /* 0x000000010300780c */ /* 0x000fc80003f44270 */
[----:B-1----:R-:W-:-:S04]  /*3a8a0*/  SEL R4, RZ, 0x4, !P2 ;  /* 0x00000004ff047807 */ /* 0x002fc80005000000 */
[----:B------:R-:W-:Y:S02]  /*3a8b0*/  SEL R4, R4, RZ, !P5 ;  /* 0x000000ff04047207 */ /* 0x000fe40006800000 */
[----:B------:R-:W-:Y:S02]  /*3a8c0*/  LOP3.LUT R61, R61, 0x7f, RZ, 0xc0, !PT ;  /* 0x0000007f3d3d7812 */ /* 0x000fe400078ec0ff */
[----:B------:R-:W-:-:S03]  /*3a8d0*/  ISETP.NE.U32.AND P2, PT, R4, RZ, PT ;  /* 0x000000ff0400720c */ /* 0x000fc60003f45070 */
[----:B------:R-:W-:-:S05]  /*3a8e0*/  IMAD.SHL.U32 R61, R61, 0x4, RZ ;  /* 0x000000043d3d7824 */ /* 0x000fca00078e00ff */
[----:B------:R-:W-:Y:S02]  /*3a8f0*/  LOP3.LUT R60, R61, 0x20, RZ, 0x3c, !PT ;  /* 0x000000203d3c7812 */ /* 0x000fe400078e3cff */
[----:B------:R-:W-:-:S05]  /*3a900*/  IADD3 R40, P6, R40, R49, RZ ;  /* 0x0000003128287210 */ /* 0x000fca0007fde0ff */
[----:B------:R-:W-:Y:S01]  /*3a910*/  IMAD.X R41, R41, 0x1, R0, P6 ;  /* 0x0000000129297824 */ /* 0x000fe200030e0600 */
[----:B------:R-:W-:Y:S01]  /*3a920*/  STL [R1+0x17a4], R40 ;  /* 0x0017a42801007387 */ /* 0x000fe20000100800 */
[----:B------:R-:W-:-:S03]  /*3a930*/  IMAD R4, R211, 0x8000, R60 ;  /* 0x00008000d3047824 */ /* 0x000fc600078e023c */
[----:B------:R1:W-:Y:S01]  /*3a940*/  STL [R1+0x17a0], R41 ;  /* 0x0017a02901007387 */ /* 0x0003e20000100800 */
[----:B------:R-:W-:Y:S02]  /*3a950*/  IMAD.MOV.U32 R8, RZ, RZ, R40 ;  /* 0x000000ffff087224 */ /* 0x000fe400078e0028 */
[----:B------:R-:W-:-:S05]  /*3a960*/  IMAD.MOV.U32 R9, RZ, RZ, R41 ;  /* 0x000000ffff097224 */ /* 0x000fca00078e0029 */
[----:B------:R1:W-:Y:S01]  /*3a970*/  LDGSTS.E [R4+0x40400], [R8.64], P2 ;  /* 0x4040000008047fae */ /* 0x0003e20009121844 */
[----:B------:R-:W-:-:S05]  /*3a980*/  IADD3 R36, P6, R36, R49, RZ ;  /* 0x0000003124247210 */ /* 0x000fca0007fde0ff */
[----:B------:R-:W-:Y:S01]  /*3a990*/  IMAD.X R37, R37, 0x1, R0, P6 ;  /* 0x0000000125257824 */ /* 0x000fe200030e0600 */
[----:B------:R-:W-:Y:S04]  /*3a9a0*/  STL [R1+0x17ac], R36 ;  /* 0x0017ac2401007387 */ /* 0x000fe80000100800 */
[----:B------:R1:W-:Y:S04]  /*3a9b0*/  STL [R1+0x17a8], R37 ;  /* 0x0017a82501007387 */ /* 0x0003e80000100800 */
[----:B-1----:R-:W2:Y:S04]  /*3a9c0*/  LDL.LU R41, [R1+0x1860] ;  /* 0x0018600001297983 */ /* 0x002ea80000300800 */
[----:B------:R-:W2:Y:S01]  /*3a9d0*/  LDL.LU R40, [R1+0x1864] ;  /* 0x0018640001287983 */ /* 0x000ea20000300800 */
[----:B------:R-:W-:-:S02]  /*3a9e0*/  IMAD.MOV.U32 R9, RZ, RZ, R37 ;  /* 0x000000ffff097224 */ /* 0x000fc400078e0025 */
[----:B------:R-:W-:Y:S01]  /*3a9f0*/  IMAD.MOV.U32 R8, RZ, RZ, R36 ;  /* 0x000000ffff087224 */ /* 0x000fe200078e0024 */
[----:B------:R-:W2:Y:S04]  /*3aa00*/  LDL.LU R37, [R1+0x1868] ;  /* 0x0018680001257983 */ /* 0x000ea80000300800 */
[----:B------:R-:W2:Y:S04]  /*3aa10*/  LDL.LU R36, [R1+0x186c] ;  /* 0x00186c0001247983 */ /* 0x000ea80000300800 */
[----:B------:R1:W-:Y:S01]  /*3aa20*/  LDGSTS.E [R4+0x40600], [R8.64], P2 ;  /* 0x4060000008047fae */ /* 0x0003e20009121844 */
[----:B------:R-:W-:-:S04]  /*3aa30*/  ISETP.GT.AND P2, PT, R3, 0x5, PT ;  /* 0x000000050300780c */ /* 0x000fc80003f44270 */
[----:B------:R-:W-:-:S04]  /*3aa40*/  SEL R5, RZ, 0x4, !P2 ;  /* 0x00000004ff057807 */ /* 0x000fc80005000000 */
[----:B------:R-:W-:-:S04]  /*3aa50*/  SEL R5, R5, RZ, !P5 ;  /* 0x000000ff05057207 */ /* 0x000fc80006800000 */
[----:B------:R-:W-:Y:S02]  /*3aa60*/  ISETP.NE.U32.AND P2, PT, R5, RZ, PT ;  /* 0x000000ff0500720c */ /* 0x000fe40003f45070 */
[----:B----4-:R-:W-:-:S05]  /*3aa70*/  IADD3 R56, P6, R56, R49, RZ ;  /* 0x0000003138387210 */ /* 0x010fca0007fde0ff */
[----:B------:R-:W-:Y:S01]  /*3aa80*/  IMAD.X R57, R57, 0x1, R0, P6 ;  /* 0x0000000139397824 */ /* 0x000fe200030e0600 */
[----:B---3--:R-:W-:-:S05]  /*3aa90*/  IADD3 R44, P6, R44, R49, RZ ;  /* 0x000000312c2c7210 */ /* 0x008fca0007fde0ff */
[----:B--2---:R-:W-:Y:S01]  /*3aaa0*/  IMAD.X R48, R48, 0x1, R0, P6 ;  /* 0x0000000130307824 */ /* 0x004fe200030e0600 */
        /* <DEDUP_REMOVED lines=15> */
[----:B--2---:R-:W2:Y:S04]  /*3aba0*/  LDL.LU R48, [R1+0x18a0] ;  /* 0x0018a00001307983 */ /* 0x004ea80000300800 */
[----:B------:R-:W-:Y:S04]  /*3abb0*/  STL [R1+0x182c], R52 ;  /* 0x00182c3401007387 */ /* 0x000fe80000100800 */
[----:B------:R-:W-:Y:S04]  /*3abc0*/  STL [R1+0x1828], R53 ;  /* 0x0018283501007387 */ /* 0x000fe80000100800 */
[----:B------:R-:W3:Y:S04]  /*3abd0*/  LDL.LU R44, [R1+0x18a4] ;  /* 0x0018a400012c7983 */ /* 0x000ee80000300800 */
[----:B------:R4:W-:Y:S02]  /*3abe0*/  LDGSTS.E [R4+0x41600], [R8.64], P2 ;  /* 0x4160000008047fae */ /* 0x0009e40009121844 */
[----:B----4-:R-:W-:-:S02]  /*3abf0*/  IMAD.MOV.U32 R9, RZ, RZ, R33 ;  /* 0x000000ffff097224 */ /* 0x010fc400078e0021 */
[----:B------:R-:W-:Y:S01]  /*3ac00*/  IMAD.MOV.U32 R8, RZ, RZ, R32 ;  /* 0x000000ffff087224 */ /* 0x000fe200078e0020 */
[----:B-1----:R-:W4:Y:S04]  /*3ac10*/  LDL.LU R33, [R1+0x18a8] ;  /* 0x0018a80001217983 */ /* 0x002f280000300800 */
[----:B------:R-:W4:Y:S01]  /*3ac20*/  LDL.LU R32, [R1+0x18ac] ;  /* 0x0018ac0001207983 */ /* 0x000f220000300800 */
[----:B------:R-:W-:-:S04]  /*3ac30*/  ISETP.GT.AND P2, PT, R3, 0x9, PT ;  /* 0x000000090300780c */ /* 0x000fc80003f44270 */
[----:B------:R-:W-:-:S04]  /*3ac40*/  SEL R5, RZ, 0x4, !P2 ;  /* 0x00000004ff057807 */ /* 0x000fc80005000000 */
[----:B------:R-:W-:-:S04]  /*3ac50*/  SEL R5, R5, RZ, !P5 ;  /* 0x000000ff05057207 */ /* 0x000fc80006800000 */
[----:B------:R-:W-:Y:S11]  /*3ac60*/  ISETP.NE.U32.AND P2, PT, R5, RZ, PT ;  /* 0x000000ff0500720c */ /* 0x000ff60003f45070 */
[----:B------:R-:W-:Y:S02]  /*3ac70*/  @!UPT UIADD3 URZ, URZ, URZ, URZ ;  /* 0x0000003f3f3ff290 */ /* 0x000fe4000fffe03f */
[----:B------:R1:W-:Y:S01]  /*3ac80*/  LDGSTS.E [R4+0x42400], [R8.64], P2 ;  /* 0x4240000008047fae */ /* 0x0003e20009121844 */
[----:B------:R-:W-:-:S05]  /*3ac90*/  IADD3 R40, P6, R40, R49, RZ ;  /* 0x0000003128287210 */ /* 0x000fca0007fde0ff */
[--C-:B------:R-:W-:Y:S01]  /*3aca0*/  IMAD.X R41, R41, 0x1, R0.reuse, P6 ;  /* 0x0000000129297824 */ /* 0x100fe200030e0600 */
[----:B------:R-:W-:Y:S01]  /*3acb0*/  IADD3 R36, P6, R36, R49, RZ ;  /* 0x0000003124247210 */ /* 0x000fe20007fde0ff */
[----:B------:R-:W-:Y:S04]  /*3acc0*/  STL [R1+0x1864], R40 ;  /* 0x0018642801007387 */ /* 0x000fe80000100800 */
[----:B------:R-:W-:Y:S01]  /*3acd0*/  IMAD.X R37, R37, 0x1, R0, P6 ;  /* 0x0000000125257824 */ /* 0x000fe200030e0600 */
[----:B------:R1:W-:Y:S02]  /*3ace0*/  STL [R1+0x1860], R41 ;  /* 0x0018602901007387 */ /* 0x0003e40000100800 */
[----:B-1----:R-:W-:Y:S02]  /*3acf0*/  IMAD.MOV.U32 R8, RZ, RZ, R52 ;  /* 0x000000ffff087224 */ /* 0x002fe400078e0034 */
[----:B------:R-:W-:Y:S01]  /*3ad00*/  IMAD.MOV.U32 R9, RZ, RZ, R53 ;  /* 0x000000ffff097224 */ /* 0x000fe200078e0035 */
[----:B------:R-:W4:Y:S04]  /*3ad10*/  LDL.LU R57, [R1+0x18e0] ;  /* 0x0018e00001397983 */ /* 0x000f280000300800 */
[----:B------:R-:W-:Y:S04]  /*3ad20*/  STL [R1+0x186c], R36 ;  /* 0x00186c2401007387 */ /* 0x000fe80000100800 */
[----:B------:R1:W-:Y:S04]  /*3ad30*/  STL [R1+0x1868], R37 ;  /* 0x0018682501007387 */ /* 0x0003e80000100800 */
[----:B------:R-:W4:Y:S04]  /*3ad40*/  LDL.LU R56, [R1+0x18e4] ;  /* 0x0018e40001387983 */ /* 0x000f280000300800 */
[----:B------:R1:W-:Y:S01]  /*3ad50*/  LDGSTS.E [R4+0x42600], [R8.64], P2 ;  /* 0x4260000008047fae */ /* 0x0003e20009121844 */
[----:B------:R-:W-:-:S04]  /*3ad60*/  ISETP.GT.AND P2, PT, R3, 0xd, PT ;  /* 0x0000000d0300780c */ /* 0x000fc80003f44270 */
[----:B------:R-:W-:Y:S01]  /*3ad70*/  SEL R5, RZ, 0x4, !P2 ;  /* 0x00000004ff057807 */ /* 0x000fe20005000000 */
[----:B-1----:R-:W-:Y:S02]  /*3ad80*/  IMAD.MOV.U32 R9, RZ, RZ, R41 ;  /* 0x000000ffff097224 */ /* 0x002fe400078e0029 */
[----:B------:R-:W-:Y:S01]  /*3ad90*/  IMAD.MOV.U32 R8, RZ, RZ, R40 ;  /* 0x000000ffff087224 */ /* 0x000fe200078e0028 */
[----:B------:R-:W4:Y:S04]  /*3ada0*/  LDL.LU R41, [R1+0x18e8] ;  /* 0x0018e80001297983 */ /* 0x000f280000300800 */
[----:B------:R-:W4:Y:S01]  /*3adb0*/  LDL.LU R40, [R1+0x18ec] ;  /* 0x0018ec0001287983 */ /* 0x000f220000300800 */
[----:B------:R-:W-:-:S03]  /*3adc0*/  SEL R5, R5, RZ, !P5 ;  /* 0x000000ff05057207 */ /* 0x000fc60006800000 */
[----:B------:R-:W4:Y:S01]  /*3add0*/  LDL.LU R53, [R1+0x1920] ;  /* 0x0019200001357983 */ /* 0x000f220000300800 */
[----:B------:R-:W-:-:S03]  /*3ade0*/  ISETP.NE.U32.AND P2, PT, R5, RZ, PT ;  /* 0x000000ff0500720c */ /* 0x000fc60003f45070 */
[----:B------:R-:W4:Y:S10]  /*3adf0*/  LDL.LU R52, [R1+0x1924] ;  /* 0x0019240001347983 */ /* 0x000f340000300800 */
[----:B------:R1:W-:Y:S02]  /*3ae00*/  LDGSTS.E [R4+0x43400], [R8.64], P2 ;  /* 0x4340000008047fae */ /* 0x0003e40009121844 */
[----:B-1----:R-:W-:-:S02]  /*3ae10*/  IMAD.MOV.U32 R8, RZ, RZ, R36 ;  /* 0x000000ffff087224 */ /* 0x002fc400078e0024 */
[----:B------:R-:W-:Y:S02]  /*3ae20*/  IMAD.MOV.U32 R9, RZ, RZ, R37 ;  /* 0x000000ffff097224 */ /* 0x000fe400078e0025 */
[----:B------:R-:W4:Y:S04]  /*3ae30*/  LDL.LU R37, [R1+0x1928] ;  /* 0x0019280001257983 */ /* 0x000f280000300800 */
[----:B------:R1:W-:Y:S01]  /*3ae40*/  LDGSTS.E [R4+0x43600], [R8.64], P2 ;  /* 0x4360000008047fae */ /* 0x0003e20009121844 */
[----:B------:R-:W-:-:S03]  /*3ae50*/  ISETP.GT.AND P2, PT, R3, 0x11, PT ;  /* 0x000000110300780c */ /* 0x000fc60003f44270 */
[----:B------:R-:W4:Y:S01]  /*3ae60*/  LDL.LU R36, [R1+0x192c] ;  /* 0x00192c0001247983 */ /* 0x000f220000300800 */
[----:B------:R-:W-:-:S04]  /*3ae70*/  SEL R5, RZ, 0x4, !P2 ;  /* 0x00000004ff057807 */ /* 0x000fc80005000000 */
[----:B------:R-:W-:-:S04]  /*3ae80*/  SEL R5, R5, RZ, !P5 ;  /* 0x000000ff05057207 */ /* 0x000fc80006800000 */
[----:B------:R-:W-:Y:S02]  /*3ae90*/  ISETP.NE.U32.AND P2, PT, R5, RZ, PT ;  /* 0x000000ff0500720c */ /* 0x000fe40003f45070 */
[----:B---3--:R-:W-:-:S05]  /*3aea0*/  IADD3 R44, P6, R44, R49, RZ ;  /* 0x000000312c2c7210 */ /* 0x008fca0007fde0ff */
[----:B--2---:R-:W-:Y:S02]  /*3aeb0*/  IMAD.X R48, R48, 0x1, R0, P6 ;  /* 0x0000000130307824 */ /* 0x004fe400030e0600 */
[----:B-1----:R-:W-:Y:S02]  /*3aec0*/  IMAD.MOV.U32 R8, RZ, RZ, R44 ;  /* 0x000000ffff087224 */ /* 0x002fe400078e002c */
[----:B------:R-:W-:Y:S01]  /*3aed0*/  IMAD.MOV.U32 R9, RZ, RZ, R48 ;  /* 0x000000ffff097224 */ /* 0x000fe200078e0030 */
[----:B------:R-:W-:Y:S04]  /*3aee0*/  STL [R1+0x18a4], R44 ;  /* 0x0018a42c01007387 */ /* 0x000fe80000100800 */
[----:B------:R1:W-:Y:S04]  /*3aef0*/  STL [R1+0x18a0], R48 ;  /* 0x0018a03001007387 */ /* 0x0003e80000100800 */
[----:B------:R2:W-:Y:S01]  /*3af00*/  LDGSTS.E [R4+0x44400], [R8.64], P2 ;  /* 0x4440000008047fae */ /* 0x0005e20009121844 */
[----:B----4-:R-:W-:-:S05]  /*3af10*/  IADD3 R32, P6, R32, R49, RZ ;  /* 0x0000003120207210 */ /* 0x010fca0007fde0ff */
[----:B------:R-:W-:Y:S01]  /*3af20*/  IMAD.X R33, R33, 0x1, R0, P6 ;  /* 0x0000000121217824 */ /* 0x000fe200030e0600 */
[----:B------:R3:W-:Y:S01]  /*3af30*/  STL [R1+0x18ac], R32 ;  /* 0x0018ac2001007387 */ /* 0x0007e20000100800 */
[----:B--2---:R-:W-:-:S03]  /*3af40*/  IMAD.MOV.U32 R8, RZ, RZ, R32 ;  /* 0x000000ffff087224 */ /* 0x004fc600078e0020 */
[----:B------:R2:W-:Y:S04]  /*3af50*/  STL [R1+0x18a8], R33 ;  /* 0x0018a82101007387 */ /* 0x0005e80000100800 */
[----:B-1----:R-:W4:Y:S04]  /*3af60*/  LDL.LU R48, [R1+0x1960] ;  /* 0x0019600001307983 */ /* 0x002f280000300800 */
[----:B---3--:R-:W3:Y:S01]  /*3af70*/  LDL.LU R32, [R1+0x1964] ;  /* 0x0019640001207983 */ /* 0x008ee20000300800 */
[----:B------:R-:W-:-:S03]  /*3af80*/  IMAD.MOV.U32 R9, RZ, RZ, R33 ;  /* 0x000000ffff097224 */ /* 0x000fc600078e0021 */
[----:B------:R-:W4:Y:S04]  /*3af90*/  LDL.LU R44, [R1+0x1968] ;  /* 0x00196800012c7983 */ /* 0x000f280000300800 */
[----:B--2---:R-:W4:Y:S04]  /*3afa0*/  LDL.LU R33, [R1+0x196c] ;  /* 0x00196c0001217983 */ /* 0x004f280000300800 */
[----:B------:R1:W-:Y:S01]  /*3afb0*/  LDGSTS.E [R4+0x44600], [R8.64], P2 ;  /* 0x4460000008047fae */ /* 0x0003e20009121844 */
[----:B------:R-:W-:-:S04]  /*3afc0*/  ISETP.GT.AND P2, PT, R3, 0x15, PT ;  /* 0x000000150300780c */ /* 0x000fc80003f44270 */
[----:B------:R-:W-:-:S04]  /*3afd0*/  SEL R5, RZ, 0x4, !P2 ;  /* 0x00000004ff057807 */ /* 0x000fc80005000000 */
[----:B------:R-:W-:-:S04]  /*3afe0*/  SEL R5, R5, RZ, !P5 ;  /* 0x000000ff05057207 */ /* 0x000fc80006800000 */
[----:B------:R-:W-:Y:S02]  /*3aff0*/  ISETP.NE.U32.AND P2, PT, R5, RZ, PT ;  /* 0x000000ff0500720c */ /* 0x000fe40003f45070 */
[----:B------:R-:W-:-:S05]  /*3b000*/  IADD3 R56, P6, R56, R49, RZ ;  /* 0x0000003138387210 */ /* 0x000fca0007fde0ff */
[----:B------:R-:W-:Y:S02]  /*3b010*/  IMAD.X R57, R57, 0x1, R0, P6 ;  /* 0x0000000139397824 */ /* 0x000fe400030e0600 */
[----:B-1----:R-:W-:Y:S02]  /*3b020*/  IMAD.MOV.U32 R8, RZ, RZ, R56 ;  /* 0x000000ffff087224 */ /* 0x002fe400078e0038 */
[----:B------:R-:W-:-:S05]  /*3b030*/  IMAD.MOV.U32 R9, RZ, RZ, R57 ;  /* 0x000000ffff097224 */ /* 0x000fca00078e0039 */
[----:B------:R1:W-:Y:S01]  /*3b040*/  LDGSTS.E [R4+0x45400], [R8.64], P2 ;  /* 0x4540000008047fae */ /* 0x0003e20009121844 */
[----:B------:R-:W-:-:S05]  /*3b050*/  IADD3 R40, P6, R40, R49, RZ ;  /* 0x0000003128287210 */ /* 0x000fca0007fde0ff */
[----:B------:R-:W-:Y:S02]  /*3b060*/  IMAD.X R41, R41, 0x1, R0, P6 ;  /* 0x0000000129297824 */ /* 0x000fe400030e0600 */
[----:B-1----:R-:W-:Y:S02]  /*3b070*/  IMAD.MOV.U32 R8, RZ, RZ, R40 ;  /* 0x000000ffff087224 */ /* 0x002fe400078e0028 */
[----:B------:R-:W-:-:S05]  /*3b080*/  IMAD.MOV.U32 R9, RZ, RZ, R41 ;  /* 0x000000ffff097224 */ /* 0x000fca00078e0029 */
[----:B------:R1:W-:Y:S01]  /*3b090*/  LDGSTS.E [R4+0x45600], [R8.64], P2 ;  /* 0x4560000008047fae */ /* 0x0003e20009121844 */
[----:B------:R-:W-:-:S03]  /*3b0a0*/  ISETP.GT.AND P2, PT, R3, 0x19, PT ;  /* 0x000000190300780c */ /* 0x000fc60003f44270 */
[----:B------:R-:W-:Y:S01]  /*3b0b0*/  STL [R1+0x18e4], R56 ;  /* 0x0018e43801007387 */ /* 0x000fe20000100800 */
[----:B------:R-:W-:-:S03]  /*3b0c0*/  SEL R5, RZ, 0x4, !P2 ;  /* 0x00000004ff057807 */ /* 0x000fc60005000000 */
[----:B------:R-:W-:Y:S01]  /*3b0d0*/  STL [R1+0x18e0], R57 ;  /* 0x0018e03901007387 */ /* 0x000fe20000100800 */
[----:B------:R-:W-:-:S03]  /*3b0e0*/  SEL R5, R5, RZ, !P5 ;  /* 0x000000ff05057207 */ /* 0x000fc60006800000 */
[----:B------:R-:W-:Y:S01]  /*3b0f0*/  STL [R1+0x18ec], R40 ;  /* 0x0018ec2801007387 */ /* 0x000fe20000100800 */
[----:B------:R-:W-:-:S03]  /*3b100*/  IADD3 R52, P6, R52, R49, RZ ;  /* 0x0000003134347210 */ /* 0x000fc60007fde0ff */
[----:B------:R1:W-:Y:S01]  /*3b110*/  STL [R1+0x18e8], R41 ;  /* 0x0018e82901007387 */ /* 0x0003e20000100800 */
[----:B------:R-:W-:Y:S01]  /*3b120*/  ISETP.NE.U32.AND P2, PT, R5, RZ, PT ;  /* 0x000000ff0500720c */ /* 0x000fe20003f45070 */
[----:B------:R-:W-:Y:S02]  /*3b130*/  IMAD.X R53, R53, 0x1, R0, P6 ;  /* 0x0000000135357824 */ /* 0x000fe400030e0600 */
[----:B-1----:R-:W2:Y:S04]  /*3b140*/  LDL.LU R41, [R1+0x17b0] ;  /* 0x0017b00001297983 */ /* 0x002ea80000300800 */
[----:B------:R-:W2:Y:S01]  /*3b150*/  LDL.LU R40, [R1+0x17b4] ;  /* 0x0017b40001287983 */ /* 0x000ea20000300800 */
[----:B------:R-:W-:Y:S01]  /*3b160*/  IADD3 R36, P6, R36, R49, RZ ;  /* 0x0000003124247210 */ /* 0x000fe20007fde0ff */
[----:B------:R-:W-:-:S02]  /*3b170*/  IMAD.MOV.U32 R8, RZ, RZ, R52 ;  /* 0x000000ffff087224 */ /* 0x000fc400078e0034 */
[----:B------:R-:W-:Y:S02]  /*3b180*/  IMAD.MOV.U32 R9, RZ, RZ, R53 ;  /* 0x000000ffff097224 */ /* 0x000fe400078e0035 */
[----:B------:R-:W-:-:S03]  /*3b190*/  IMAD.X R37, R37, 0x1, R0, P6 ;  /* 0x0000000125257824 */ /* 0x000fc600030e0600 */
[----:B------:R1:W-:Y:S04]  /*3b1a0*/  LDGSTS.E [R4+0x46400], [R8.64], P2 ;  /* 0x4640000008047fae */ /* 0x0003e80009121844 */
[----:B------:R-:W-:Y:S04]  /*3b1b0*/  STL [R1+0x1924], R52 ;  /* 0x0019243401007387 */ /* 0x000fe80000100800 */
[----:B------:R-:W-:Y:S01]  /*3b1c0*/  STL [R1+0x1920], R53 ;  /* 0x0019203501007387 */ /* 0x000fe20000100800 */
[----:B-1----:R-:W-:Y:S02]  /*3b1d0*/  IMAD.MOV.U32 R8, RZ, RZ, R36 ;  /* 0x000000ffff087224 */ /* 0x002fe400078e0024 */
[----:B------:R-:W-:Y:S01]  /*3b1e0*/  IMAD.MOV.U32 R9, RZ, RZ, R37 ;  /* 0x000000ffff097224 */ /* 0x000fe200078e0025 */
[----:B------:R-:W-:Y:S04]  /*3b1f0*/  STL [R1+0x192c], R36 ;  /* 0x00192c2401007387 */ /* 0x000fe80000100800 */
[----:B------:R1:W-:Y:S04]  /*3b200*/  STL [R1+0x1928], R37 ;  /* 0x0019282501007387 */ /* 0x0003e80000100800 */
[----:B------:R3:W-:Y:S01]  /*3b210*/  LDGSTS.E [R4+0x46600], [R8.64], P2 ;  /* 0x4660000008047fae */ /* 0x0007e20009121844 */
[----:B------:R-:W-:-:S03]  /*3b220*/  ISETP.GT.AND P2, PT, R3, 0x1d, PT ;  /* 0x0000001d0300780c */ /* 0x000fc60003f44270 */
[----:B-1----:R-:W2:Y:S01]  /*3b230*/  LDL.LU R37, [R1+0x17b8] ;  /* 0x0017b80001257983 */ /* 0x002ea20000300800 */
[----:B------:R-:W-:-:S03]  /*3b240*/  SEL R5, RZ, 0x4, !P2 ;  /* 0x00000004ff057807 */ /* 0x000fc60005000000 */
[----:B------:R-:W2:Y:S01]  /*3b250*/  LDL.LU R36, [R1+0x17bc] ;  /* 0x0017bc0001247983 */ /* 0x000ea20000300800 */
[----:B------:R-:W-:-:S04]  /*3b260*/  SEL R5, R5, RZ, !P5 ;  /* 0x000000ff05057207 */ /* 0x000fc80006800000 */
[----:B------:R-:W-:Y:S02]  /*3b270*/  ISETP.NE.U32.AND P2, PT, R5, RZ, PT ;  /* 0x000000ff0500720c */ /* 0x000fe40003f45070 */
[----:B---3--:R-:W-:-:S05]  /*3b280*/  IADD3 R32, P6, R32, R49, RZ ;  /* 0x0000003120207210 */ /* 0x008fca0007fde0ff */
[----:B----4-:R-:W-:Y:S01]  /*3b290*/  IMAD.X R48, R48, 0x1, R0, P6 ;  /* 0x0000000130307824 */ /* 0x010fe200030e0600 */
[----:B------:R-:W-:Y:S01]  /*3b2a0*/  IADD3 R33, P6, R33, R49, RZ ;  /* 0x0000003121217210 */ /* 0x000fe20007fde0ff */
[----:B------:R1:W-:Y:S01]  /*3b2b0*/  STL [R1+0x1964], R32 ;  /* 0x0019642001007387 */ /* 0x0003e20000100800 */
[----:B------:R-:W-:Y:S02]  /*3b2c0*/  IMAD.MOV.U32 R8, RZ, RZ, R32 ;  /* 0x000000ffff087224 */ /* 0x000fe400078e0020 */
[----:B------:R-:W-:Y:S01]  /*3b2d0*/  IMAD.MOV.U32 R9, RZ, RZ, R48 ;  /* 0x000000ffff097224 */ /* 0x000fe200078e0030 */
[----:B------:R-:W-:Y:S01]  /*3b2e0*/  STL [R1+0x1960], R48 ;  /* 0x0019603001007387 */ /* 0x000fe20000100800 */
[----:B------:R-:W-:-:S03]  /*3b2f0*/  IMAD.X R44, R44, 0x1, R0, P6 ;  /* 0x000000012c2c7824 */ /* 0x000fc600030e0600 */
[----:B------:R3:W-:Y:S04]  /*3b300*/  LDGSTS.E [R4+0x47400], [R8.64], P2 ;  /* 0x4740000008047fae */ /* 0x0007e80009121844 */
[----:B-1----:R-:W4:Y:S04]  /*3b310*/  LDL.LU R32, [R1+0x17f4] ;  /* 0x0017f40001207983 */ /* 0x002f280000300800 */
[----:B------:R1:W-:Y:S04]  /*3b320*/  STL [R1+0x196c], R33 ;  /* 0x00196c2101007387 */ /* 0x0003e80000100800 */
[----:B------:R1:W-:Y:S01]  /*3b330*/  STL [R1+0x1968], R44 ;  /* 0x0019682c01007387 */ /* 0x0003e20000100800 */
[----:B---3--:R-:W-:-:S03]  /*3b340*/  IMAD.MOV.U32 R8, RZ, RZ, R33 ;  /* 0x000000ffff087224 */ /* 0x008fc600078e0021 */
[----:B-1----:R-:W3:Y:S01]  /*3b350*/  LDL.LU R33, [R1+0x17f0] ;  /* 0x0017f00001217983 */ /* 0x002ee20000300800 */
[----:B------:R-:W-:-:S03]  /*3b360*/  IMAD.MOV.U32 R9, RZ, RZ, R44 ;  /* 0x000000ffff097224 */ /* 0x000fc600078e002c */
[----:B------:R-:W3:Y:S04]  /*3b370*/  LDL.LU R56, [R1+0x17f8] ;  /* 0x0017f80001387983 */ /* 0x000ee80000300800 */
[----:B------:R1:W-:Y:S01]  /*3b380*/  LDGSTS.E [R4+0x47600], [R8.64], P2 ;  /* 0x4760000008047fae */ /* 0x0003e20009121844 */
[----:B------:R-:W-:-:S03]  /*3b390*/  ISETP.GT.AND P2, PT, R3, 0x2, PT ;  /* 0x000000020300780c */ /* 0x000fc60003f44270 */
[----:B------:R-:W3:Y:S01]  /*3b3a0*/  LDL.LU R53, [R1+0x17fc] ;  /* 0x0017fc0001357983 */ /* 0x000ee20000300800 */
[----:B------:R-:W-:Y:S02]  /*3b3b0*/  LOP3.LUT R45, R45, 0x7f, RZ, 0xc0, !PT ;  /* 0x0000007f2d2d7812 */ /* 0x000fe400078ec0ff */
[----:B-1----:R-:W-:-:S03]  /*3b3c0*/  SEL R4, RZ, 0x4, !P2 ;  /* 0x00000004ff047807 */ /* 0x002fc60005000000 */
[----:B------:R-:W-:Y:S01]  /*3b3d0*/  IMAD.SHL.U32 R45, R45, 0x4, RZ ;  /* 0x000000042d2d7824 */ /* 0x000fe200078e00ff */
[----:B------:R-:W-:-:S04]  /*3b3e0*/  SEL R4, R4, RZ, !P5 ;  /* 0x000000ff04047207 */ /* 0x000fc80006800000 */
[----:B------:R-:W-:Y:S02]  /*3b3f0*/  LOP3.LUT R44, R45, 0x40, RZ, 0x3c, !PT ;  /* 0x000000402d2c7812 */ /* 0x000fe400078e3cff */
[----:B------:R-:W-:-:S03]  /*3b400*/  ISETP.NE.U32.AND P6, PT, R4, RZ, PT ;  /* 0x000000ff0400720c */ /* 0x000fc60003fc5070 */
[----:B------:R-:W-:Y:S01]  /*3b410*/  IMAD R4, R211, 0x8000, R44 ;  /* 0x00008000d3047824 */ /* 0x000fe200078e022c */
[----:B--2---:R-:W-:-:S05]  /*3b420*/  IADD3 R40, P2, R40, R49, RZ ;  /* 0x0000003128287210 */ /* 0x004fca0007f5e0ff */
[----:B------:R-:W-:Y:S01]  /*3b430*/  IMAD.X R41, R41, 0x1, R0, P2 ;  /* 0x0000000129297824 */ /* 0x000fe200010e0600 */
[----:B------:R-:W-:Y:S04]  /*3b440*/  STL [R1+0x17b4], R40 ;  /* 0x0017b42801007387 */ /* 0x000fe80000100800 */
[----:B------:R1:W-:Y:S04]  /*3b450*/  STL [R1+0x17b0], R41 ;  /* 0x0017b02901007387 */ /* 0x0003e80000100800 */
[----:B------:R-:W2:Y:S04]  /*3b460*/  LDL.LU R52, [R1+0x1830] ;  /* 0x0018300001347983 */ /* 0x000ea80000300800 */
[----:B------:R-:W2:Y:S04]  /*3b470*/  LDL.LU R48, [R1+0x1834] ;  /* 0x0018340001307983 */ /* 0x000ea80000300800 */
[----:B------:R-:W2:Y:S04]  /*3b480*/  LDL.LU R45, [R1+0x1838] ;  /* 0x00183800012d7983 */ /* 0x000ea80000300800 */
[----:B------:R-:W2:Y:S01]  /*3b490*/  LDL.LU R44, [R1+0x183c] ;  /* 0x00183c00012c7983 */ /* 0x000ea20000300800 */
[----:B------:R-:W-:-:S02]  /*3b4a0*/  IMAD.MOV.U32 R8, RZ, RZ, R40 ;  /* 0x000000ffff087224 */ /* 0x000fc400078e0028 */
[----:B------:R-:W-:-:S05]  /*3b4b0*/  IMAD.MOV.U32 R9, RZ, RZ, R41 ;  /* 0x000000ffff097224 */ /* 0x000fca00078e0029 */
[----:B------:R1:W-:Y:S01]  /*3b4c0*/  LDGSTS.E [R4+0x40800], [R8.64], P6 ;  /* 0x4080000008047fae */ /* 0x0003e2000b121844 */
[----:B------:R-:W-:-:S05]  /*3b4d0*/  IADD3 R36, P2, R36, R49, RZ ;  /* 0x0000003124247210 */ /* 0x000fca0007f5e0ff */
[----:B------:R-:W-:Y:S01]  /*3b4e0*/  IMAD.X R37, R37, 0x1, R0, P2 ;  /* 0x0000000125257824 */ /* 0x000fe200010e0600 */
[----:B------:R-:W-:Y:S04]  /*3b4f0*/  STL [R1+0x17bc], R36 ;  /* 0x0017bc2401007387 */ /* 0x000fe80000100800 */
[----:B------:R1:W-:Y:S04]  /*3b500*/  STL [R1+0x17b8], R37 ;  /* 0x0017b82501007387 */ /* 0x0003e80000100800 */
[----:B-1----:R-:W2:Y:S01]  /*3b510*/  LDL.LU R41, [R1+0x1870] ;  /* 0x0018700001297983 */ /* 0x002ea20000300800 */
[----:B------:R-:W-:-:S03]  /*3b520*/  IMAD.MOV.U32 R8, RZ, RZ, R36 ;  /* 0x000000ffff087224 */ /* 0x000fc600078e0024 */
[----:B------:R-:W2:Y:S01]  /*3b530*/  LDL.LU R40, [R1+0x1874] ;  /* 0x0018740001287983 */ /* 0x000ea20000300800 */
[----:B------:R-:W-:-:S03]  /*3b540*/  IMAD.MOV.U32 R9, RZ, RZ, R37 ;  /* 0x000000ffff097224 */ /* 0x000fc600078e0025 */
[----:B------:R-:W2:Y:S04]  /*3b550*/  LDL.LU R37, [R1+0x1878] ;  /* 0x0018780001257983 */ /* 0x000ea80000300800 */
[----:B------:R-:W2:Y:S04]  /*3b560*/  LDL.LU R36, [R1+0x187c] ;  /* 0x00187c0001247983 */ /* 0x000ea80000300800 */
[----:B------:R1:W-:Y:S01]  /*3b570*/  LDGSTS.E [R4+0x40a00], [R8.64], P6 ;  /* 0x40a0000008047fae */ /* 0x0003e2000b121844 */
[----:B----4-:R-:W-:-:S05]  /*3b580*/  IADD3 R32, P6, R32, R49, RZ ;  /* 0x0000003120207210 */ /* 0x010fca0007fde0ff */
[----:B------:R-:W-:Y:S01]  /*3b590*/  STL [R1+0x17f4], R32 ;  /* 0x0017f42001007387 */ /* 0x000fe20000100800 */
[----:B-1----:R-:W-:Y:S02]  /*3b5a0*/  IMAD.MOV.U32 R8, RZ, RZ, R32 ;  /* 0x000000ffff087224 */ /* 0x002fe400078e0020 */
[----:B---3--:R-:W-:-:S04]  /*3b5b0*/  IMAD.X R33, R33, 0x1, R0, P6 ;  /* 0x0000000121217824 */ /* 0x008fc800030e0600 */
[----:B------:R-:W-:Y:S01]  /*3b5c0*/  IMAD.MOV.U32 R9, RZ, RZ, R33 ;  /* 0x000000ffff097224 */ /* 0x000fe200078e0021 */
[----:B------:R1:W-:Y:S04]  /*3b5d0*/  STL [R1+0x17f0], R33 ;  /* 0x0017f02101007387 */ /* 0x0003e80000100800 */
[----:B-1----:R-:W3:Y:S04]  /*3b5e0*/  LDL.LU R33, [R1+0x18b0] ;  /* 0x0018b00001217983 */ /* 0x002ee80000300800 */
[----:B------:R-:W4:Y:S01]  /*3b5f0*/  LDL.LU R32, [R1+0x18b4] ;  /* 0x0018b40001207983 */ /* 0x000f220000300800 */
[----:B------:R-:W-:-:S04]  /*3b600*/  ISETP.GT.AND P2, PT, R3, 0x6, PT ;  /* 0x000000060300780c */ /* 0x000fc80003f44270 */
[----:B------:R-:W-:-:S04]  /*3b610*/  SEL R5, RZ, 0x4, !P2 ;  /* 0x00000004ff057807 */ /* 0x000fc80005000000 */
[----:B------:R-:W-:-:S04]  /*3b620*/  SEL R5, R5, RZ, !P5 ;  /* 0x000000ff05057207 */ /* 0x000fc80006800000 */
[----:B------:R-:W-:Y:S02]  /*3b630*/  ISETP.NE.U32.AND P2, PT, R5, RZ, PT ;  /* 0x000000ff0500720c */ /* 0x000fe40003f45070 */
[----:B------:R-:W-:-:S05]  /*3b640*/  IADD3 R53, P6, R53, R49, RZ ;  /* 0x0000003135357210 */ /* 0x000fca0007fde0ff */
[----:B------:R-:W-:Y:S01]  /*3b650*/  IMAD.X R56, R56, 0x1, R0, P6 ;  /* 0x0000000138387824 */ /* 0x000fe200030e0600 */
[----:B------:R-:W-:-:S05]  /*3b660*/  ISETP.GT.AND P6, PT, R3, 0xa, PT ;  /* 0x0000000a0300780c */ /* 0x000fca0003fc4270 */
[----:B------:R1:W-:Y:S01]  /*3b670*/  LDGSTS.E [R4+0x41800], [R8.64], P2 ;  /* 0x4180000008047fae */ /* 0x0003e20009121844 */
[----:B------:R-:W-:-:S04]  /*3b680*/  SEL R5, RZ, 0x4, !P6 ;  /* 0x00000004ff057807 */ /* 0x000fc80007000000 */
[----:B------:R-:W-:Y:S01]  /*3b690*/  SEL R5, R5, RZ, !P5 ;  /* 0x000000ff05057207 */ /* 0x000fe20006800000 */
[----:B-1----:R-:W-:Y:S02]  /*3b6a0*/  IMAD.MOV.U32 R8, RZ, RZ, R53 ;  /* 0x000000ffff087224 */ /* 0x002fe400078e0035 */
[----:B------:R-:W-:Y:S01]  /*3b6b0*/  IMAD.MOV.U32 R9, RZ, RZ, R56 ;  /* 0x000000ffff097224 */ /* 0x000fe200078e0038 */
[----:B------:R-:W-:-:S04]  /*3b6c0*/  ISETP.NE.U32.AND P6, PT, R5, RZ, PT ;  /* 0x000000ff0500720c */ /* 0x000fc80003fc5070 */
[----:B------:R1:W-:Y:S01]  /*3b6d0*/  LDGSTS.E [R4+0x41a00], [R8.64], P2 ;  /* 0x41a0000008047fae */ /* 0x0003e20009121844 */
[----:B--2---:R-:W-:-:S05]  /*3b6e0*/  IADD3 R48, P2, R48, R49, RZ ;  /* 0x0000003130307210 */ /* 0x004fca0007f5e0ff */
[----:B------:R-:W-:Y:S01]  /*3b6f0*/  IMAD.X R52, R52, 0x1, R0, P2 ;  /* 0x0000000134347824 */ /* 0x000fe200010e0600 */
[----:B------:R-:W-:Y:S01]  /*3b700*/  IADD3 R44, P2, R44, R49, RZ ;  /* 0x000000312c2c7210 */ /* 0x000fe20007f5e0ff */
[----:B-1----:R-:W-:Y:S02]  /*3b710*/  IMAD.MOV.U32 R8, RZ, RZ, R48 ;  /* 0x000000ffff087224 */ /* 0x002fe400078e0030 */
[----:B------:R-:W-:Y:S02]  /*3b720*/  IMAD.MOV.U32 R9, RZ, RZ, R52 ;  /* 0x000000ffff097224 */ /* 0x000fe400078e0034 */
[----:B------:R-:W-:Y:S01]  /*3b730*/  IMAD.X R45, R45, 0x1, R0, P2 ;  /* 0x000000012d2d7824 */ /* 0x000fe200010e0600 */
[----:B------:R-:W-:Y:S02]  /*3b740*/  ISETP.GT.AND P2, PT, R3, 0xe, PT ;  /* 0x0000000e0300780c */ /* 0x000fe40003f44270 */
[----:B------:R1:W-:Y:S02]  /*3b750*/  LDGSTS.E [R4+0x42800], [R8.64], P6 ;  /* 0x4280000008047fae */ /* 0x0003e4000b121844 */
[----:B------:R-:W-:-:S04]  /*3b760*/  SEL R5, RZ, 0x4, !P2 ;  /* 0x00000004ff057807 */ /* 0x000fc80005000000 */
[----:B------:R-:W-:Y:S01]  /*3b770*/  SEL R5, R5, RZ, !P5 ;  /* 0x000000ff05057207 */ /* 0x000fe20006800000 */
[----:B-1----:R-:W-:Y:S02]  /*3b780*/  IMAD.MOV.U32 R8, RZ, RZ, R44 ;  /* 0x000000ffff087224 */ /* 0x002fe400078e002c */
[----:B------:R-:W-:Y:S01]  /*3b790*/  IMAD.MOV.U32 R9, RZ, RZ, R45 ;  /* 0x000000ffff097224 */ /* 0x000fe200078e002d */
[----:B------:R-:W-:-:S04]  /*3b7a0*/  ISETP.NE.U32.AND P2, PT, R5, RZ, PT ;  /* 0x000000ff0500720c */ /* 0x000fc80003f45070 */
[----:B------:R1:W-:Y:S01]  /*3b7b0*/  LDGSTS.E [R4+0x42a00], [R8.64], P6 ;  /* 0x42a0000008047fae */ /* 0x0003e2000b121844 */
[----:B------:R-:W-:-:S05]  /*3b7c0*/  IADD3 R40, P6, R40, R49, RZ ;  /* 0x0000003128287210 */ /* 0x000fca0007fde0ff */
[----:B------:R-:W-:Y:S01]  /*3b7d0*/  IMAD.X R41, R41, 0x1, R0, P6 ;  /* 0x0000000129297824 */ /* 0x000fe200030e0600 */
[----:B------:R-:W-:Y:S01]  /*3b7e0*/  IADD3 R36, P6, R36, R49, RZ ;  /* 0x0000003124247210 */ /* 0x000fe20007fde0ff */
[----:B-1----:R-:W-:Y:S02]  /*3b7f0*/  IMAD.MOV.U32 R8, RZ, RZ, R40 ;  /* 0x000000ffff087224 */ /* 0x002fe400078e0028 */
[----:B------:R-:W-:Y:S02]  /*3b800*/  IMAD.MOV.U32 R9, RZ, RZ, R41 ;  /* 0x000000ffff097224 */ /* 0x000fe400078e0029 */
[----:B------:R-:W-:-:S03]  /*3b810*/  IMAD.X R37, R37, 0x1, R0, P6 ;  /* 0x0000000125257824 */ /* 0x000fc600030e0600 */
[----:B------:R1:W-:Y:S04]  /*3b820*/  LDGSTS.E [R4+0x43800], [R8.64], P2 ;  /* 0x4380000008047fae */ /* 0x0003e80009121844 */
[----:B------:R-:W-:Y:S01]  /*3b830*/  STL [R1+0x17fc], R53 ;  /* 0x0017fc3501007387 */ /* 0x000fe20000100800 */
[----:B-1----:R-:W-:Y:S02]  /*3b840*/  IMAD.MOV.U32 R8, RZ, RZ, R36 ;  /* 0x000000ffff087224 */ /* 0x002fe400078e0024 */
[----:B------:R-:W-:Y:S01]  /*3b850*/  IMAD.MOV.U32 R9, RZ, RZ, R37 ;  /* 0x000000ffff097224 */ /* 0x000fe200078e0025 */
[----:B------:R-:W-:Y:S04]  /*3b860*/  STL [R1+0x17f8], R56 ;  /* 0x0017f83801007387 */ /* 0x000fe80000100800 */
[----:B------:R1:W-:Y:S04]  /*3b870*/  LDGSTS.E [R4+0x43a00], [R8.64], P2 ;  /* 0x43a0000008047fae */ /* 0x0003e80009121844 */
        /* <DEDUP_REMOVED lines=8> */
[----:B----4-:R-:W-:-:S05]  /*3b900*/  IADD3 R32, P2, R32, R49, RZ ;  /* 0x0000003120207210 */ /* 0x010fca0007f5e0ff */
[----:B---3--:R-:W-:Y:S01]  /*3b910*/  IMAD.X R33, R33, 0x1, R0, P2 ;  /* 0x0000000121217824 */ /* 0x008fe200010e0600 */
[----:B------:R-:W-:Y:S04]  /*3b920*/  STL [R1+0x18b4], R32 ;  /* 0x0018b42001007387 */ /* 0x000fe80000100800 */
[----:B------:R2:W-:Y:S01]  /*3b930*/  STL [R1+0x18b0], R33 ;  /* 0x0018b02101007387 */ /* 0x0005e20000100800 */
[----:B-1----:R-:W-:-:S03]  /*3b940*/  IMAD.MOV.U32 R9, RZ, RZ, R33 ;  /* 0x000000ffff097224 */ /* 0x002fc600078e0021 */
[----:B------:R-:W3:Y:S04]  /*3b950*/  LDL.LU R244, [R1+0x1130] ;  /* 0x0011300001f47983 */ /* 0x000ee80000300800 */
[----:B------:R-:W3:Y:S04]  /*3b960*/  LDL.LU R245, [R1+0x1134] ;  /* 0x0011340001f57983 */ /* 0x000ee80000300800 */
[----:B------:R-:W3:Y:S04]  /*3b970*/  LDL.LU R246, [R1+0x1138] ;  /* 0x0011380001f67983 */ /* 0x000ee80000300800 */
[----:B------:R-:W3:Y:S04]  /*3b980*/  LDL.LU R247, [R1+0x113c] ;  /* 0x00113c0001f77983 */ /* 0x000ee80000300800 */
[----:B--2---:R-:W2:Y:S04]  /*3b990*/  LDL.LU R33, [R1+0x18bc] ;  /* 0x0018bc0001217983 */ /* 0x004ea80000300800 */
[----:B------:R-:W4:Y:S04]  /*3b9a0*/  LDL.LU R72, [R1+0x1120] ;  /* 0x0011200001487983 */ /* 0x000f280000300800 */
[----:B------:R-:W4:Y:S04]  /*3b9b0*/  LDL.LU R73, [R1+0x1124] ;  /* 0x0011240001497983 */ /* 0x000f280000300800 */
[----:B------:R-:W4:Y:S04]  /*3b9c0*/  LDL.LU R74, [R1+0x1128] ;  /* 0x00112800014a7983 */ /* 0x000f280000300800 */
[----:B------:R-:W4:Y:S04]  /*3b9d0*/  LDL.LU R75, [R1+0x112c] ;  /* 0x00112c00014b7983 */ /* 0x000f280000300800 */
        /* <DEDUP_REMOVED lines=29> */
[----:B------:R-:W-:-:S04]  /*3bbb0*/  ISETP.GT.AND P6, PT, R3, 0x12, PT ;  /* 0x000000120300780c */ /* 0x000fc80003fc4270 */
[----:B------:R-:W-:-:S04]  /*3bbc0*/  SEL R5, RZ, 0x4, !P6 ;  /* 0x00000004ff057807 */ /* 0x000fc80007000000 */
[----:B------:R-:W-:-:S04]  /*3bbd0*/  SEL R5, R5, RZ, !P5 ;  /* 0x000000ff05057207 */ /* 0x000fc80006800000 */
[----:B------:R-:W-:Y:S11]  /*3bbe0*/  ISETP.NE.U32.AND P6, PT, R5, RZ, PT ;  /* 0x000000ff0500720c */ /* 0x000ff60003fc5070 */
[----:B------:R-:W-:Y:S02]  /*3bbf0*/  @!UPT UIADD3 URZ, URZ, URZ, URZ ;  /* 0x0000003f3f3ff290 */ /* 0x000fe4000fffe03f */
[----:B------:R1:W-:Y:S01]  /*3bc00*/  LDGSTS.E [R4+0x44800], [R8.64], P6 ;  /* 0x4480000008047fae */ /* 0x0003e2000b121844 */
[----:B--2---:R-:W-:-:S05]  /*3bc10*/  IADD3 R33, P2, R33, R49, RZ ;  /* 0x0000003121217210 */ /* 0x004fca0007f5e0ff */
[----:B-1----:R-:W-:Y:S02]  /*3bc20*/  IMAD.MOV.U32 R8, RZ, RZ, R33 ;  /* 0x000000ffff087224 */ /* 0x002fe400078e0021 */
[----:B---3--:R-:W-:Y:S01]  /*3bc30*/  IMAD.X R48, R48, 0x1, R0, P2 ;  /* 0x0000000130307824 */ /* 0x008fe200010e0600 */
[----:B------:R-:W-:-:S03]  /*3bc40*/  ISETP.GT.AND P2, PT, R3, 0x16, PT ;  /* 0x000000160300780c */ /* 0x000fc60003f44270 */
[----:B------:R-:W-:Y:S01]  /*3bc50*/  IMAD.MOV.U32 R9, RZ, RZ, R48 ;  /* 0x000000ffff097224 */ /* 0x000fe200078e0030 */
[----:B------:R-:W-:-:S04]  /*3bc60*/  SEL R5, RZ, 0x4, !P2 ;  /* 0x00000004ff057807 */ /* 0x000fc80005000000 */
[----:B------:R1:W-:Y:S01]  /*3bc70*/  LDGSTS.E [R4+0x44a00], [R8.64], P6 ;  /* 0x44a0000008047fae */ /* 0x0003e2000b121844 */
[----:B------:R-:W-:-:S04]  /*3bc80*/  SEL R5, R5, RZ, !P5 ;  /* 0x000000ff05057207 */ /* 0x000fc80006800000 */
[----:B------:R-:W-:Y:S01]  /*3bc90*/  ISETP.NE.U32.AND P2, PT, R5, RZ, PT ;  /* 0x000000ff0500720c */ /* 0x000fe20003f45070 */
[C---:B----4-:R-:W-:Y:S01]  /*3bca0*/  HMMA.1688.F32.TF32 R72, R232.reuse, R26, R72 ;  /* 0x0000001ae848723c */ /* 0x050fe20000081048 */
[----:B------:R2:W-:Y:S07]  /*3bcb0*/  STL [R1+0x18bc], R33 ;  /* 0x0018bc2101007387 */ /* 0x0005ee0000100800 */
[----:B------:R-:W-:Y:S01]  /*3bcc0*/  HMMA.1688.F32.TF32 R76, R232, R22, R76 ;  /* 0x00000016e84c723c */ /* 0x000fe2000008104c */
[----:B------:R-:W-:Y:S04]  /*3bcd0*/  STL [R1+0x18b8], R48 ;  /* 0x0018b83001007387 */ /* 0x000fe80000100800 */
[----:B------:R-:W3:Y:S04]  /*3bce0*/  LDL.LU R68, [R1+0x1140] ;  /* 0x0011400001447983 */ /* 0x000ee80000300800 */
[----:B------:R-:W3:Y:S04]  /*3bcf0*/  LDL.LU R69, [R1+0x1144] ;  /* 0x0011440001457983 */ /* 0x000ee80000300800 */
[----:B------:R-:W3:Y:S04]  /*3bd00*/  LDL.LU R70, [R1+0x1148] ;  /* 0x0011480001467983 */ /* 0x000ee80000300800 */
[----:B------:R-:W3:Y:S04]  /*3bd10*/  LDL.LU R71, [R1+0x114c] ;  /* 0x00114c0001477983 */ /* 0x000ee80000300800 */
[----:B--2---:R-:W2:Y:S01]  /*3bd20*/  LDL.LU R33, [R1+0x1938] ;  /* 0x0019380001217983 */ /* 0x004ea20000300800 */
[----:B------:R-:W-:-:S05]  /*3bd30*/  IADD3 R44, P6, R44, R49, RZ ;  /* 0x000000312c2c7210 */ /* 0x000fca0007fde0ff */
[----:B------:R-:W-:Y:S01]  /*3bd40*/  IMAD.X R45, R45, 0x1, R0, P6 ;  /* 0x000000012d2d7824 */ /* 0x000fe200030e0600 */
[----:B------:R-:W-:Y:S01]  /*3bd50*/  ISETP.GT.AND P6, PT, R3, 0x1a, PT ;  /* 0x0000001a0300780c */ /* 0x000fe20003fc4270 */
[C---:B------:R-:W-:Y:S03]  /*3bd60*/  HMMA.1688.F32.TF32 R88, R232.reuse, R10, R88 ;  /* 0x0000000ae858723c */ /* 0x040fe60000081058 */
[----:B------:R-:W-:Y:S02]  /*3bd70*/  SEL R5, RZ, 0x4, !P6 ;  /* 0x00000004ff057807 */ /* 0x000fe40007000000 */
[----:B------:R-:W-:Y:S01]  /*3bd80*/  IADD3 R40, P6, R40, R49, RZ ;  /* 0x0000003128287210 */ /* 0x000fe20007fde0ff */
[----:B-1----:R-:W-:Y:S02]  /*3bd90*/  IMAD.MOV.U32 R8, RZ, RZ, R44 ;  /* 0x000000ffff087224 */ /* 0x002fe400078e002c */
[----:B------:R-:W-:Y:S01]  /*3bda0*/  IMAD.MOV.U32 R9, RZ, RZ, R45 ;  /* 0x000000ffff097224 */ /* 0x000fe200078e002d */
[----:B------:R-:W-:Y:S01]  /*3bdb0*/  HMMA.1688.F32.TF32 R84, R232, R14, R84 ;  /* 0x0000000ee854723c */ /* 0x000fe20000081054 */
[----:B------:R-:W-:-:S03]  /*3bdc0*/  IMAD.X R41, R41, 0x1, R0, P6 ;  /* 0x0000000129297824 */ /* 0x000fc600030e0600 */
[----:B------:R1:W-:Y:S04]  /*3bdd0*/  LDGSTS.E [R4+0x45800], [R8.64], P2 ;  /* 0x4580000008047fae */ /* 0x0003e80009121844 */
[----:B------:R-:W-:Y:S01]  /*3bde0*/  HMMA.1688.F32.TF32 R80, R232, R18, R80 ;  /* 0x00000012e850723c */ /* 0x000fe20000081050 */
[----:B-1----:R-:W-:Y:S02]  /*3bdf0*/  IMAD.MOV.U32 R8, RZ, RZ, R40 ;  /* 0x000000ffff087224 */ /* 0x002fe400078e0028 */
[----:B------:R-:W-:Y:S01]  /*3be00*/  IMAD.MOV.U32 R9, RZ, RZ, R41 ;  /* 0x000000ffff097224 */ /* 0x000fe200078e0029 */
[----:B------:R-:W-:Y:S04]  /*3be10*/  STL [R1+0x18f4], R44 ;  /* 0x0018f42c01007387 */ /* 0x000fe80000100800 */
[----:B------:R-:W-:Y:S04]  /*3be20*/  STL [R1+0x18f0], R45 ;  /* 0x0018f02d01007387 */ /* 0x000fe80000100800 */
[----:B------:R-:W-:Y:S04]  /*3be30*/  STL.64 [R1+0x430], R88 ;  /* 0x0004305801007387 */ /* 0x000fe80000100a00 */
[----:B------:R1:W-:Y:S01]  /*3be40*/  LDGSTS.E [R4+0x45a00], [R8.64], P2 ;  /* 0x45a0000008047fae */ /* 0x0003e20009121844 */
[----:B------:R-:W-:-:S03]  /*3be50*/  IADD3 R36, P2, R36, R49, RZ ;  /* 0x0000003124247210 */ /* 0x000fc60007f5e0ff */
[----:B------:R-:W-:Y:S04]  /*3be60*/  STL.64 [R1+0x438], R90 ;  /* 0x0004385a01007387 */ /* 0x000fe80000100a00 */
[----:B------:R-:W-:Y:S01]  /*3be70*/  STL.64 [R1+0x440], R84 ;  /* 0x0004405401007387 */ /* 0x000fe20000100a00 */
[----:B------:R-:W-:-:S03]  /*3be80*/  IMAD.X R37, R37, 0x1, R0, P2 ;  /* 0x0000000125257824 */ /* 0x000fc600010e0600 */
[----:B------:R-:W-:Y:S04]  /*3be90*/  STL.64 [R1+0x448], R86 ;  /* 0x0004485601007387 */ /* 0x000fe80000100a00 */
[----:B------:R-:W-:Y:S04]  /*3bea0*/  STL [R1+0x18fc], R40 ;  /* 0x0018fc2801007387 */ /* 0x000fe80000100800 */
[----:B------:R-:W-:Y:S04]  /*3beb0*/  STL [R1+0x18f8], R41 ;  /* 0x0018f82901007387 */ /* 0x000fe80000100800 */
[----:B------:R-:W-:Y:S04]  /*3bec0*/  STL.64 [R1+0x470], R80 ;  /* 0x0004705001007387 */ /* 0x000fe80000100a00 */
[----:B------:R-:W-:Y:S04]  /*3bed0*/  STL.64 [R1+0x478], R82 ;  /* 0x0004785201007387 */ /* 0x000fe80000100a00 */
[----:B------:R-:W-:Y:S04]  /*3bee0*/  STL.64 [R1+0x480], R76 ;  /* 0x0004804c01007387 */ /* 0x000fe80000100a00 */
[----:B------:R-:W-:Y:S04]  /*3bef0*/  STL.64 [R1+0x488], R78 ;  /* 0x0004884e01007387 */ /* 0x000fe80000100a00 */
[----:B------:R-:W-:Y:S04]  /*3bf00*/  STL [R1+0x1934], R36 ;  /* 0x0019342401007387 */ /* 0x000fe80000100800 */
[----:B------:R-:W-:Y:S04]  /*3bf10*/  STL [R1+0x1930], R37 ;  /* 0x0019302501007387 */ /* 0x000fe80000100800 */
[----:B------:R-:W-:Y:S04]  /*3bf20*/  STL.64 [R1+0x490], R72 ;  /* 0x0004904801007387 */ /* 0x000fe80000100a00 */
[----:B------:R4:W-:Y:S02]  /*3bf30*/  STL.64 [R1+0x498], R74 ;  /* 0x0004984a01007387 */ /* 0x0009e40000100a00 */
[----:B----4-:R-:W-:Y:S01]  /*3bf40*/  HMMA.1688.F32.TF32 R72, R232, R30, R244 ;  /* 0x0000001ee848723c */ /* 0x010fe200000810f4 */
[----:B------:R-:W-:Y:S01]  /*3bf50*/  IADD3 R32, P2, R32, R49, RZ ;  /* 0x0000003120207210 */ /* 0x000fe20007f5e0ff */
[----:B------:R-:W4:Y:S11]  /*3bf60*/  LDL.LU R244, [R1+0x1150] ;  /* 0x0011500001f47983 */ /* 0x000f360000300800 */
[----:B------:R-:W-:Y:S10]  /*3bf70*/  @!UPT UIADD3 URZ, URZ, URZ, URZ ;  /* 0x0000003f3f3ff290 */ /* 0x000ff4000fffe03f */
[----:B------:R-:W-:Y:S04]  /*3bf80*/  STL.64 [R1+0x4c0], R72 ;  /* 0x0004c04801007387 */ /* 0x000fe80000100a00 */
[----:B------:R-:W-:Y:S04]  /*3bf90*/  STL.64 [R1+0x4c8], R74 ;  /* 0x0004c84a01007387 */ /* 0x000fe80000100a00 */
[----:B------:R-:W4:Y:S04]  /*3bfa0*/  LDL.LU R245, [R1+0x1154] ;  /* 0x0011540001f57983 */ /* 0x000f280000300800 */
[----:B------:R-:W-:Y:S04]  /*3bfb0*/  STL [R1+0x193c], R32 ;  /* 0x00193c2001007387 */ /* 0x000fe80000100800 */
[----:B------:R-:W4:Y:S04]  /*3bfc0*/  LDL.LU R246, [R1+0x1158] ;  /* 0x0011580001f67983 */ /* 0x000f280000300800 */
[----:B------:R-:W4:Y:S01]  /*3bfd0*/  LDL.LU R247, [R1+0x115c] ;  /* 0x00115c0001f77983 */ /* 0x000f220000300800 */
[----:B------:R-:W-:Y:S01]  /*3bfe0*/  SEL R5, R5, RZ, !P5 ;  /* 0x000000ff05057207 */ /* 0x000fe20006800000 */
[----:B-1----:R-:W-:-:S02]  /*3bff0*/  IMAD.MOV.U32 R8, RZ, RZ, R36 ;  /* 0x000000ffff087224 */ /* 0x002fc400078e0024 */
[----:B------:R-:W4:Y:S01]  /*3c000*/  LDL.LU R36, [R1+0x1974] ;  /* 0x0019740001247983 */ /* 0x000f220000300800 */
[----:B------:R-:W-:-:S03]  /*3c010*/  ISETP.NE.U32.AND P6, PT, R5, RZ, PT ;  /* 0x000000ff0500720c */ /* 0x000fc60003fc5070 */
[----:B------:R-:W4:Y:S01]  /*3c020*/  LDL.LU R44, [R1+0x17c4] ;  /* 0x0017c400012c7983 */ /* 0x000f220000300800 */
[----:B------:R-:W-:Y:S01]  /*3c030*/  HMMA.1688.F32.TF32 R240, R232, R6, R92 ;  /* 0x00000006e8f0723c */ /* 0x000fe2000008105c */
[----:B------:R-:W-:-:S08]  /*3c040*/  IMAD.MOV.U32 R9, RZ, RZ, R37 ;  /* 0x000000ffff097224 */ /* 0x000fd000078e0025 */
[----:B------:R1:W-:Y:S02]  /*3c050*/  LDGSTS.E [R4+0x46800], [R8.64], P6 ;  /* 0x4680000008047fae */ /* 0x0003e4000b121844 */
[----:B-1----:R-:W-:Y:S01]  /*3c060*/  IMAD.MOV.U32 R8, RZ, RZ, R32 ;  /* 0x000000ffff087224 */ /* 0x002fe200078e0020 */
[----:B---3--:R-:W-:Y:S01]  /*3c070*/  HMMA.1688.F32.TF32 R68, R232, R34, R68 ;  /* 0x00000022e844723c */ /* 0x008fe20000081044 */
[----:B--2---:R-:W-:-:S04]  /*3c080*/  IMAD.X R33, R33, 0x1, R0, P2 ;  /* 0x0000000121217824 */ /* 0x004fc800010e0600 */
[----:B------:R-:W-:Y:S11]  /*3c090*/  IMAD.MOV.U32 R9, RZ, RZ, R33 ;  /* 0x000000ffff097224 */ /* 0x000ff600078e0021 */
[----:B------:R-:W-:Y:S07]  /*3c0a0*/  @!UPT UIADD3 URZ, URZ, URZ, URZ ;  /* 0x0000003f3f3ff290 */ /* 0x000fee000fffe03f */
[----:B------:R-:W-:Y:S04]  /*3c0b0*/  STL.64 [R1+0x4e0], R68 ;  /* 0x0004e04401007387 */ /* 0x000fe80000100a00 */
[----:B------:R-:W-:Y:S04]  /*3c0c0*/  STL.64 [R1+0x4e8], R70 ;  /* 0x0004e84601007387 */ /* 0x000fe80000100a00 */
        /* <DEDUP_REMOVED lines=14> */
[----:B-1----:R-:W3:Y:S04]  /*3c1b0*/  LDL.LU R33, [R1+0x1978] ;  /* 0x0019780001217983 */ /* 0x002ee80000300800 */
        /* <DEDUP_REMOVED lines=10> */
[----:B------:R-:W3:Y:S01]  /*3c260*/  LDL.LU R68, [R1+0x12c0] ;  /* 0x0012c00001447983 */ /* 0x000ee20000300800 */
[----:B----4-:R-:W-:Y:S01]  /*3c270*/  HMMA.1688.F32.TF32 R92, R232, R38, R244 ;  /* 0x00000026e85c723c */ /* 0x010fe200000810f4 */
[----:B------:R-:W-:-:S02]  /*3c280*/  ISETP.GT.AND P2, PT, R3, 0x1e, PT ;  /* 0x0000001e0300780c */ /* 0x000fc40003f44270 */
[----:B------:R1:W-:Y:S11]  /*3c290*/  LDGSTS.E [R4+0x46a00], [R8.64], P6 ;  /* 0x46a0000008047fae */ /* 0x0003f6000b121844 */
[----:B------:R-:W-:Y:S09]  /*3c2a0*/  @!UPT UIADD3 URZ, URZ, URZ, URZ ;  /* 0x0000003f3f3ff290 */ /* 0x000ff2000fffe03f */
[----:B------:R-:W-:Y:S04]  /*3c2b0*/  STL.64 [R1+0x4f0], R92 ;  /* 0x0004f05c01007387 */ /* 0x000fe80000100a00 */
[----:B------:R-:W-:Y:S04]  /*3c2c0*/  STL.64 [R1+0x4f8], R94 ;  /* 0x0004f85e01007387 */ /* 0x000fe80000100a00 */
[----:B------:R-:W4:Y:S04]  /*3c2d0*/  LDL.LU R69, [R1+0x12c4] ;  /* 0x0012c40001457983 */ /* 0x000f280000300800 */
        /* <DEDUP_REMOVED lines=8> */
[----:B------:R-:W4:Y:S01]  /*3c360*/  LDL.LU R41, [R1+0x17c8] ;  /* 0x0017c80001297983 */ /* 0x000f220000300800 */
[----:B------:R-:W-:Y:S02]  /*3c370*/  IADD3 R36, P6, R36, R49, RZ ;  /* 0x0000003124247210 */ /* 0x000fe40007fde0ff */
[----:B------:R-:W-:-:S04]  /*3c380*/  SEL R5, RZ, 0x4, !P2 ;  /* 0x00000004ff057807 */ /* 0x000fc80005000000 */
[----:B------:R-:W-:-:S04]  /*3c390*/  SEL R5, R5, RZ, !P5 ;  /* 0x000000ff05057207 */ /* 0x000fc80006800000 */
[----:B------:R-:W-:Y:S01]  /*3c3a0*/  ISETP.NE.U32.AND P2, PT, R5, RZ, PT ;  /* 0x000000ff0500720c */ /* 0x000fe20003f45070 */
[----:B-1----:R-:W-:Y:S02]  /*3c3b0*/  IMAD.MOV.U32 R8, RZ, RZ, R36 ;  /* 0x000000ffff087224 */ /* 0x002fe400078e0024 */
[----:B------:R-:W-:-:S05]  /*3c3c0*/  IMAD.SHL.U32 R29, R29, 0x4, RZ ;  /* 0x000000041d1d7824 */ /* 0x000fca00078e00ff */
[----:B------:R-:W-:Y:S01]  /*3c3d0*/  LOP3.LUT R5, R29, 0x60, RZ, 0x3c, !PT ;  /* 0x000000601d057812 */ /* 0x000fe200078e3cff */
[C---:B--2---:R-:W-:Y:S08]  /*3c3e0*/  HMMA.1688.F32.TF32 R80, R232.reuse, R50, R80 ;  /* 0x00000032e850723c */ /* 0x044ff00000081050 */
[C---:B---3--:R-:W-:Y:S08]  /*3c3f0*/  HMMA.1688.F32.TF32 R88, R232.reuse, R42, R88 ;  /* 0x0000002ae858723c */ /* 0x048ff00000081058 */
[C---:B------:R-:W-:Y:S01]  /*3c400*/  HMMA.1688.F32.TF32 R84, R232.reuse, R46, R84 ;  /* 0x0000002ee854723c */ /* 0x040fe20000081054 */
[--C-:B------:R-:W-:Y:S11]  /*3c410*/  IMAD.X R37, R37, 0x1, R0.reuse, P6 ;  /* 0x0000000125257824 */ /* 0x100ff600030e0600 */
[----:B------:R-:W-:Y:S03]  /*3c420*/  @!UPT UIADD3 URZ, URZ, URZ, URZ ;  /* 0x0000003f3f3ff290 */ /* 0x000fe6000fffe03f */
[----:B------:R-:W-:Y:S04]  /*3c430*/  STL.64 [R1+0x500], R88 ;  /* 0x0005005801007387 */ /* 0x000fe80000100a00 */
[----:B------:R-:W-:Y:S01]  /*3c440*/  STL.64 [R1+0x508], R90 ;  /* 0x0005085a01007387 */ /* 0x000fe20000100a00 */
[----:B------:R-:W-:Y:S01]  /*3c450*/  IADD3 R32, P6, R32, R49, RZ ;  /* 0x0000003120207210 */ /* 0x000fe20007fde0ff */
[----:B------:R-:W-:Y:S02]  /*3c460*/  HMMA.1688.F32.TF32 R76, R232, R54, R76 ;  /* 0x00000036e84c723c */ /* 0x000fe4000008104c */
[----:B------:R-:W-:Y:S02]  /*3c470*/  STL.64 [R1+0x510], R84 ;  /* 0x0005105401007387 */ /* 0x000fe40000100a00 */
[----:B------:R-:W-:-:S02]  /*3c480*/  IMAD.X R33, R33, 0x1, R0, P6 ;  /* 0x0000000121217824 */ /* 0x000fc400030e0600 */
[----:B------:R-:W-:Y:S02]  /*3c490*/  STL.64 [R1+0x518], R86 ;  /* 0x0005185601007387 */ /* 0x000fe40000100a00 */
[----:B------:R-:W-:Y:S02]  /*3c4a0*/  HMMA.1688.F32.TF32 R72, R232, R58, R72 ;  /* 0x0000003ae848723c */ /* 0x000fe40000081048 */
[----:B------:R-:W-:Y:S04]  /*3c4b0*/  STL [R1+0x1974], R36 ;  /* 0x0019742401007387 */ /* 0x000fe80000100800 */
[----:B------:R1:W-:Y:S04]  /*3c4c0*/  STL [R1+0x1970], R37 ;  /* 0x0019702501007387 */ /* 0x0003e80000100800 */
[----:B------:R-:W2:Y:S01]  /*3c4d0*/  LDL.LU R52, [R1+0x1804] ;  /* 0x0018040001347983 */ /* 0x000ea20000300800 */
[----:B------:R-:W-:-:S03]  /*3c4e0*/  IMAD.MOV.U32 R9, RZ, RZ, R37 ;  /* 0x000000ffff097224 */ /* 0x000fc600078e0025 */
[----:B------:R-:W-:Y:S04]  /*3c4f0*/  STL.64 [R1+0x520], R80 ;  /* 0x0005205001007387 */ /* 0x000fe80000100a00 */
[----:B------:R-:W-:Y:S04]  /*3c500*/  STL.64 [R1+0x528], R82 ;  /* 0x0005285201007387 */ /* 0x000fe80000100a00 */
[----:B------:R3:W-:Y:S04]  /*3c510*/  STL [R1+0x197c], R32 ;  /* 0x00197c2001007387 */ /* 0x0007e80000100800 */
[----:B------:R-:W-:Y:S04]  /*3c520*/  STL [R1+0x1978], R33 ;  /* 0x0019782101007387 */ /* 0x000fe80000100800 */
[----:B-1----:R-:W2:Y:S04]  /*3c530*/  LDL.LU R37, [R1+0x180c] ;  /* 0x00180c0001257983 */ /* 0x002ea80000300800 */
[----:B------:R-:W-:Y:S04]  /*3c540*/  STL.64 [R1+0x530], R76 ;  /* 0x0005304c01007387 */ /* 0x000fe80000100a00 */
[----:B------:R-:W-:Y:S04]  /*3c550*/  STL.64 [R1+0x538], R78 ;  /* 0x0005384e01007387 */ /* 0x000fe80000100a00 */
[----:B------:R-:W2:Y:S04]  /*3c560*/  LDL.LU R53, [R1+0x1800] ;  /* 0x0018000001357983 */ /* 0x000ea80000300800 */
[----:B------:R-:W2:Y:S04]  /*3c570*/  LDL.LU R48, [R1+0x1808] ;  /* 0x0018080001307983 */ /* 0x000ea80000300800 */
[----:B------:R1:W-:Y:S04]  /*3c580*/  LDGSTS.E [R4+0x47800], [R8.64], P2 ;  /* 0x4780000008047fae */ /* 0x0003e80009121844 */
[----:B------:R-:W-:Y:S04]  /*3c590*/  STL.64 [R1+0x540], R72 ;  /* 0x0005404801007387 */ /* 0x000fe80000100a00 */
[----:B------:R-:W-:Y:S01]  /*3c5a0*/  STL.64 [R1+0x548], R74 ;  /* 0x0005484a01007387 */ /* 0x000fe20000100a00 */
[----:B-1----:R-:W-:-:S03]  /*3c5b0*/  IMAD.MOV.U32 R8, RZ, RZ, R32 ;  /* 0x000000ffff087224 */ /* 0x002fc600078e0020 */
[----:B---3--:R-:W3:Y:S01]  /*3c5c0*/  LDL.LU R32, [R1+0x1844] ;  /* 0x0018440001207983 */ /* 0x008ee20000300800 */
[----:B------:R-:W-:-:S05]  /*3c5d0*/  IMAD.MOV.U32 R9, RZ, RZ, R33 ;  /* 0x000000ffff097224 */ /* 0x000fca00078e0021 */
[----:B------:R1:W-:Y:S01]  /*3c5e0*/  LDGSTS.E [R4+0x47a00], [R8.64], P2 ;  /* 0x47a0000008047fae */ /* 0x0003e20009121844 */
[----:B----4-:R-:W-:Y:S01]  /*3c5f0*/  HMMA.1688.F32.TF32 R68, R232, R62, R68 ;  /* 0x0000003ee844723c */ /* 0x010fe20000081044 */
[----:B------:R-:W-:-:S04]  /*3c600*/  ISETP.GT.AND P2, PT, R3, 0x3, PT ;  /* 0x000000030300780c */ /* 0x000fc80003f44270 */
[----:B-1----:R-:W-:Y:S11]  /*3c610*/  SEL R4, RZ, 0x4, !P2 ;  /* 0x00000004ff047807 */ /* 0x002ff60005000000 */
[----:B------:R-:W-:Y:S07]  /*3c620*/  @!UPT UIADD3 URZ, URZ, URZ, URZ ;  /* 0x0000003f3f3ff290 */ /* 0x000fee000fffe03f */
[----:B------:R-:W-:Y:S04]  /*3c630*/  STL.64 [R1+0x560], R68 ;  /* 0x0005604401007387 */ /* 0x000fe80000100a00 */
[----:B------:R1:W-:Y:S02]  /*3c640*/  STL.64 [R1+0x568], R70 ;  /* 0x0005684601007387 */ /* 0x0003e40000100a00 */
[----:B-1----:R-:W-:Y:S01]  /*3c650*/  HMMA.1688.F32.TF32 R68, R232, R66, R244 ;  /* 0x00000042e844723c */ /* 0x002fe200000810f4 */
[----:B------:R-:W-:-:S05]  /*3c660*/  IADD3 R44, P2, R44, R49, RZ ;  /* 0x000000312c2c7210 */ /* 0x000fca0007f5e0ff */
[----:B------:R-:W-:Y:S01]  /*3c670*/  IMAD.X R45, R45, 0x1, R0, P2 ;  /* 0x000000012d2d7824 */ /* 0x000fe200010e0600 */
[----:B------:R1:W-:Y:S01]  /*3c680*/  STL [R1+0x17c4], R44 ;  /* 0x0017c42c01007387 */ /* 0x0003e20000100800 */
[----:B------:R-:W-:-:S03]  /*3c690*/  IADD3 R40, P2, R40, R49, RZ ;  /* 0x0000003128287210 */ /* 0x000fc60007f5e0ff */
[----:B------:R-:W4:Y:S11]  /*3c6a0*/  LDL.LU R33, [R1+0x1840] ;  /* 0x0018400001217983 */ /* 0x000f360000300800 */
[----:B------:R-:W-:Y:S01]  /*3c6b0*/  @!UPT UIADD3 URZ, URZ, URZ, URZ ;  /* 0x0000003f3f3ff290 */ /* 0x000fe2000fffe03f */
[----:B------:R-:W-:Y:S04]  /*3c6c0*/  STL.64 [R1+0x550], R68 ;  /* 0x0005504401007387 */ /* 0x000fe80000100a00 */
[----:B------:R-:W-:Y:S04]  /*3c6d0*/  STL.64 [R1+0x558], R70 ;  /* 0x0005584601007387 */ /* 0x000fe80000100a00 */
[----:B------:R1:W-:Y:S04]  /*3c6e0*/  STL [R1+0x17c0], R45 ;  /* 0x0017c02d01007387 */ /* 0x0003e80000100800 */
[----:B------:R-:W4:Y:S04]  /*3c6f0*/  LDL.LU R36, [R1+0x1848] ;  /* 0x0018480001247983 */ /* 0x000f280000300800 */
[----:B------:R-:W-:Y:S04]  /*3c700*/  STL [R1+0x17cc], R40 ;  /* 0x0017cc2801007387 */ /* 0x000fe80000100800 */
[----:B------:R-:W4:Y:S01]  /*3c710*/  LDL.LU R29, [R1+0x184c] ;  /* 0x00184c00011d7983 */ /* 0x000f220000300800 */
[----:B------:R-:W-:-:S02]  /*3c720*/  IMAD.X R41, R41, 0x1, R0, P2 ;  /* 0x0000000129297824 */ /* 0x000fc400010e0600 */
[----:B------:R-:W-:-:S03]  /*3c730*/  IMAD.MOV.U32 R8, RZ, RZ, R44 ;  /* 0x000000ffff087224 */ /* 0x000fc600078e002c */
[----:B------:R1:W-:Y:S04]  /*3c740*/  STL [R1+0x17c8], R41 ;  /* 0x0017c82901007387 */ /* 0x0003e80000100800 */
[----:B-1----:R-:W4:Y:S01]  /*3c750*/  LDL.LU R44, [R1+0x1884] ;  /* 0x00188400012c7983 */ /* 0x002f220000300800 */
[----:B------:R-:W-:Y:S02]  /*3c760*/  SEL R4, R4, RZ, !P5 ;  /* 0x000000ff04047207 */ /* 0x000fe40006800000 */
[----:B------:R-:W-:Y:S02]  /*3c770*/  ISETP.GT.AND P2, PT, R3, 0x7, PT ;  /* 0x000000070300780c */ /* 0x000fe40003f44270 */
[----:B------:R-:W-:Y:S01]  /*3c780*/  ISETP.NE.U32.AND P6, PT, R4, RZ, PT ;  /* 0x000000ff0400720c */ /* 0x000fe20003fc5070 */
[----:B------:R-:W-:Y:S01]  /*3c790*/  IMAD R4, R211, 0x8000, R5 ;  /* 0x00008000d3047824 */ /* 0x000fe200078e0205 */
[----:B------:R-:W-:Y:S01]  /*3c7a0*/  SEL R5, RZ, 0x4, !P2 ;  /* 0x00000004ff057807 */ /* 0x000fe20005000000 */
[----:B------:R-:W-:-:S02]  /*3c7b0*/  IMAD.MOV.U32 R9, RZ, RZ, R45 ;  /* 0x000000ffff097224 */ /* 0x000fc400078e002d */
[----:B------:R-:W4:Y:S01]  /*3c7c0*/  LDL.LU R45, [R1+0x1880] ;  /* 0x00188000012d7983 */ /* 0x000f220000300800 */
[----:B------:R-:W-:-:S07]  /*3c7d0*/  SEL R5, R5, RZ, !P5 ;  /* 0x000000ff05057207 */ /* 0x000fce0006800000 */
[----:B------:R1:W-:Y:S02]  /*3c7e0*/  LDGSTS.E [R4+0x40c00], [R8.64], P6 ;  /* 0x40c0000008047fae */ /* 0x0003e4000b121844 */
[----:B-1----:R-:W-:Y:S02]  /*3c7f0*/  IMAD.MOV.U32 R8, RZ, RZ, R40 ;  /* 0x000000ffff087224 */ /* 0x002fe400078e0028 */
[----:B------:R-:W-:Y:S02]  /*3c800*/  IMAD.MOV.U32 R9, RZ, RZ, R41 ;  /* 0x000000ffff097224 */ /* 0x000fe400078e0029 */
[----:B------:R-:W4:Y:S04]  /*3c810*/  LDL.LU R41, [R1+0x1888] ;  /* 0x0018880001297983 */ /* 0x000f280000300800 */
[----:B------:R1:W-:Y:S01]  /*3c820*/  LDGSTS.E [R4+0x40e00], [R8.64], P6 ;  /* 0x40e0000008047fae */ /* 0x0003e2000b121844 */
[----:B------:R-:W-:-:S02]  /*3c830*/  ISETP.NE.U32.AND P6, PT, R5, RZ, PT ;  /* 0x000000ff0500720c */ /* 0x000fc40003fc5070 */
[----:B--2---:R-:W-:-:S05]  /*3c840*/  IADD3 R52, P2, R52, R49, RZ ;  /* 0x0000003134347210 */ /* 0x004fca0007f5e0ff */
[----:B------:R-:W-:Y:S04]  /*3c850*/  STL [R1+0x1804], R52 ;  /* 0x0018043401007387 */ /* 0x000fe80000100800 */
[----:B------:R-:W2:Y:S01]  /*3c860*/  LDL.LU R40, [R1+0x188c] ;  /* 0x00188c0001287983 */ /* 0x000ea20000300800 */
[----:B-1----:R-:W-:Y:S02]  /*3c870*/  IMAD.MOV.U32 R8, RZ, RZ, R52 ;  /* 0x000000ffff087224 */ /* 0x002fe400078e0034 */
[----:B------:R-:W-:Y:S01]  /*3c880*/  IMAD.X R53, R53, 0x1, R0, P2 ;  /* 0x0000000135357824 */ /* 0x000fe200010e0600 */
[----:B------:R-:W-:-:S05]  /*3c890*/  IADD3 R37, P2, R37, R49, RZ ;  /* 0x0000003125257210 */ /* 0x000fca0007f5e0ff */
[----:B------:R-:W-:Y:S01]  /*3c8a0*/  IMAD.X R48, R48, 0x1, R0, P2 ;  /* 0x0000000130307824 */ /* 0x000fe200010e0600 */
[----:B------:R-:W-:-:S04]  /*3c8b0*/  ISETP.GT.AND P2, PT, R3, 0xb, PT ;  /* 0x0000000b0300780c */ /* 0x000fc80003f44270 */
[----:B------:R-:W-:Y:S01]  /*3c8c0*/  SEL R5, RZ, 0x4, !P2 ;  /* 0x00000004ff057807 */ /* 0x000fe20005000000 */
[----:B------:R1:W-:Y:S01]  /*3c8d0*/  STL [R1+0x1800], R53 ;  /* 0x0018003501007387 */ /* 0x0003e20000100800 */
[----:B------:R-:W-:-:S03]  /*3c8e0*/  IMAD.MOV.U32 R9, RZ, RZ, R53 ;  /* 0x000000ffff097224 */ /* 0x000fc600078e0035 */
[----:B------:R-:W-:Y:S01]  /*3c8f0*/  STL [R1+0x180c], R37 ;  /* 0x00180c2501007387 */ /* 0x000fe20000100800 */
[----:B---3--:R-:W-:-:S03]  /*3c900*/  IADD3 R32, P2, R32, R49, RZ ;  /* 0x0000003120207210 */ /* 0x008fc60007f5e0ff */
[----:B------:R-:W-:Y:S04]  /*3c910*/  STL [R1+0x1808], R48 ;  /* 0x0018083001007387 */ /* 0x000fe80000100800 */
[----:B-1----:R-:W2:Y:S04]  /*3c920*/  LDL.LU R53, [R1+0x18c4] ;  /* 0x0018c40001357983 */ /* 0x002ea80000300800 */
[----:B------:R1:W-:Y:S01]  /*3c930*/  LDGSTS.E [R4+0x41c00], [R8.64], P6 ;  /* 0x41c0000008047fae */ /* 0x0003e2000b121844 */
[----:B------:R-:W-:-:S03]  /*3c940*/  SEL R5, R5, RZ, !P5 ;  /* 0x000000ff05057207 */ /* 0x000fc60006800000 */
[----:B------:R-:W2:Y:S04]  /*3c950*/  LDL.LU R56, [R1+0x18c0] ;  /* 0x0018c00001387983 */ /* 0x000ea80000300800 */
[----:B------:R-:W-:Y:S01]  /*3c960*/  STL [R1+0x1844], R32 ;  /* 0x0018442001007387 */ /* 0x000fe20000100800 */
[----:B-1----:R-:W-:Y:S02]  /*3c970*/  IMAD.MOV.U32 R8, RZ, RZ, R37 ;  /* 0x000000ffff087224 */ /* 0x002fe400078e0025 */
[----:B------:R-:W-:-:S05]  /*3c980*/  IMAD.MOV.U32 R9, RZ, RZ, R48 ;  /* 0x000000ffff097224 */ /* 0x000fca00078e0030 */
[----:B------:R1:W-:Y:S01]  /*3c990*/  LDGSTS.E [R4+0x41e00], [R8.64], P6 ;  /* 0x41e0000008047fae */ /* 0x0003e2000b121844 */
[----:B------:R-:W-:Y:S01]  /*3c9a0*/  ISETP.NE.U32.AND P6, PT, R5, RZ, PT ;  /* 0x000000ff0500720c */ /* 0x000fe20003fc5070 */
[----:B-1----:R-:W-:Y:S02]  /*3c9b0*/  IMAD.MOV.U32 R8, RZ, RZ, R32 ;  /* 0x000000ffff087224 */ /* 0x002fe400078e0020 */
[----:B----4-:R-:W-:-:S05]  /*3c9c0*/  IMAD.X R33, R33, 0x1, R0, P2 ;  /* 0x0000000121217824 */ /* 0x010fca00010e0600 */
[----:B------:R1:W-:Y:S01]  /*3c9d0*/  STL [R1+0x1840], R33 ;  /* 0x0018402101007387 */ /* 0x0003e20000100800 */
[----:B------:R-:W-:-:S05]  /*3c9e0*/  IMAD.MOV.U32 R9, RZ, RZ, R33 ;  /* 0x000000ffff097224 */ /* 0x000fca00078e0021 */
[----:B------:R4:W-:Y:S01]  /*3c9f0*/  LDGSTS.E [R4+0x42c00], [R8.64], P6 ;  /* 0x42c0000008047fae */ /* 0x0009e2000b121844 */
[----:B------:R-:W-:-:S05]  /*3ca00*/  IADD3 R29, P2, R29, R49, RZ ;  /* 0x000000311d1d7210 */ /* 0x000fca0007f5e0ff */
[----:B------:R-:W-:Y:S01]  /*3ca10*/  IMAD.X R36, R36, 0x1, R0, P2 ;  /* 0x0000000124247824 */ /* 0x000fe200010e0600 */
[----:B------:R-:W-:Y:S04]  /*3ca20*/  STL [R1+0x184c], R29 ;  /* 0x00184c1d01007387 */ /* 0x000fe80000100800 */
[----:B------:R4:W-:Y:S04]  /*3ca30*/  STL [R1+0x1848], R36 ;  /* 0x0018482401007387 */ /* 0x0009e80000100800 */
[----:B-1----:R-:W3:Y:S04]  /*3ca40*/  LDL.LU R33, [R1+0x18c8] ;  /* 0x0018c80001217983 */ /* 0x002ee80000300800 */
[----:B------:R-:W3:Y:S01]  /*3ca50*/  LDL.LU R32, [R1+0x18cc] ;  /* 0x0018cc0001207983 */ /* 0x000ee20000300800 */
[----:B------:R-:W-:Y:S01]  /*3ca60*/  ISETP.GT.AND P2, PT, R3, 0xf, PT ;  /* 0x0000000f0300780c */ /* 0x000fe20003f44270 */
[----:B----4-:R-:W-:-:S02]  /*3ca70*/  IMAD.MOV.U32 R9, RZ, RZ, R36 ;  /* 0x000000ffff097224 */ /* 0x010fc400078e0024 */
[----:B------:R-:W3:Y:S01]  /*3ca80*/  LDL.LU R48, [R1+0x1900] ;  /* 0x0019000001307983 */ /* 0x000ee20000300800 */
[----:B------:R-:W-:Y:S02]  /*3ca90*/  SEL R5, RZ, 0x4, !P2 ;  /* 0x00000004ff057807 */ /* 0x000fe40005000000 */
[----:B------:R-:W-:Y:S01]  /*3caa0*/  IADD3 R44, P2, R44, R49, RZ ;  /* 0x000000312c2c7210 */ /* 0x000fe20007f5e0ff */
[----:B------:R-:W3:Y:S01]  /*3cab0*/  LDL.LU R36, [R1+0x1904] ;  /* 0x0019040001247983 */ /* 0x000ee20000300800 */
[----:B------:R-:W-:-:S03]  /*3cac0*/  IMAD.MOV.U32 R8, RZ, RZ, R29 ;  /* 0x000000ffff087224 */ /* 0x000fc600078e001d */
[----:B------:R1:W-:Y:S04]  /*3cad0*/  STL [R1+0x1884], R44 ;  /* 0x0018842c01007387 */ /* 0x0003e80000100800 */
[----:B------:R-:W3:Y:S04]  /*3cae0*/  LDL.LU R37, [R1+0x1908] ;  /* 0x0019080001257983 */ /* 0x000ee80000300800 */
[----:B------:R-:W3:Y:S01]  /*3caf0*/  LDL.LU R29, [R1+0x190c] ;  /* 0x00190c00011d7983 */ /* 0x000ee20000300800 */
[----:B------:R-:W-:Y:S01]  /*3cb00*/  SEL R5, R5, RZ, !P5 ;  /* 0x000000ff05057207 */ /* 0x000fe20006800000 */
[----:B------:R-:W-:-:S02]  /*3cb10*/  IMAD.X R45, R45, 0x1, R0, P2 ;  /* 0x000000012d2d7824 */ /* 0x000fc400010e0600 */
[----:B------:R1:W-:Y:S01]  /*3cb20*/  LDGSTS.E [R4+0x42e00], [R8.64], P6 ;  /* 0x42e0000008047fae */ /* 0x0003e2000b121844 */
[----:B------:R-:W-:Y:S01]  /*3cb30*/  ISETP.NE.U32.AND P6, PT, R5, RZ, PT ;  /* 0x000000ff0500720c */ /* 0x000fe20003fc5070 */
[----:B-1----:R-:W-:Y:S02]  /*3cb40*/  IMAD.MOV.U32 R8, RZ, RZ, R44 ;  /* 0x000000ffff087224 */ /* 0x002fe400078e002c */
[----:B------:R-:W-:-:S10]  /*3cb50*/  IMAD.MOV.U32 R9, RZ, RZ, R45 ;  /* 0x000000ffff097224 */ /* 0x000fd400078e002d */
[----:B------:R1:W-:Y:S04]  /*3cb60*/  LDGSTS.E [R4+0x43c00], [R8.64], P6 ;  /* 0x43c0000008047fae */ /* 0x0003e8000b121844 */
[----:B------:R-:W-:Y:S01]  /*3cb70*/  STL [R1+0x1880], R45 ;  /* 0x0018802d01007387 */ /* 0x000fe20000100800 */
[----:B--2---:R-:W-:-:S05]  /*3cb80*/  IADD3 R40, P2, R40, R49, RZ ;  /* 0x0000003128287210 */ /* 0x004fca0007f5e0ff */
[----:B------:R-:W-:Y:S01]  /*3cb90*/  IMAD.X R41, R41, 0x1, R0, P2 ;  /* 0x0000000129297824 */ /* 0x000fe200010e0600 */
[----:B------:R-:W-:Y:S01]  /*3cba0*/  ISETP.GT.AND P2, PT, R3, 0x13, PT ;  /* 0x000000130300780c */ /* 0x000fe20003f44270 */
[----:B-1----:R-:W-:-:S03]  /*3cbb0*/  IMAD.MOV.U32 R8, RZ, RZ, R40 ;  /* 0x000000ffff087224 */ /* 0x002fc600078e0028 */
[----:B------:R-:W-:Y:S01]  /*3cbc0*/  SEL R5, RZ, 0x4, !P2 ;  /* 0x00000004ff057807 */ /* 0x000fe20005000000 */
[----:B------:R-:W-:-:S03]  /*3cbd0*/  IMAD.MOV.U32 R9, RZ, RZ, R41 ;  /* 0x000000ffff097224 */ /* 0x000fc600078e0029 */
[----:B------:R-:W-:Y:S02]  /*3cbe0*/  SEL R5, R5, RZ, !P5 ;  /* 0x000000ff05057207 */ /* 0x000fe40006800000 */
[----:B------:R1:W-:Y:S02]  /*3cbf0*/  LDGSTS.E [R4+0x43e00], [R8.64], P6 ;  /* 0x43e0000008047fae */ /* 0x0003e4000b121844 */
[----:B------:R-:W-:Y:S02]  /*3cc00*/  ISETP.NE.U32.AND P6, PT, R5, RZ, PT ;  /* 0x000000ff0500720c */ /* 0x000fe40003fc5070 */
[----:B------:R-:W-:Y:S04]  /*3cc10*/  STL [R1+0x188c], R40 ;  /* 0x00188c2801007387 */ /* 0x000fe80000100800 */
[----:B------:R2:W-:Y:S04]  /*3cc20*/  STL [R1+0x1888], R41 ;  /* 0x0018882901007387 */ /* 0x0005e80000100800 */
[----:B------:R-:W4:Y:S04]  /*3cc30*/  LDL.LU R44, [R1+0x1944] ;  /* 0x00194400012c7983 */ /* 0x000f280000300800 */
[----:B--2---:R-:W4:Y:S01]  /*3cc40*/  LDL.LU.64 R40, [R1+0x1698] ;  /* 0x0016980001287983 */ /* 0x004f220000300a00 */
[----:B------:R-:W-:-:S05]  /*3cc50*/  IADD3 R53, P2, R53, R49, RZ ;  /* 0x0000003135357210 */ /* 0x000fca0007f5e0ff */
[----:B------:R-:W-:Y:S01]  /*3cc60*/  IMAD.X R56, R56, 0x1, R0, P2 ;  /* 0x0000000138387824 */ /* 0x000fe200010e0600 */
[----:B------:R-:W-:-:S04]  /*3cc70*/  ISETP.GT.AND P2, PT, R3, 0x17, PT ;  /* 0x000000170300780c */ /* 0x000fc80003f44270 */
[----:B------:R-:W-:Y:S01]  /*3cc80*/  SEL R5, RZ, 0x4, !P2 ;  /* 0x00000004ff057807 */ /* 0x000fe20005000000 */
[----:B-1----:R-:W-:Y:S02]  /*3cc90*/  IMAD.MOV.U32 R8, RZ, RZ, R53 ;  /* 0x000000ffff087224 */ /* 0x002fe400078e0035 */
[----:B------:R-:W-:-:S05]  /*3cca0*/  IMAD.MOV.U32 R9, RZ, RZ, R56 ;  /* 0x000000ffff097224 */ /* 0x000fca00078e0038 */
[----:B------:R1:W-:Y:S04]  /*3ccb0*/  LDGSTS.E [R4+0x44c00], [R8.64], P6 ;  /* 0x44c0000008047fae */ /* 0x0003e8000b121844 */
[----:B------:R1:W-:Y:S04]  /*3ccc0*/  STL [R1+0x18c4], R53 ;  /* 0x0018c43501007387 */ /* 0x0003e80000100800 */
[----:B------:R-:W4:Y:S04]  /*3ccd0*/  LDL.LU R45, [R1+0x1940] ;  /* 0x00194000012d7983 */ /* 0x000f280000300800 */
[----:B------:R-:W4:Y:S04]  /*3cce0*/  LDL.LU R52, [R1+0x194c] ;  /* 0x00194c0001347983 */ /* 0x000f280000300800 */
[----:B------:R-:W-:Y:S01]  /*3ccf0*/  STL [R1+0x18c0], R56 ;  /* 0x0018c03801007387 */ /* 0x000fe20000100800 */
[----:B---3--:R-:W-:-:S05]  /*3cd00*/  IADD3 R32, P2, R32, R49, RZ ;  /* 0x0000003120207210 */ /* 0x008fca0007f5e0ff */
[----:B------:R-:W-:Y:S02]  /*3cd10*/  IMAD.X R33, R33, 0x1, R0, P2 ;  /* 0x0000000121217824 */ /* 0x000fe400010e0600 */
[----:B-1----:R-:W-:Y:S02]  /*3cd20*/  IMAD.MOV.U32 R8, RZ, RZ, R32 ;  /* 0x000000ffff087224 */ /* 0x002fe400078e0020 */
[----:B------:R-:W-:-:S05]  /*3cd30*/  IMAD.MOV.U32 R9, RZ, RZ, R33 ;  /* 0x000000ffff097224 */ /* 0x000fca00078e0021 */
[----:B------:R1:W-:Y:S01]  /*3cd40*/  LDGSTS.E [R4+0x44e00], [R8.64], P6 ;  /* 0x44e0000008047fae */ /* 0x0003e2000b121844 */
[----:B------:R-:W-:-:S03]  /*3cd50*/  IADD3 R36, P6, R36, R49, RZ ;  /* 0x0000003124247210 */ /* 0x000fc60007fde0ff */
[----:B------:R-:W-:Y:S02]  /*3cd60*/  STL [R1+0x18cc], R32 ;  /* 0x0018cc2001007387 */ /* 0x000fe40000100800 */
[--C-:B------:R-:W-:Y:S01]  /*3cd70*/  IMAD.X R48, R48, 0x1, R0.reuse, P6 ;  /* 0x0000000130307824 */ /* 0x100fe200030e0600 */
[----:B------:R-:W-:Y:S01]  /*3cd80*/  IADD3 R29, P6, R29, R49, RZ ;  /* 0x000000311d1d7210 */ /* 0x000fe20007fde0ff */
[----:B------:R3:W-:Y:S04]  /*3cd90*/  STL [R1+0x18c8], R33 ;  /* 0x0018c82101007387 */ /* 0x0007e80000100800 */
[----:B------:R-:W2:Y:S01]  /*3cda0*/  LDL.LU R53, [R1+0x1948] ;  /* 0x0019480001357983 */ /* 0x000ea20000300800 */
[----:B------:R-:W-:-:S03]  /*3cdb0*/  IMAD.X R37, R37, 0x1, R0, P6 ;  /* 0x0000000125257824 */ /* 0x000fc600030e0600 */
[----:B---3--:R-:W3:Y:S04]  /*3cdc0*/  LDL.LU.64 R32, [R1+0x1690] ;  /* 0x0016900001207983 */ /* 0x008ee80000300a00 */
[----:B------:R1:W-:Y:S04]  /*3cdd0*/  STL [R1+0x1904], R36 ;  /* 0x0019042401007387 */ /* 0x0003e80000100800 */
[----:B------:R-:W-:Y:S04]  /*3cde0*/  STL [R1+0x1900], R48 ;  /* 0x0019003001007387 */ /* 0x000fe80000100800 */
[----:B------:R-:W3:Y:S04]  /*3cdf0*/  LDL.LU.64 R60, [R1+0x16b8] ;  /* 0x0016b800013c7983 */ /* 0x000ee80000300a00 */
[----:B------:R-:W-:Y:S04]  /*3ce00*/  STL [R1+0x190c], R29 ;  /* 0x00190c1d01007387 */ /* 0x000fe80000100800 */
[----:B------:R1:W-:Y:S04]  /*3ce10*/  STL [R1+0x1908], R37 ;  /* 0x0019082501007387 */ /* 0x0003e80000100800 */
[----:B------:R-:W3:Y:S01]  /*3ce20*/  LDL.LU.64 R56, [R1+0x16b0] ;  /* 0x0016b00001387983 */ /* 0x000ee20000300a00 */
[----:B------:R-:W-:-:S04]  /*3ce30*/  SEL R5, R5, RZ, !P5 ;  /* 0x000000ff05057207 */ /* 0x000fc80006800000 */
[----:B------:R-:W-:Y:S01]  /*3ce40*/  ISETP.NE.U32.AND P2, PT, R5, RZ, PT ;  /* 0x000000ff0500720c */ /* 0x000fe20003f45070 */
[----:B-1----:R-:W-:Y:S02]  /*3ce50*/  IMAD.MOV.U32 R8, RZ, RZ, R36 ;  /* 0x000000ffff087224 */ /* 0x002fe400078e0024 */
[----:B------:R-:W-:Y:S01]  /*3ce60*/  IMAD.MOV.U32 R77, RZ, RZ, c[0x0][0x18c] ;  /* 0x00006300ff4d7624 */ /* 0x000fe200078e00ff */
[----:B------:R-:W3:Y:S01]  /*3ce70*/  LDL.LU R36, [R1+0x1984] ;  /* 0x0019840001247983 */ /* 0x000ee20000300800 */
[----:B------:R-:W-:-:S03]  /*3ce80*/  IMAD.MOV.U32 R9, RZ, RZ, R48 ;  /* 0x000000ffff097224 */ /* 0x000fc600078e0030 */
[----:B------:R-:W3:Y:S01]  /*3ce90*/  LDL.LU.64 R70, [R1+0x16a8] ;  /* 0x0016a80001467983 */ /* 0x000ee20000300a00 */
[----:B------:R-:W-:-:S03]  /*3cea0*/  IMAD.SHL.U32 R77, R77, 0x20, RZ ;  /* 0x000000204d4d7824 */ /* 0x000fc600078e00ff */
[----:B------:R-:W3:Y:S01]  /*3ceb0*/  LDL.LU.64 R68, [R1+0x16a0] ;  /* 0x0016a00001447983 */ /* 0x000ee20000300a00 */
[----:B------:R-:W-:-:S03]  /*3cec0*/  IMAD.SHL.U32 R77, R77, 0x4, RZ ;  /* 0x000000044d4d7824 */ /* 0x000fc600078e00ff */
[----:B------:R1:W-:Y:S04]  /*3ced0*/  LDGSTS.E [R4+0x45c00], [R8.64], P2 ;  /* 0x45c0000008047fae */ /* 0x0003e80009121844 */
[----:B------:R-:W3:Y:S01]  /*3cee0*/  LDL.LU.64 R64, [R1+0x16d0] ;  /* 0x0016d00001407983 */ /* 0x000ee20000300a00 */
[----:B-1----:R-:W-:Y:S02]  /*3cef0*/  IMAD.MOV.U32 R8, RZ, RZ, R29 ;  /* 0x000000ffff087224 */ /* 0x002fe400078e001d */
[----:B------:R-:W-:Y:S02]  /*3cf00*/  IMAD.MOV.U32 R9, RZ, RZ, R37 ;  /* 0x000000ffff097224 */ /* 0x000fe400078e0025 */
[----:B------:R-:W3:Y:S04]  /*3cf10*/  LDL.LU R37, [R1+0x1980] ;  /* 0x0019800001257983 */ /* 0x000ee80000300800 */
[----:B------:R1:W-:Y:S01]  /*3cf20*/  LDGSTS.E [R4+0x45e00], [R8.64], P2 ;  /* 0x45e0000008047fae */ /* 0x0003e20009121844 */
[----:B----4-:R-:W-:-:S02]  /*3cf30*/  IADD3 R44, P6, R44, R49, RZ ;  /* 0x000000312c2c7210 */ /* 0x010fc40007fde0ff */
[----:B------:R-:W-:-:S03]  /*3cf40*/  IADD3 R128, P2, R40, R77, RZ ;  /* 0x0000004d28807210 */ /* 0x000fc60007f5e0ff */
[----:B------:R-:W-:Y:S02]  /*3cf50*/  STL [R1+0x1944], R44 ;  /* 0x0019442c01007387 */ /* 0x000fe40000100800 */
[----:B------:R-:W-:Y:S02]  /*3cf60*/  IMAD.X R129, R41, 0x1, R2, P2 ;  /* 0x0000000129817824 */ /* 0x000fe400010e0602 */
[----:B------:R-:W4:Y:S01]  /*3cf70*/  LDL.LU.64 R40, [R1+0x16c8] ;  /* 0x0016c80001287983 */ /* 0x000f220000300a00 */
[----:B-1----:R-:W-:Y:S02]  /*3cf80*/  IMAD.MOV.U32 R8, RZ, RZ, R44 ;  /* 0x000000ffff087224 */ /* 0x002fe400078e002c */
[----:B------:R-:W-:Y:S01]  /*3cf90*/  IMAD.X R45, R45, 0x1, R0, P6 ;  /* 0x000000012d2d7824 */ /* 0x000fe200030e0600 */
[----:B------:R-:W-:-:S04]  /*3cfa0*/  ISETP.GT.AND P6, PT, R3, 0x1b, PT ;  /* 0x0000001b0300780c */ /* 0x000fc80003fc4270 */
[----:B------:R-:W-:Y:S02]  /*3cfb0*/  SEL R5, RZ, 0x4, !P6 ;  /* 0x00000004ff057807 */ /* 0x000fe40007000000 */
[----:B------:R-:W-:Y:S01]  /*3cfc0*/  IADD3 R52, P2, R52, R49, RZ ;  /* 0x0000003134347210 */ /* 0x000fe20007f5e0ff */
[----:B------:R1:W-:Y:S04]  /*3cfd0*/  STL [R1+0x1940], R45 ;  /* 0x0019402d01007387 */ /* 0x0003e80000100800 */
[----:B------:R-:W4:Y:S04]  /*3cfe0*/  LDL.LU R48, [R1+0x1988] ;  /* 0x0019880001307983 */ /* 0x000f280000300800 */
[----:B------:R-:W4:Y:S01]  /*3cff0*/  LDL.LU R29, [R1+0x198c] ;  /* 0x00198c00011d7983 */ /* 0x000f220000300800 */
[----:B------:R-:W-:-:S02]  /*3d000*/  IMAD.MOV.U32 R9, RZ, RZ, R45 ;  /* 0x000000ffff097224 */ /* 0x000fc400078e002d */
[----:B--2---:R-:W-:Y:S01]  /*3d010*/  IMAD.X R53, R53, 0x1, R0, P2 ;  /* 0x0000000135357824 */ /* 0x004fe200010e0600 */
[----:B---3--:R-:W-:-:S05]  /*3d020*/  IADD3 R126, P6, R32, R77, RZ ;  /* 0x0000004d207e7210 */ /* 0x008fca0007fde0ff */
[----:B------:R-:W-:Y:S02]  /*3d030*/  IMAD.X R127, R33, 0x1, R2, P6 ;  /* 0x00000001217f7824 */ /* 0x000fe400030e0602 */
[----:B------:R-:W2:Y:S01]  /*3d040*/  LDL.LU.64 R32, [R1+0x16c0] ;  /* 0x0016c00001207983 */ /* 0x000ea20000300a00 */
[----:B------:R-:W-:-:S03]  /*3d050*/  IADD3 R124, P6, R60, R77, RZ ;  /* 0x0000004d3c7c7210 */ /* 0x000fc60007fde0ff */
[----:B------:R-:W-:Y:S04]  /*3d060*/  STL [R1+0x194c], R52 ;  /* 0x00194c3401007387 */ /* 0x000fe80000100800 */
[----:B------:R3:W-:Y:S01]  /*3d070*/  STL [R1+0x1948], R53 ;  /* 0x0019483501007387 */ /* 0x0007e20000100800 */
[----:B------:R-:W-:-:S03]  /*3d080*/  IMAD.X R125, R61, 0x1, R2, P6 ;  /* 0x000000013d7d7824 */ /* 0x000fc600030e0602 */
[----:B------:R-:W2:Y:S01]  /*3d090*/  LDL.LU.64 R60, [R1+0x16f0] ;  /* 0x0016f000013c7983 */ /* 0x000ea20000300a00 */
[----:B------:R-:W-:-:S05]  /*3d0a0*/  IADD3 R122, P2, R56, R77, RZ ;  /* 0x0000004d387a7210 */ /* 0x000fca0007f5e0ff */
[----:B------:R-:W-:Y:S02]  /*3d0b0*/  IMAD.X R123, R57, 0x1, R2, P2 ;  /* 0x00000001397b7824 */ /* 0x000fe400010e0602 */
[----:B------:R-:W2:Y:S04]  /*3d0c0*/  LDL.LU.64 R56, [R1+0x16e8] ;  /* 0x0016e80001387983 */ /* 0x000ea80000300a00 */
[----:B-1----:R-:W2:Y:S01]  /*3d0d0*/  LDL.LU.64 R44, [R1+0x16e0] ;  /* 0x0016e000012c7983 */ /* 0x002ea20000300a00 */
[----:B------:R-:W-:-:S04]  /*3d0e0*/  SEL R5, R5, RZ, !P5 ;  /* 0x000000ff05057207 */ /* 0x000fc80006800000 */
[----:B------:R-:W-:Y:S02]  /*3d0f0*/  ISETP.NE.U32.AND P6, PT, R5, RZ, PT ;  /* 0x000000ff0500720c */ /* 0x000fe40003fc5070 */
[----:B------:R-:W-:-:S05]  /*3d100*/  IADD3 R120, P2, R70, R77, RZ ;  /* 0x0000004d46787210 */ /* 0x000fca0007f5e0ff */
[----:B------:R-:W-:Y:S01]  /*3d110*/  IMAD.X R121, R71, 0x1, R2, P2 ;  /* 0x0000000147797824 */ /* 0x000fe200010e0602 */
[----:B------:R-:W-:-:S05]  /*3d120*/  IADD3 R118, P2, R68, R77, RZ ;  /* 0x0000004d44767210 */ /* 0x000fca0007f5e0ff */
[----:B------:R1:W-:Y:S01]  /*3d130*/  LDGSTS.E [R4+0x46c00], [R8.64], P6 ;  /* 0x46c0000008047fae */ /* 0x0003e2000b121844 */
[----:B------:R-:W-:Y:S01]  /*3d140*/  IMAD.X R119, R69, 0x1, R2, P2 ;  /* 0x0000000145777824 */ /* 0x000fe200010e0602 */
[----:B------:R-:W-:Y:S01]  /*3d150*/  IADD3 R36, P2, R36, R49, RZ ;  /* 0x0000003124247210 */ /* 0x000fe20007f5e0ff */
[----:B-1----:R-:W-:Y:S02]  /*3d160*/  IMAD.MOV.U32 R8, RZ, RZ, R52 ;  /* 0x000000ffff087224 */ /* 0x002fe400078e0034 */
[----:B------:R-:W-:Y:S02]  /*3d170*/  IMAD.MOV.U32 R9, RZ, RZ, R53 ;  /* 0x000000ffff097224 */ /* 0x000fe400078e0035 */
[----:B------:R-:W-:Y:S01]  /*3d180*/  IMAD.X R37, R37, 0x1, R0, P2 ;  /* 0x0000000125257824 */ /* 0x000fe200010e0600 */
[----:B---3--:R-:W3:Y:S01]  /*3d190*/  LDL.LU.64 R52, [R1+0x16d8] ;  /* 0x0016d80001347983 */ /* 0x008ee20000300a00 */
[----:B------:R-:W-:-:S03]  /*3d1a0*/  ISETP.GT.AND P2, PT, R3, 0x1f, PT ;  /* 0x0000001f0300780c */ /* 0x000fc60003f44270 */
[----:B------:R1:W-:Y:S01]  /*3d1b0*/  LDGSTS.E [R4+0x46e00], [R8.64], P6 ;  /* 0x46e0000008047fae */ /* 0x0003e2000b121844 */
[----:B------:R-:W-:Y:S02]  /*3d1c0*/  IADD3 R116, P6, R64, R77, RZ ;  /* 0x0000004d40747210 */ /* 0x000fe40007fde0ff */
[----:B------:R-:W-:-:S03]  /*3d1d0*/  SEL R5, RZ, 0x4, !P2 ;  /* 0x00000004ff057807 */ /* 0x000fc60005000000 */
[----:B------:R-:W-:Y:S01]  /*3d1e0*/  IMAD.X R117, R65, 0x1, R2, P6 ;  /* 0x0000000141757824 */ /* 0x000fe200030e0602 */
[----:B------:R-:W-:Y:S04]  /*3d1f0*/  STL [R1+0x1984], R36 ;  /* 0x0019842401007387 */ /* 0x000fe80000100800 */
[----:B------:R2:W-:Y:S01]  /*3d200*/  STL [R1+0x1980], R37 ;  /* 0x0019802501007387 */ /* 0x0005e20000100800 */
[----:B------:R-:W-:Y:S01]  /*3d210*/  SEL R5, R5, RZ, !P5 ;  /* 0x000000ff05057207 */ /* 0x000fe20006800000 */
[----:B-1----:R-:W-:Y:S02]  /*3d220*/  IMAD.MOV.U32 R8, RZ, RZ, R36 ;  /* 0x000000ffff087224 */ /* 0x002fe400078e0024 */
[----:B------:R-:W-:Y:S01]  /*3d230*/  IMAD.MOV.U32 R9, RZ, RZ, R37 ;  /* 0x000000ffff097224 */ /* 0x000fe200078e0025 */
[----:B----4-:R-:W-:-:S05]  /*3d240*/  IADD3 R114, P6, R40, R77, RZ ;  /* 0x0000004d28727210 */ /* 0x010fca0007fde0ff */
[----:B------:R-:W-:Y:S02]  /*3d250*/  IMAD.X R115, R41, 0x1, R2, P6 ;  /* 0x0000000129737824 */ /* 0x000fe400030e0602 */
[----:B------:R-:W4:Y:S01]  /*3d260*/  LDL.LU.64 R40, [R1+0x1780] ;  /* 0x0017800001287983 */ /* 0x000f220000300a00 */
[----:B------:R-:W-:-:S05]  /*3d270*/  IADD3 R29, P2, R29, R49, RZ ;  /* 0x000000311d1d7210 */ /* 0x000fca0007f5e0ff */
[----:B------:R-:W-:Y:S01]  /*3d280*/  IMAD.X R48, R48, 0x1, R0, P2 ;  /* 0x0000000130307824 */ /* 0x000fe200010e0600 */
[----:B--2---:R-:W-:-:S05]  /*3d290*/  IADD3 R112, P6, R32, R77, RZ ;  /* 0x0000004d20707210 */ /* 0x004fca0007fde0ff */
[----:B------:R-:W-:Y:S02]  /*3d2a0*/  IMAD.X R113, R33, 0x1, R2, P6 ;  /* 0x0000000121717824 */ /* 0x000fe400030e0602 */
[----:B------:R-:W2:Y:S04]  /*3d2b0*/  LDL.LU.64 R32, [R1+0x1778] ;  /* 0x0017780001207983 */ /* 0x000ea80000300a00 */
[----:B------:R-:W-:Y:S01]  /*3d2c0*/  STL [R1+0x198c], R29 ;  /* 0x00198c1d01007387 */ /* 0x000fe20000100800 */
[----:B------:R-:W-:-:S03]  /*3d2d0*/  IADD3 R110, P6, R60, R77, RZ ;  /* 0x0000004d3c6e7210 */ /* 0x000fc60007fde0ff */
[----:B------:R1:W-:Y:S04]  /*3d2e0*/  STL [R1+0x1988], R48 ;  /* 0x0019883001007387 */ /* 0x0003e80000100800 */
[----:B------:R-:W2:Y:S01]  /*3d2f0*/  LDL.LU R156, [R1+0x1994] ;  /* 0x00199400019c7983 */ /* 0x000ea20000300800 */
[----:B------:R-:W-:-:S05]  /*3d300*/  IADD3 R108, P2, R56, R77, RZ ;  /* 0x0000004d386c7210 */ /* 0x000fca0007f5e0ff */
[--C-:B------:R-:W-:Y:S01]  /*3d310*/  IMAD.X R109, R57, 0x1, R2.reuse, P2 ;  /* 0x00000001396d7824 */ /* 0x100fe200010e0602 */
[----:B------:R-:W-:Y:S01]  /*3d320*/  IADD3 R106, P2, R44, R77, RZ ;  /* 0x0000004d2c6a7210 */ /* 0x000fe20007f5e0ff */
[----:B------:R-:W-:Y:S01]  /*3d330*/  IMAD.X R111, R61, 0x1, R2, P6 ;  /* 0x000000013d6f7824 */ /* 0x000fe200030e0602 */
[----:B------:R-:W-:-:S03]  /*3d340*/  ISETP.NE.U32.AND P6, PT, R5, RZ, PT ;  /* 0x000000ff0500720c */ /* 0x000fc60003fc5070 */
[----:B------:R-:W-:Y:S02]  /*3d350*/  IMAD.X R107, R45, 0x1, R2, P2 ;  /* 0x000000012d6b7824 */ /* 0x000fe400010e0602 */
[----:B------:R-:W2:Y:S04]  /*3d360*/  LDL.LU.64 R44, [R1+0x1770] ;  /* 0x00177000012c7983 */ /* 0x000ea80000300a00 */
[----:B------:R-:W2:Y:S04]  /*3d370*/  LDL.LU R5, [R1+0x1990] ;  /* 0x0019900001057983 */ /* 0x000ea80000300800 */
[----:B------:R-:W2:Y:S04]  /*3d380*/  LDL.LU R191, [R1+0x19a4] ;  /* 0x0019a40001bf7983 */ /* 0x000ea80000300800 */
[----:B------:R-:W2:Y:S04]  /*3d390*/  LDL.LU.64 R36, [R1+0x1768] ;  /* 0x0017680001247983 */ /* 0x000ea80000300a00 */
[----:B------:R-:W2:Y:S04]  /*3d3a0*/  LDL.LU R190, [R1+0x19a0] ;  /* 0x0019a00001be7983 */ /* 0x000ea80000300800 */
[----:B------:R-:W2:Y:S04]  /*3d3b0*/  LDL.LU R184, [R1+0x19b0] ;  /* 0x0019b00001b87983 */ /* 0x000ea80000300800 */
[----:B------:R-:W2:Y:S04]  /*3d3c0*/  LDL.LU R158, [R1+0x19b4] ;  /* 0x0019b400019e7983 */ /* 0x000ea80000300800 */
[----:B------:R-:W2:Y:S04]  /*3d3d0*/  LDL.LU R186, [R1+0x19c4] ;  /* 0x0019c40001ba7983 */ /* 0x000ea80000300800 */
[----:B------:R1:W-:Y:S02]  /*3d3e0*/  LDGSTS.E [R4+0x47c00], [R8.64], P6 ;  /* 0x47c0000008047fae */ /* 0x0003e4000b121844 */
[----:B-1----:R-:W-:-:S02]  /*3d3f0*/  IMAD.MOV.U32 R9, RZ, RZ, R48 ;  /* 0x000000ffff097224 */ /* 0x002fc400078e0030 */
[----:B------:R-:W2:Y:S04]  /*3d400*/  LDL.LU.64 R48, [R1+0x1760] ;  /* 0x0017600001307983 */ /* 0x000ea80000300a00 */
[----:B------:R-:W2:Y:S01]  /*3d410*/  LDL.LU R185, [R1+0x19c0] ;  /* 0x0019c00001b97983 */ /* 0x000ea20000300800 */
[----:B---3--:R-:W-:Y:S01]  /*3d420*/  IADD3 R104, P2, R52, R77, RZ ;  /* 0x0000004d34687210 */ /* 0x008fe20007f5e0ff */
[----:B------:R-:W-:Y:S02]  /*3d430*/  IMAD.MOV.U32 R8, RZ, RZ, R29 ;  /* 0x000000ffff087224 */ /* 0x000fe400078e001d */
[----:B------:R-:W3:Y:S02]  /*3d440*/  LDL.LU R152, [R1+0x19d4] ;  /* 0x0019d40001987983 */ /* 0x000ee40000300800 */
[----:B------:R-:W-:-:S02]  /*3d450*/  IMAD.X R105, R53, 0x1, R2, P2 ;  /* 0x0000000135697824 */ /* 0x000fc400010e0602 */
[----:B------:R1:W-:Y:S01]  /*3d460*/  LDGSTS.E [R4+0x47e00], [R8.64], P6 ;  /* 0x47e0000008047fae */ /* 0x0003e2000b121844 */
[----:B------:R-:W-:-:S03]  /*3d470*/  IMAD.MOV.U32 R199, RZ, RZ, R28 ;  /* 0x000000ffffc77224 */ /* 0x000fc600078e001c */
[----:B------:R-:W0:Y:S01]  /*3d480*/  LDGDEPBAR ;  /* 0x00000000000079af */ /* 0x000e220000000000 */
[----:B----4-:R-:W-:-:S05]  /*3d490*/  IADD3 R65, P6, R40, R77, RZ ;  /* 0x0000004d28417210 */ /* 0x010fca0007fde0ff */
[----:B------:R-:W-:Y:S01]  /*3d4a0*/  IMAD.X R29, R41, 0x1, R2, P6 ;  /* 0x00000001291d7824 */ /* 0x000fe200030e0602 */
[-C--:B--2---:R-:W-:Y:S02]  /*3d4b0*/  IADD3 R232, P6, R32, R77.reuse, RZ ;  /* 0x0000004d20e87210 */ /* 0x084fe40007fde0ff */
[----:B------:R-:W-:-:S05]  /*3d4c0*/  IADD3 R156, P2, R156, R77, RZ ;  /* 0x0000004d9c9c7210 */ /* 0x000fca0007f5e0ff */
[----:B------:R-:W-:Y:S04]  /*3d4d0*/  STL [R1+0x1994], R156 ;  /* 0x0019949c01007387 */ /* 0x000fe80000100800 */
[----:B------:R-:W2:Y:S01]  /*3d4e0*/  LDL.LU.64 R40, [R1+0x1758] ;  /* 0x0017580001287983 */ /* 0x000ea20000300a00 */
[--C-:B------:R-:W-:Y:S02]  /*3d4f0*/  IMAD.X R32, R33, 0x1, R2.reuse, P6 ;  /* 0x0000000121207824 */ /* 0x100fe400030e0602 */
[----:B------:R-:W-:Y:S01]  /*3d500*/  IMAD.X R5, R5, 0x1, R2, P2 ;  /* 0x0000000105057824 */ /* 0x000fe200010e0602 */
[----:B------:R-:W-:-:S04]  /*3d510*/  IADD3 R191, P2, R191, R77, RZ ;  /* 0x0000004dbfbf7210 */ /* 0x000fc80007f5e0ff */
[----:B------:R-:W-:Y:S04]  /*3d520*/  STL [R1+0x1990], R5 ;  /* 0x0019900501007387 */ /* 0x000fe80000100800 */
[----:B------:R-:W4:Y:S01]  /*3d530*/  LDL.LU R154, [R1+0x19d0] ;  /* 0x0019d000019a7983 */ /* 0x000f220000300800 */
[-C--:B------:R-:W-:Y:S01]  /*3d540*/  IADD3 R233, P6, R44, R77.reuse, RZ ;  /* 0x0000004d2ce97210 */ /* 0x080fe20007fde0ff */
[----:B------:R-:W-:Y:S02]  /*3d550*/  IMAD.X R190, R190, 0x1, R2, P2 ;  /* 0x00000001bebe7824 */ /* 0x000fe400010e0602 */
[----:B------:R-:W2:Y:S01]  /*3d560*/  LDL.LU R180, [R1+0x19e4] ;  /* 0x0019e40001b47983 */ /* 0x000ea20000300800 */
[----:B------:R-:W-:-:S03]  /*3d570*/  IADD3 R158, P2, R158, R77, RZ ;  /* 0x0000004d9e9e7210 */ /* 0x000fc60007f5e0ff */
[----:B------:R-:W-:Y:S01]  /*3d580*/  STL [R1+0x19a4], R191 ;  /* 0x0019a4bf01007387 */ /* 0x000fe20000100800 */
[--C-:B------:R-:W-:Y:S02]  /*3d590*/  IMAD.X R33, R45, 0x1, R2.reuse, P6 ;  /* 0x000000012d217824 */ /* 0x100fe400030e0602 */
[----:B------:R-:W-:Y:S01]  /*3d5a0*/  IMAD.X R184, R184, 0x1, R2, P2 ;  /* 0x00000001b8b87824 */ /* 0x000fe200010e0602 */
[----:B------:R-:W2:Y:S04]  /*3d5b0*/  LDL.LU.64 R44, [R1+0x1750] ;  /* 0x00175000012c7983 */ /* 0x000ea80000300a00 */
[----:B------:R-:W-:Y:S04]  /*3d5c0*/  STL [R1+0x19a0], R190 ;  /* 0x0019a0be01007387 */ /* 0x000fe80000100800 */
[----:B------:R-:W-:Y:S04]  /*3d5d0*/  STL [R1+0x19b4], R158 ;  /* 0x0019b49e01007387 */ /* 0x000fe80000100800 */
[----:B------:R-:W-:Y:S04]  /*3d5e0*/  STL [R1+0x19b0], R184 ;  /* 0x0019b0b801007387 */ /* 0x000fe80000100800 */
[----:B-1----:R-:W2:Y:S04]  /*3d5f0*/  LDL.LU.64 R8, [R1+0x1748] ;  /* 0x0017480001087983 */ /* 0x002ea80000300a00 */
[----:B------:R-:W2:Y:S01]  /*3d600*/  LDL.LU R187, [R1+0x19e0] ;  /* 0x0019e00001bb7983 */ /* 0x000ea20000300800 */
[----:B------:R-:W-:-:S03]  /*3d610*/  IADD3 R186, P2, R186, R77, RZ ;  /* 0x0000004dbaba7210 */ /* 0x000fc60007f5e0ff */
[----:B------:R-:W2:Y:S02]  /*3d620*/  LDL.LU R153, [R1+0x19f4] ;  /* 0x0019f40001997983 */ /* 0x000ea40000300800 */
[----:B------:R-:W-:Y:S02]  /*3d630*/  IMAD.X R185, R185, 0x1, R2, P2 ;  /* 0x00000001b9b97824 */ /* 0x000fe400010e0602 */
[----:B------:R-:W-:Y:S04]  /*3d640*/  STL [R1+0x19c4], R186 ;  /* 0x0019c4ba01007387 */ /* 0x000fe80000100800 */
[----:B------:R-:W2:Y:S04]  /*3d650*/  LDL.LU.64 R56, [R1+0x1740] ;  /* 0x0017400001387983 */ /* 0x000ea80000300a00 */
[----:B------:R-:W-:Y:S04]  /*3d660*/  STL [R1+0x19c0], R185 ;  /* 0x0019c0b901007387 */ /* 0x000fe80000100800 */
[----:B------:R-:W2:Y:S01]  /*3d670*/  LDL.LU R181, [R1+0x19f0] ;  /* 0x0019f00001b57983 */ /* 0x000ea20000300800 */
[----:B------:R-:W-:-:S02]  /*3d680*/  IADD3 R234, P6, R36, R77, RZ ;  /* 0x0000004d24ea7210 */ /* 0x000fc40007fde0ff */
[-C--:B---3--:R-:W-:Y:S01]  /*3d690*/  IADD3 R152, P2, R152, R77.reuse, RZ ;  /* 0x0000004d98987210 */ /* 0x088fe20007f5e0ff */
[----:B------:R-:W3:Y:S02]  /*3d6a0*/  LDL.LU R183, [R1+0x1a04] ;  /* 0x001a040001b77983 */ /* 0x000ee40000300800 */
[--C-:B------:R-:W-:Y:S01]  /*3d6b0*/  IMAD.X R36, R37, 0x1, R2.reuse, P6 ;  /* 0x0000000125247824 */ /* 0x100fe200030e0602 */
[-C--:B------:R-:W-:Y:S01]  /*3d6c0*/  IADD3 R235, P6, R48, R77.reuse, RZ ;  /* 0x0000004d30eb7210 */ /* 0x080fe20007fde0ff */
[----:B------:R-:W-:Y:S04]  /*3d6d0*/  STL [R1+0x19d4], R152 ;  /* 0x0019d49801007387 */ /* 0x000fe80000100800 */
[--C-:B------:R-:W-:Y:S02]  /*3d6e0*/  IMAD.X R37, R49, 0x1, R2.reuse, P6 ;  /* 0x0000000131257824 */ /* 0x100fe400030e0602 */
[----:B------:R-:W3:Y:S01]  /*3d6f0*/  LDL.LU.64 R48, [R1+0x1738] ;  /* 0x0017380001307983 */ /* 0x000ee20000300a00 */
[----:B----4-:R-:W-:Y:S01]  /*3d700*/  IMAD.X R154, R154, 0x1, R2, P2 ;  /* 0x000000019a9a7824 */ /* 0x010fe200010e0602 */
[----:B--2---:R-:W-:-:S04]  /*3d710*/  IADD3 R180, P2, R180, R77, RZ ;  /* 0x0000004db4b47210 */ /* 0x004fc80007f5e0ff */
[----:B------:R-:W-:Y:S04]  /*3d720*/  STL [R1+0x19d0], R154 ;  /* 0x0019d09a01007387 */ /* 0x000fe80000100800 */
[----:B------:R-:W2:Y:S04]  /*3d730*/  LDL.LU R182, [R1+0x1a00] ;  /* 0x001a000001b67983 */ /* 0x000ea80000300800 */
[----:B------:R-:W4:Y:S04]  /*3d740*/  LDL.LU R155, [R1+0x1a10] ;  /* 0x001a1000019b7983 */ /* 0x000f280000300800 */
[----:B------:R-:W-:Y:S04]  /*3d750*/  STL [R1+0x19e4], R180 ;  /* 0x0019e4b401007387 */ /* 0x000fe80000100800 */
[----:B------:R-:W4:Y:S04]  /*3d760*/  LDL.LU R149, [R1+0x1a14] ;  /* 0x001a140001957983 */ /* 0x000f280000300800 */
[----:B------:R-:W4:Y:S04]  /*3d770*/  LDL.LU R177, [R1+0x1a24] ;  /* 0x001a240001b17983 */ /* 0x000f280000300800 */
[----:B------:R-:W4:Y:S01]  /*3d780*/  LDL.LU.64 R52, [R1+0x1730] ;  /* 0x0017300001347983 */ /* 0x000f220000300a00 */
[----:B------:R-:W-:-:S05]  /*3d790*/  IMAD.X R187, R187, 0x1, R2, P2 ;  /* 0x00000001bbbb7824 */ /* 0x000fca00010e0602 */
[----:B------:R-:W-:Y:S04]  /*3d7a0*/  STL [R1+0x19e0], R187 ;  /* 0x0019e0bb01007387 */ /* 0x000fe80000100800 */
[----:B------:R-:W4:Y:S01]  /*3d7b0*/  LDL.LU R176, [R1+0x1a20] ;  /* 0x001a200001b07983 */ /* 0x000f220000300800 */
[-C--:B------:R-:W-:Y:S02]  /*3d7c0*/  IADD3 R252, P6, R40, R77.reuse, RZ ;  /* 0x0000004d28fc7210 */ /* 0x080fe40007fde0ff */
[-C--:B------:R-:W-:Y:S01]  /*3d7d0*/  IADD3 R153, P2, R153, R77.reuse, RZ ;  /* 0x0000004d99997210 */ /* 0x080fe20007f5e0ff */
[----:B------:R-:W4:Y:S02]  /*3d7e0*/  LDL.LU R148, [R1+0x1a34] ;  /* 0x001a340001947983 */ /* 0x000f240000300800 */
[----:B------:R-:W-:Y:S01]  /*3d7f0*/  IMAD.X R40, R41, 0x1, R2, P6 ;  /* 0x0000000129287824 */ /* 0x000fe200030e0602 */
[----:B------:R-:W-:-:S05]  /*3d800*/  IADD3 R103, P6, R44, R77, RZ ;  /* 0x0000004d2c677210 */ /* 0x000fca0007fde0ff */
[--C-:B------:R-:W-:Y:S01]  /*3d810*/  IMAD.X R41, R45, 0x1, R2.reuse, P6 ;  /* 0x000000012d297824 */ /* 0x100fe200030e0602 */
[-C--:B------:R-:W-:Y:S01]  /*3d820*/  IADD3 R102, P6, R8, R77.reuse, RZ ;  /* 0x0000004d08667210 */ /* 0x080fe20007fde0ff */
[--C-:B------:R-:W-:Y:S01]  /*3d830*/  IMAD.X R181, R181, 0x1, R2.reuse, P2 ;  /* 0x00000001b5b57824 */ /* 0x100fe200010e0602 */
[----:B------:R-:W-:Y:S03]  /*3d840*/  STL [R1+0x19f4], R153 ;  /* 0x0019f49901007387 */ /* 0x000fe60000100800 */
[----:B------:R-:W-:Y:S02]  /*3d850*/  IMAD.X R44, R9, 0x1, R2, P6 ;  /* 0x00000001092c7824 */ /* 0x000fe400030e0602 */
[----:B------:R-:W4:Y:S04]  /*3d860*/  LDL.LU.64 R8, [R1+0x1728] ;  /* 0x0017280001087983 */ /* 0x000f280000300a00 */
[----:B------:R-:W-:Y:S04]  /*3d870*/  STL [R1+0x19f0], R181 ;  /* 0x0019f0b501007387 */ /* 0x000fe80000100800 */
[----:B------:R-:W4:Y:S04]  /*3d880*/  LDL.LU R178, [R1+0x1a30] ;  /* 0x001a300001b27983 */ /* 0x000f280000300800 */
[----:B------:R-:W4:Y:S01]  /*3d890*/  LDL.LU R172, [R1+0x1a44] ;  /* 0x001a440001ac7983 */ /* 0x000f220000300800 */
[----:B---3--:R-:W-:-:S02]  /*3d8a0*/  IADD3 R183, P2, R183, R77, RZ ;  /* 0x0000004db7b77210 */ /* 0x008fc40007f5e0ff */
[----:B------:R-:W-:-:S03]  /*3d8b0*/  IADD3 R101, P6, R56, R77, RZ ;  /* 0x0000004d38657210 */ /* 0x000fc60007fde0ff */
[----:B------:R-:W-:Y:S04]  /*3d8c0*/  STL [R1+0x1a04], R183 ;  /* 0x001a04b701007387 */ /* 0x000fe80000100800 */
[----:B------:R-:W3:Y:S01]  /*3d8d0*/  LDL.LU.64 R68, [R1+0x1720] ;  /* 0x0017200001447983 */ /* 0x000ee20000300a00 */
[----:B------:R-:W-:Y:S01]  /*3d8e0*/  IMAD.X R45, R57, 0x1, R2, P6 ;  /* 0x00000001392d7824 */ /* 0x000fe200030e0602 */
[----:B------:R-:W-:-:S05]  /*3d8f0*/  IADD3 R100, P6, R48, R77, RZ ;  /* 0x0000004d30647210 */ /* 0x000fca0007fde0ff */
[--C-:B------:R-:W-:Y:S02]  /*3d900*/  IMAD.X R48, R49, 0x1, R2.reuse, P6 ;  /* 0x0000000131307824 */ /* 0x100fe400030e0602 */
[----:B--2---:R-:W-:Y:S01]  /*3d910*/  IMAD.X R182, R182, 0x1, R2, P2 ;  /* 0x00000001b6b67824 */ /* 0x004fe200010e0602 */
[----:B----4-:R-:W-:-:S04]  /*3d920*/  IADD3 R149, P2, R149, R77, RZ ;  /* 0x0000004d95957210 */ /* 0x010fc80007f5e0ff */
[----:B------:R-:W-:Y:S01]  /*3d930*/  STL [R1+0x1a00], R182 ;  /* 0x001a00b601007387 */ /* 0x000fe20000100800 */
[--C-:B------:R-:W-:Y:S01]  /*3d940*/  IMAD.X R155, R155, 0x1, R2.reuse, P2 ;  /* 0x000000019b9b7824 */ /* 0x100fe200010e0602 */
[----:B------:R-:W-:Y:S02]  /*3d950*/  IADD3 R177, P2, R177, R77, RZ ;  /* 0x0000004db1b17210 */ /* 0x000fe40007f5e0ff */
[----:B------:R-:W-:Y:S04]  /*3d960*/  STL [R1+0x1a14], R149 ;  /* 0x001a149501007387 */ /* 0x000fe80000100800 */
[----:B------:R-:W-:Y:S04]  /*3d970*/  STL [R1+0x1a10], R155 ;  /* 0x001a109b01007387 */ /* 0x000fe80000100800 */
[----:B------:R-:W2:Y:S04]  /*3d980*/  LDL.LU.64 R56, [R1+0x1718] ;  /* 0x0017180001387983 */ /* 0x000ea80000300a00 */
[----:B------:R-:W4:Y:S04]  /*3d990*/  LDL.LU R179, [R1+0x1a40] ;  /* 0x001a400001b37983 */ /* 0x000f280000300800 */
[----:B------:R-:W2:Y:S01]  /*3d9a0*/  LDL.LU R144, [R1+0x1a54] ;  /* 0x001a540001907983 */ /* 0x000ea20000300800 */
[----:B------:R-:W-:-:S03]  /*3d9b0*/  IMAD.X R176, R176, 0x1, R2, P2 ;  /* 0x00000001b0b07824 */ /* 0x000fc600010e0602 */
[----:B------:R-:W-:Y:S04]  /*3d9c0*/  STL [R1+0x1a24], R177 ;  /* 0x001a24b101007387 */ /* 0x000fe80000100800 */
[----:B------:R-:W2:Y:S04]  /*3d9d0*/  LDL.LU.64 R60, [R1+0x1710] ;  /* 0x00171000013c7983 */ /* 0x000ea80000300a00 */
[----:B------:R-:W-:Y:S04]  /*3d9e0*/  STL [R1+0x1a20], R176 ;  /* 0x001a20b001007387 */ /* 0x000fe80000100800 */
[----:B------:R-:W2:Y:S04]  /*3d9f0*/  LDL.LU R150, [R1+0x1a50] ;  /* 0x001a500001967983 */ /* 0x000ea80000300800 */
[----:B------:R-:W2:Y:S01]  /*3da00*/  LDL.LU R174, [R1+0x1a64] ;  /* 0x001a640001ae7983 */ /* 0x000ea20000300800 */
[----:B------:R-:W-:-:S02]  /*3da10*/  IADD3 R97, P6, R52, R77, RZ ;  /* 0x0000004d34617210 */ /* 0x000fc40007fde0ff */
[----:B------:R-:W-:-:S03]  /*3da20*/  IADD3 R148, P2, R148, R77, RZ ;  /* 0x0000004d94947210 */ /* 0x000fc60007f5e0ff */
[--C-:B------:R-:W-:Y:S01]  /*3da30*/  IMAD.X R49, R53, 0x1, R2.reuse, P6 ;  /* 0x0000000135317824 */ /* 0x100fe200030e0602 */
[-C--:B------:R-:W-:Y:S01]  /*3da40*/  IADD3 R96, P6, R8, R77.reuse, RZ ;  /* 0x0000004d08607210 */ /* 0x080fe20007fde0ff */
[--C-:B------:R-:W-:Y:S01]  /*3da50*/  IMAD.X R178, R178, 0x1, R2.reuse, P2 ;  /* 0x00000001b2b27824 */ /* 0x100fe200010e0602 */
[----:B------:R-:W-:Y:S03]  /*3da60*/  STL [R1+0x1a34], R148 ;  /* 0x001a349401007387 */ /* 0x000fe60000100800 */
[----:B------:R-:W-:Y:S01]  /*3da70*/  IMAD.X R52, R9, 0x1, R2, P6 ;  /* 0x0000000109347824 */ /* 0x000fe200030e0602 */
[-C--:B------:R-:W-:Y:S01]  /*3da80*/  IADD3 R172, P2, R172, R77.reuse, RZ ;  /* 0x0000004dacac7210 */ /* 0x080fe20007f5e0ff */
[----:B------:R-:W2:Y:S04]  /*3da90*/  LDL.LU.64 R8, [R1+0x1708] ;  /* 0x0017080001087983 */ /* 0x000ea80000300a00 */
[----:B------:R-:W-:Y:S04]  /*3daa0*/  STL [R1+0x1a30], R178 ;  /* 0x001a30b201007387 */ /* 0x000fe80000100800 */
[----:B------:R-:W2:Y:S04]  /*3dab0*/  LDL.LU R173, [R1+0x1a60] ;  /* 0x001a600001ad7983 */ /* 0x000ea80000300800 */
[----:B------:R-:W2:Y:S04]  /*3dac0*/  LDL.LU R175, [R1+0x1a70] ;  /* 0x001a700001af7983 */ /* 0x000ea80000300800 */
[----:B------:R-:W-:Y:S04]  /*3dad0*/  STL [R1+0x1a44], R172 ;  /* 0x001a44ac01007387 */ /* 0x000fe80000100800 */
[----:B------:R-:W2:Y:S04]  /*3dae0*/  LDL.LU R151, [R1+0x1a74] ;  /* 0x001a740001977983 */ /* 0x000ea80000300800 */
[----:B------:R-:W2:Y:S01]  /*3daf0*/  LDL.LU R169, [R1+0x1a84] ;  /* 0x001a840001a97983 */ /* 0x000ea20000300800 */
[----:B---3--:R-:W-:-:S05]  /*3db00*/  IADD3 R229, P6, R68, R77, RZ ;  /* 0x0000004d44e57210 */ /* 0x008fca0007fde0ff */
[--C-:B------:R-:W-:Y:S02]  /*3db10*/  IMAD.X R53, R69, 0x1, R2.reuse, P6 ;  /* 0x0000000145357824 */ /* 0x100fe400030e0602 */
[----:B----4-:R-:W-:Y:S01]  /*3db20*/  IMAD.X R179, R179, 0x1, R2, P2 ;  /* 0x00000001b3b37824 */ /* 0x010fe200010e0602 */
[----:B--2---:R-:W-:-:S04]  /*3db30*/  IADD3 R144, P2, R144, R77, RZ ;  /* 0x0000004d90907210 */ /* 0x004fc80007f5e0ff */
[----:B------:R-:W-:Y:S04]  /*3db40*/  STL [R1+0x1a40], R179 ;  /* 0x001a40b301007387 */ /* 0x000fe80000100800 */
[----:B------:R-:W2:Y:S04]  /*3db50*/  LDL.LU R168, [R1+0x1a80] ;  /* 0x001a800001a87983 */ /* 0x000ea80000300800 */
[----:B------:R-:W3:Y:S04]  /*3db60*/  LDL.LU R145, [R1+0x1a94] ;  /* 0x001a940001917983 */ /* 0x000ee80000300800 */
[----:B------:R-:W-:Y:S01]  /*3db70*/  STL [R1+0x1a54], R144 ;  /* 0x001a549001007387 */ /* 0x000fe20000100800 */
[----:B------:R-:W-:-:S03]  /*3db80*/  IMAD.X R150, R150, 0x1, R2, P2 ;  /* 0x0000000196967824 */ /* 0x000fc600010e0602 */
[----:B------:R-:W4:Y:S04]  /*3db90*/  LDL.LU.64 R72, [R1+0x1700] ;  /* 0x0017000001487983 */ /* 0x000f280000300a00 */
[----:B------:R-:W4:Y:S04]  /*3dba0*/  LDL.LU.64 R70, [R1+0x16f8] ;  /* 0x0016f80001467983 */ /* 0x000f280000300a00 */
[----:B------:R-:W-:Y:S04]  /*3dbb0*/  STL [R1+0x1a50], R150 ;  /* 0x001a509601007387 */ /* 0x000fe80000100800 */
[----:B------:R-:W4:Y:S04]  /*3dbc0*/  LDL.LU R170, [R1+0x1a90] ;  /* 0x001a900001aa7983 */ /* 0x000f280000300800 */
[----:B------:R-:W4:Y:S01]  /*3dbd0*/  LDL.LU R164, [R1+0x1aa4] ;  /* 0x001aa40001a47983 */ /* 0x000f220000300800 */
[----:B------:R-:W-:-:S05]  /*3dbe0*/  IADD3 R174, P2, R174, R77, RZ ;  /* 0x0000004daeae7210 */ /* 0x000fca0007f5e0ff */
[----:B------:R-:W-:Y:S04]  /*3dbf0*/  STL [R1+0x1a64], R174 ;  /* 0x001a64ae01007387 */ /* 0x000fe80000100800 */
[----:B------:R-:W4:Y:S04]  /*3dc00*/  LDL.LU R244, [R1+0x12a0] ;  /* 0x0012a00001f47983 */ /* 0x000f280000300800 */
[----:B------:R-:W4:Y:S04]  /*3dc10*/  LDL.LU R245, [R1+0x12a4] ;  /* 0x0012a40001f57983 */ /* 0x000f280000300800 */
[----:B------:R-:W4:Y:S04]  /*3dc20*/  LDL.LU R246, [R1+0x12a8] ;  /* 0x0012a80001f67983 */ /* 0x000f280000300800 */
[----:B------:R-:W4:Y:S01]  /*3dc30*/  LDL.LU R247, [R1+0x12ac] ;  /* 0x0012ac0001f77983 */ /* 0x000f220000300800 */
[-C--:B------:R-:W-:Y:S01]  /*3dc40*/  IADD3 R230, P6, R56, R77.reuse, RZ ;  /* 0x0000004d38e67210 */ /* 0x080fe20007fde0ff */
[--C-:B------:R-:W-:Y:S01]  /*3dc50*/  IMAD.X R173, R173, 0x1, R2.reuse, P2 ;  /* 0x00000001adad7824 */ /* 0x100fe200010e0602 */
[-C--:B------:R-:W-:Y:S01]  /*3dc60*/  IADD3 R151, P2, R151, R77.reuse, RZ ;  /* 0x0000004d97977210 */ /* 0x080fe20007f5e0ff */
[----:B------:R-:W4:Y:S02]  /*3dc70*/  LDL.LU.64 R74, [R1+0x1660] ;  /* 0x00166000014a7983 */ /* 0x000f240000300a00 */
[--C-:B------:R-:W-:Y:S01]  /*3dc80*/  IMAD.X R56, R57, 0x1, R2.reuse, P6 ;  /* 0x0000000139387824 */ /* 0x100fe200030e0602 */
[-C--:B------:R-:W-:Y:S01]  /*3dc90*/  IADD3 R231, P6, R60, R77.reuse, RZ ;  /* 0x0000004d3ce77210 */ /* 0x080fe20007fde0ff */
[--C-:B------:R-:W-:Y:S01]  /*3dca0*/  IMAD.X R175, R175, 0x1, R2.reuse, P2 ;  /* 0x00000001afaf7824 */ /* 0x100fe200010e0602 */
[----:B------:R-:W-:Y:S03]  /*3dcb0*/  STL [R1+0x1a60], R173 ;  /* 0x001a60ad01007387 */ /* 0x000fe60000100800 */
[--C-:B------:R-:W-:Y:S01]  /*3dcc0*/  IMAD.X R57, R61, 0x1, R2.reuse, P6 ;  /* 0x000000013d397824 */ /* 0x100fe200030e0602 */
[----:B------:R-:W-:Y:S01]  /*3dcd0*/  IADD3 R208, P6, R8, R77, RZ ;  /* 0x0000004d08d07210 */ /* 0x000fe20007fde0ff */
[----:B------:R-:W4:Y:S04]  /*3dce0*/  LDL.LU R171, [R1+0x1aa0] ;  /* 0x001aa00001ab7983 */ /* 0x000f280000300800 */
[----:B------:R-:W-:Y:S01]  /*3dcf0*/  STL [R1+0x1a74], R151 ;  /* 0x001a749701007387 */ /* 0x000fe20000100800 */
[----:B------:R-:W-:-:S03]  /*3dd00*/  IMAD.X R60, R9, 0x1, R2, P6 ;  /* 0x00000001093c7824 */ /* 0x000fc600030e0602 */
[----:B------:R-:W-:Y:S04]  /*3dd10*/  STL [R1+0x1a70], R175 ;  /* 0x001a70af01007387 */ /* 0x000fe80000100800 */
[----:B------:R-:W4:Y:S04]  /*3dd20*/  LDL.LU.64 R68, [R1+0x1658] ;  /* 0x0016580001447983 */ /* 0x000f280000300a00 */
[----:B------:R-:W4:Y:S04]  /*3dd30*/  LDL.LU.64 R8, [R1+0x1650] ;  /* 0x0016500001087983 */ /* 0x000f280000300a00 */
[----:B------:R-:W4:Y:S04]  /*3dd40*/  LDL.LU R80, [R1+0x1290] ;  /* 0x0012900001507983 */ /* 0x000f280000300800 */
[----:B------:R-:W4:Y:S04]  /*3dd50*/  LDL.LU R81, [R1+0x1294] ;  /* 0x0012940001517983 */ /* 0x000f280000300800 */
[----:B------:R-:W4:Y:S04]  /*3dd60*/  LDL.LU R82, [R1+0x1298] ;  /* 0x0012980001527983 */ /* 0x000f280000300800 */
[----:B------:R-:W4:Y:S01]  /*3dd70*/  LDL.LU R83, [R1+0x129c] ;  /* 0x00129c0001537983 */ /* 0x000f220000300800 */
[----:B------:R-:W-:-:S03]  /*3dd80*/  IADD3 R169, P2, R169, R77, RZ ;  /* 0x0000004da9a97210 */ /* 0x000fc60007f5e0ff */
[----:B------:R-:W4:Y:S04]  /*3dd90*/  LDL.LU R166, [R1+0x1ab4] ;  /* 0x001ab40001a67983 */ /* 0x000f280000300800 */
[----:B------:R-:W-:Y:S01]  /*3dda0*/  STL [R1+0x1a84], R169 ;  /* 0x001a84a901007387 */ /* 0x000fe20000100800 */
[----:B--2---:R-:W-:Y:S01]  /*3ddb0*/  IMAD.X R168, R168, 0x1, R2, P2 ;  /* 0x00000001a8a87824 */ /* 0x004fe200010e0602 */
[----:B---3--:R-:W-:-:S04]  /*3ddc0*/  IADD3 R145, P2, R145, R77, RZ ;  /* 0x0000004d91917210 */ /* 0x008fc80007f5e0ff */
[----:B------:R-:W-:Y:S04]  /*3ddd0*/  STL [R1+0x1a80], R168 ;  /* 0x001a80a801007387 */ /* 0x000fe80000100800 */
[----:B------:R-:W-:Y:S01]  /*3dde0*/  STL [R1+0x1a94], R145 ;  /* 0x001a949101007387 */ /* 0x000fe20000100800 */
[----:B----4-:R-:W-:Y:S01]  /*3ddf0*/  IMAD.X R170, R170, 0x1, R2, P2 ;  /* 0x00000001aaaa7824 */ /* 0x010fe200010e0602 */
[----:B------:R-:W-:-:S04]  /*3de00*/  IADD3 R164, P2, R164, R77, RZ ;  /* 0x0000004da4a47210 */ /* 0x000fc80007f5e0ff */
[----:B------:R-:W-:Y:S04]  /*3de10*/  STL [R1+0x1a90], R170 ;  /* 0x001a90aa01007387 */ /* 0x000fe80000100800 */
[----:B------:R-:W2:Y:S04]  /*3de20*/  LDL.LU R165, [R1+0x1ab0] ;  /* 0x001ab00001a57983 */ /* 0x000ea80000300800 */
[----:B------:R-:W3:Y:S04]  /*3de30*/  LDL.LU R167, [R1+0x1ac0] ;  /* 0x001ac00001a77983 */ /* 0x000ee80000300800 */
[----:B------:R-:W-:Y:S04]  /*3de40*/  STL [R1+0x1aa4], R164 ;  /* 0x001aa4a401007387 */ /* 0x000fe80000100800 */
[----:B------:R-:W4:Y:S01]  /*3de50*/  LDL.LU R160, [R1+0x1ac4] ;  /* 0x001ac40001a07983 */ /* 0x000f220000300800 */
[----:B------:R-:W-:Y:S01]  /*3de60*/  HMMA.1688.F32.TF32 R84, R236, R6, R244 ;  /* 0x00000006ec54723c */ /* 0x000fe200000810f4 */
[----:B------:R-:W-:-:S05]  /*3de70*/  IADD3 R209, P6, R72, R77, RZ ;  /* 0x0000004d48d17210 */ /* 0x000fca0007fde0ff */
[----:B------:R-:W-:Y:S01]  /*3de80*/  IMAD.X R61, R73, 0x1, R2, P6 ;  /* 0x00000001493d7824 */ /* 0x000fe200030e0602 */
[----:B------:R-:W-:-:S05]  /*3de90*/  IADD3 R210, P6, R70, R77, RZ ;  /* 0x0000004d46d27210 */ /* 0x000fca0007fde0ff */
[--C-:B------:R-:W-:Y:S02]  /*3dea0*/  IMAD.X R64, R71, 0x1, R2.reuse, P6 ;  /* 0x0000000147407824 */ /* 0x100fe400030e0602 */
[----:B------:R-:W3:Y:S04]  /*3deb0*/  LDL.LU.64 R70, [R1+0x1648] ;  /* 0x0016480001467983 */ /* 0x000ee80000300a00 */
[----:B------:R-:W3:Y:S05]  /*3dec0*/  LDL.LU R244, [R1+0x1280] ;  /* 0x0012800001f47983 */ /* 0x000eea0000300800 */
[----:B------:R-:W-:Y:S04]  /*3ded0*/  STL.64 [R1+0x810], R84 ;  /* 0x0008105401007387 */ /* 0x000fe80000100a00 */
[----:B------:R1:W-:Y:S04]  /*3dee0*/  STL.64 [R1+0x818], R86 ;  /* 0x0008185601007387 */ /* 0x0003e80000100a00 */
[----:B------:R-:W3:Y:S04]  /*3def0*/  LDL.LU R245, [R1+0x1284] ;  /* 0x0012840001f57983 */ /* 0x000ee80000300800 */
[----:B------:R-:W3:Y:S04]  /*3df00*/  LDL.LU R246, [R1+0x1288] ;  /* 0x0012880001f67983 */ /* 0x000ee80000300800 */
[----:B------:R-:W3:Y:S01]  /*3df10*/  LDL.LU R247, [R1+0x128c] ;  /* 0x00128c0001f77983 */ /* 0x000ee20000300800 */
[--C-:B------:R-:W-:Y:S01]  /*3df20*/  IMAD.X R171, R171, 0x1, R2.reuse, P2 ;  /* 0x00000001abab7824 */ /* 0x100fe200010e0602 */
[----:B------:R-:W-:Y:S01]  /*3df30*/  IADD3 R78, P2, R74, R77, RZ ;  /* 0x0000004d4a4e7210 */ /* 0x000fe20007f5e0ff */
[----:B-1----:R-:W-:Y:S03]  /*3df40*/  HMMA.1688.F32.TF32 R84, R236, R10, R80 ;  /* 0x0000000aec54723c */ /* 0x002fe60000081050 */
[----:B------:R-:W-:Y:S01]  /*3df50*/  STL [R1+0x1aa0], R171 ;  /* 0x001aa0ab01007387 */ /* 0x000fe20000100800 */
[----:B------:R-:W-:-:S03]  /*3df60*/  IMAD.X R79, R75, 0x1, R2, P2 ;  /* 0x000000014b4f7824 */ /* 0x000fc600010e0602 */
[----:B------:R-:W3:Y:S01]  /*3df70*/  LDL.LU R162, [R1+0x1ad4] ;  /* 0x001ad40001a27983 */ /* 0x000ee20000300800 */
[----:B------:R-:W-:-:S03]  /*3df80*/  IADD3 R74, P2, R8, R77, RZ ;  /* 0x0000004d084a7210 */ /* 0x000fc60007f5e0ff */
[----:B------:R-:W3:Y:S02]  /*3df90*/  LDL.LU.64 R80, [R1+0x1640] ;  /* 0x0016400001507983 */ /* 0x000ee40000300a00 */
[----:B------:R-:W-:Y:S02]  /*3dfa0*/  IMAD.X R75, R9, 0x1, R2, P2 ;  /* 0x00000001094b7824 */ /* 0x000fe400010e0602 */
[----:B------:R-:W3:Y:S08]  /*3dfb0*/  LDL.LU.64 R8, [R1+0x1638] ;  /* 0x0016380001087983 */ /* 0x000ef00000300a00 */
[----:B------:R1:W-:Y:S04]  /*3dfc0*/  STL.64 [R1+0x800], R84 ;  /* 0x0008005401007387 */ /* 0x0003e80000100a00 */
[----:B------:R1:W-:Y:S04]  /*3dfd0*/  STL.64 [R1+0x808], R86 ;  /* 0x0008085601007387 */ /* 0x0003e80000100a00 */
[----:B------:R-:W3:Y:S01]  /*3dfe0*/  LDL.LU.64 R6, [R1+0x1630] ;  /* 0x0016300001067983 */ /* 0x000ee20000300a00 */
[----:B------:R-:W-:-:S03]  /*3dff0*/  IADD3 R72, P6, R68, R77, RZ ;  /* 0x0000004d44487210 */ /* 0x000fc60007fde0ff */
[----:B------:R-:W3:Y:S02]  /*3e000*/  LDL.LU R92, [R1+0x1270] ;  /* 0x00127000015c7983 */ /* 0x000ee40000300800 */
[--C-:B------:R-:W-:Y:S01]  /*3e010*/  IMAD.X R73, R69, 0x1, R2.reuse, P6 ;  /* 0x0000000145497824 */ /* 0x100fe200030e0602 */
[----:B------:R-:W-:Y:S01]  /*3e020*/  IADD3 R166, P6, R166, R77, RZ ;  /* 0x0000004da6a67210 */ /* 0x000fe20007fde0ff */
[----:B------:R-:W3:Y:S04]  /*3e030*/  LDL.LU R93, [R1+0x1274] ;  /* 0x00127400015d7983 */ /* 0x000ee80000300800 */
[----:B------:R-:W3:Y:S04]  /*3e040*/  LDL.LU R94, [R1+0x1278] ;  /* 0x00127800015e7983 */ /* 0x000ee80000300800 */
[----:B------:R-:W3:Y:S04]  /*3e050*/  LDL.LU R95, [R1+0x127c] ;  /* 0x00127c00015f7983 */ /* 0x000ee80000300800 */
[----:B------:R-:W-:Y:S04]  /*3e060*/  STL [R1+0x1ab4], R166 ;  /* 0x001ab4a601007387 */ /* 0x000fe80000100800 */
[----:B------:R-:W3:Y:S04]  /*3e070*/  LDL.LU R161, [R1+0x1ad0] ;  /* 0x001ad00001a17983 */ /* 0x000ee80000300800 */
[----:B------:R-:W3:Y:S04]  /*3e080*/  LDL.LU R216, [R1+0x1ae4] ;  /* 0x001ae40001d87983 */ /* 0x000ee80000300800 */
[----:B-1----:R-:W3:Y:S04]  /*3e090*/  LDL.LU R84, [R1+0x1260] ;  /* 0x0012600001547983 */ /* 0x002ee80000300800 */
[----:B------:R-:W3:Y:S04]  /*3e0a0*/  LDL.LU R85, [R1+0x1264] ;  /* 0x0012640001557983 */ /* 0x000ee80000300800 */
[----:B------:R-:W3:Y:S04]  /*3e0b0*/  LDL.LU R86, [R1+0x1268] ;  /* 0x0012680001567983 */ /* 0x000ee80000300800 */
[----:B------:R-:W3:Y:S01]  /*3e0c0*/  LDL.LU R87, [R1+0x126c] ;  /* 0x00126c0001577983 */ /* 0x000ee20000300800 */
[----:B--2---:R-:W-:-:S05]  /*3e0d0*/  IMAD.X R165, R165, 0x1, R2, P6 ;  /* 0x00000001a5a57824 */ /* 0x004fca00030e0602 */
[----:B------:R-:W-:Y:S01]  /*3e0e0*/  STL [R1+0x1ab0], R165 ;  /* 0x001ab0a501007387 */ /* 0x000fe20000100800 */
[----:B----4-:R-:W-:-:S05]  /*3e0f0*/  IADD3 R160, P2, R160, R77, RZ ;  /* 0x0000004da0a07210 */ /* 0x010fca0007f5e0ff */
[----:B------:R-:W-:Y:S04]  /*3e100*/  STL [R1+0x1ac4], R160 ;  /* 0x001ac4a001007387 */ /* 0x000fe80000100800 */
[----:B------:R-:W2:Y:S01]  /*3e110*/  LDL.LU.64 R88, [R1+0x1628] ;  /* 0x0016280001587983 */ /* 0x000ea20000300a00 */
[----:B---3--:R-:W-:-:S03]  /*3e120*/  IMAD.X R167, R167, 0x1, R2, P2 ;  /* 0x00000001a7a77824 */ /* 0x008fc600010e0602 */
[----:B------:R-:W3:Y:S01]  /*3e130*/  LDL.LU.64 R10, [R1+0x1620] ;  /* 0x00162000010a7983 */ /* 0x000ee20000300a00 */
[-C--:B------:R-:W-:Y:S01]  /*3e140*/  IADD3 R68, P6, R70, R77.reuse, RZ ;  /* 0x0000004d46447210 */ /* 0x080fe20007fde0ff */
[----:B------:R-:W-:Y:S04]  /*3e150*/  HMMA.1688.F32.TF32 R132, R236, R14, R244 ;  /* 0x0000000eec84723c */ /* 0x000fe800000810f4 */
[--C-:B------:R-:W-:Y:S01]  /*3e160*/  IMAD.X R69, R71, 0x1, R2.reuse, P6 ;  /* 0x0000000147457824 */ /* 0x100fe200030e0602 */
[----:B------:R-:W-:Y:S11]  /*3e170*/  IADD3 R70, P2, R80, R77, RZ ;  /* 0x0000004d50467210 */ /* 0x000ff60007f5e0ff */
[----:B------:R-:W-:Y:S07]  /*3e180*/  @!UPT UIADD3 URZ, URZ, URZ, URZ ;  /* 0x0000003f3f3ff290 */ /* 0x000fee000fffe03f */
[----:B------:R-:W-:Y:S01]  /*3e190*/  STL.64 [R1+0x8f0], R132 ;  /* 0x0008f08401007387 */ /* 0x000fe20000100a00 */
[----:B------:R-:W-:-:S03]  /*3e1a0*/  IMAD.X R71, R81, 0x1, R2, P2 ;  /* 0x0000000151477824 */ /* 0x000fc600010e0602 */
[----:B------:R-:W-:Y:S04]  /*3e1b0*/  STL.64 [R1+0x8f8], R134 ;  /* 0x0008f88601007387 */ /* 0x000fe80000100a00 */
[----:B------:R-:W-:Y:S04]  /*3e1c0*/  STL [R1+0x1ac0], R167 ;  /* 0x001ac0a701007387 */ /* 0x000fe80000100800 */
[----:B------:R-:W4:Y:S01]  /*3e1d0*/  LDL.LU R163, [R1+0x1ae0] ;  /* 0x001ae00001a37983 */ /* 0x000f220000300800 */
[----:B------:R-:W-:-:S03]  /*3e1e0*/  IADD3 R244, P6, R8, R77, RZ ;  /* 0x0000004d08f47210 */ /* 0x000fc60007fde0ff */
[----:B------:R-:W3:Y:S04]  /*3e1f0*/  LDL.LU R80, [R1+0x1250] ;  /* 0x0012500001507983 */ /* 0x000ee80000300800 */
[----:B------:R-:W3:Y:S04]  /*3e200*/  LDL.LU R81, [R1+0x1254] ;  /* 0x0012540001517983 */ /* 0x000ee80000300800 */
[----:B------:R-:W3:Y:S04]  /*3e210*/  LDL.LU R82, [R1+0x1258] ;  /* 0x0012580001527983 */ /* 0x000ee80000300800 */
[----:B------:R-:W3:Y:S01]  /*3e220*/  LDL.LU R83, [R1+0x125c] ;  /* 0x00125c0001537983 */ /* 0x000ee20000300800 */
[----:B------:R-:W-:-:S03]  /*3e230*/  IMAD.X R245, R9, 0x1, R2, P6 ;  /* 0x0000000109f57824 */ /* 0x000fc600030e0602 */
[----:B------:R-:W3:Y:S04]  /*3e240*/  LDL.LU R218, [R1+0x1af4] ;  /* 0x001af40001da7983 */ /* 0x000ee80000300800 */
[----:B------:R-:W3:Y:S01]  /*3e250*/  LDL.LU.64 R8, [R1+0x1618] ;  /* 0x0016180001087983 */ /* 0x000ee20000300a00 */
[----:B------:R-:W-:-:S05]  /*3e260*/  IADD3 R246, P2, R6, R77, RZ ;  /* 0x0000004d06f67210 */ /* 0x000fca0007f5e0ff */
[--C-:B------:R-:W-:Y:S02]  /*3e270*/  IMAD.X R247, R7, 0x1, R2.reuse, P2 ;  /* 0x0000000107f77824 */ /* 0x100fe400010e0602 */
[----:B------:R-:W3:Y:S01]  /*3e280*/  LDL.LU.64 R6, [R1+0x1610] ;  /* 0x0016100001067983 */ /* 0x000ee20000300a00 */
[-C--:B------:R-:W-:Y:S01]  /*3e290*/  IADD3 R162, P6, R162, R77.reuse, RZ ;  /* 0x0000004da2a27210 */ /* 0x080fe20007fde0ff */
[----:B------:R-:W-:Y:S04]  /*3e2a0*/  HMMA.1688.F32.TF32 R92, R236, R18, R92 ;  /* 0x00000012ec5c723c */ /* 0x000fe8000008105c */
[----:B------:R-:W-:Y:S01]  /*3e2b0*/  IMAD.X R161, R161, 0x1, R2, P6 ;  /* 0x00000001a1a17824 */ /* 0x000fe200030e0602 */
[-C--:B------:R-:W-:Y:S11]  /*3e2c0*/  IADD3 R216, P2, R216, R77.reuse, RZ ;  /* 0x0000004dd8d87210 */ /* 0x080ff60007f5e0ff */
[----:B------:R-:W-:Y:S07]  /*3e2d0*/  @!UPT UIADD3 URZ, URZ, URZ, URZ ;  /* 0x0000003f3f3ff290 */ /* 0x000fee000fffe03f */
[----:B------:R1:W-:Y:S04]  /*3e2e0*/  STL.64 [R1+0x8e0], R92 ;  /* 0x0008e05c01007387 */ /* 0x0003e80000100a00 */
[----:B------:R1:W-:Y:S04]  /*3e2f0*/  STL.64 [R1+0x8e8], R94 ;  /* 0x0008e85e01007387 */ /* 0x0003e80000100a00 */
[----:B------:R-:W-:Y:S04]  /*3e300*/  STL [R1+0x1ad4], R162 ;  /* 0x001ad4a201007387 */ /* 0x000fe80000100800 */
[----:B------:R-:W-:Y:S04]  /*3e310*/  STL [R1+0x1ad0], R161 ;  /* 0x001ad0a101007387 */ /* 0x000fe80000100800 */
[----:B------:R-:W3:Y:S04]  /*3e320*/  LDL.LU R217, [R1+0x1af0] ;  /* 0x001af00001d97983 */ /* 0x000ee80000300800 */
[----:B------:R-:W3:Y:S04]  /*3e330*/  LDL.LU R219, [R1+0x1b00] ;  /* 0x001b000001db7983 */ /* 0x000ee80000300800 */
[----:B------:R-:W-:Y:S04]  /*3e340*/  STL [R1+0x1ae4], R216 ;  /* 0x001ae4d801007387 */ /* 0x000fe80000100800 */
[----:B------:R-:W3:Y:S04]  /*3e350*/  LDL.LU R212, [R1+0x1b04] ;  /* 0x001b040001d47983 */ /* 0x000ee80000300800 */
[----:B------:R-:W3:Y:S01]  /*3e360*/  LDL.LU.64 R14, [R1+0x1608] ;  /* 0x00160800010e7983 */ /* 0x000ee20000300a00 */
[----:B--2---:R-:W-:-:S05]  /*3e370*/  IADD3 R248, P6, R88, R77, RZ ;  /* 0x0000004d58f87210 */ /* 0x004fca0007fde0ff */
[--C-:B------:R-:W-:Y:S02]  /*3e380*/  IMAD.X R249, R89, 0x1, R2.reuse, P6 ;  /* 0x0000000159f97824 */ /* 0x100fe400030e0602 */
[----:B------:R-:W-:Y:S01]  /*3e390*/  HMMA.1688.F32.TF32 R88, R236, R22, R84 ;  /* 0x00000016ec58723c */ /* 0x000fe20000081054 */
[----:B------:R-:W2:Y:S11]  /*3e3a0*/  LDL.LU R84, [R1+0x1240] ;  /* 0x0012400001547983 */ /* 0x000eb60000300800 */
[----:B------:R-:W-:Y:S11]  /*3e3b0*/  @!UPT UIADD3 URZ, URZ, URZ, URZ ;  /* 0x0000003f3f3ff290 */ /* 0x000ff6000fffe03f */
[----:B------:R-:W-:Y:S04]  /*3e3c0*/  STL.64 [R1+0x8d0], R88 ;  /* 0x0008d05801007387 */ /* 0x000fe80000100a00 */
[----:B------:R-:W-:Y:S04]  /*3e3d0*/  STL.64 [R1+0x8d8], R90 ;  /* 0x0008d85a01007387 */ /* 0x000fe80000100a00 */
[----:B------:R-:W2:Y:S04]  /*3e3e0*/  LDL.LU R85, [R1+0x1244] ;  /* 0x0012440001557983 */ /* 0x000ea80000300800 */
[----:B------:R-:W2:Y:S04]  /*3e3f0*/  LDL.LU R86, [R1+0x1248] ;  /* 0x0012480001567983 */ /* 0x000ea80000300800 */
[----:B------:R-:W2:Y:S01]  /*3e400*/  LDL.LU R87, [R1+0x124c] ;  /* 0x00124c0001577983 */ /* 0x000ea20000300800 */
[----:B----4-:R-:W-:Y:S01]  /*3e410*/  IMAD.X R163, R163, 0x1, R2, P2 ;  /* 0x00000001a3a37824 */ /* 0x010fe200010e0602 */
[----:B---3--:R-:W-:-:S04]  /*3e420*/  IADD3 R147, P2, R10, R77, RZ ;  /* 0x0000004d0a937210 */ /* 0x008fc80007f5e0ff */
[----:B------:R-:W-:Y:S01]  /*3e430*/  STL [R1+0x1ae0], R163 ;  /* 0x001ae0a301007387 */ /* 0x000fe20000100800 */
[----:B------:R-:W-:-:S03]  /*3e440*/  IMAD.X R146, R11, 0x1, R2, P2 ;  /* 0x000000010b927824 */ /* 0x000fc600010e0602 */
[----:B------:R-:W3:Y:S04]  /*3e450*/  LDL.LU R214, [R1+0x1b14] ;  /* 0x001b140001d67983 */ /* 0x000ee80000300800 */
[----:B------:R-:W4:Y:S01]  /*3e460*/  LDL.LU.64 R10, [R1+0x1600] ;  /* 0x00160000010a7983 */ /* 0x000f220000300a00 */
[----:B------:R-:W-:Y:S01]  /*3e470*/  HMMA.1688.F32.TF32 R80, R236, R26, R80 ;  /* 0x0000001aec50723c */ /* 0x000fe20000081050 */
[----:B-1----:R-:W-:-:S05]  /*3e480*/  IADD3 R93, P6, R8, R77, RZ ;  /* 0x0000004d085d7210 */ /* 0x002fca0007fde0ff */
[----:B------:R-:W-:Y:S02]  /*3e490*/  IMAD.X R92, R9, 0x1, R2, P6 ;  /* 0x00000001095c7824 */ /* 0x000fe400030e0602 */
[----:B------:R-:W3:Y:S01]  /*3e4a0*/  LDL.LU.64 R8, [R1+0x15f8] ;  /* 0x0015f80001087983 */ /* 0x000ee20000300a00 */
[----:B------:R-:W-:-:S05]  /*3e4b0*/  IADD3 R95, P2, R6, R77, RZ ;  /* 0x0000004d065f7210 */ /* 0x000fca0007f5e0ff */
[----:B------:R-:W-:-:S09]  /*3e4c0*/  IMAD.X R94, R7, 0x1, R2, P2 ;  /* 0x00000001075e7824 */ /* 0x000fd200010e0602 */
[----:B------:R1:W-:Y:S04]  /*3e4d0*/  STL.64 [R1+0x8c0], R80 ;  /* 0x0008c05001007387 */ /* 0x0003e80000100a00 */
[----:B------:R1:W-:Y:S04]  /*3e4e0*/  STL.64 [R1+0x8c8], R82 ;  /* 0x0008c85201007387 */ /* 0x0003e80000100a00 */
[----:B------:R-:W3:Y:S01]  /*3e4f0*/  LDL.LU.64 R6, [R1+0x15f0] ;  /* 0x0015f00001067983 */ /* 0x000ee20000300a00 */
[----:B------:R-:W-:-:S03]  /*3e500*/  IADD3 R218, P6, R218, R77, RZ ;  /* 0x0000004ddada7210 */ /* 0x000fc60007fde0ff */
[----:B-1----:R-:W3:Y:S04]  /*3e510*/  LDL.LU R80, [R1+0x1230] ;  /* 0x0012300001507983 */ /* 0x002ee80000300800 */
[----:B------:R-:W3:Y:S04]  /*3e520*/  LDL.LU R81, [R1+0x1234] ;  /* 0x0012340001517983 */ /* 0x000ee80000300800 */
[----:B------:R-:W3:Y:S04]  /*3e530*/  LDL.LU R82, [R1+0x1238] ;  /* 0x0012380001527983 */ /* 0x000ee80000300800 */
[----:B------:R-:W3:Y:S04]  /*3e540*/  LDL.LU R83, [R1+0x123c] ;  /* 0x00123c0001537983 */ /* 0x000ee80000300800 */
[----:B------:R-:W-:Y:S04]  /*3e550*/  STL [R1+0x1af4], R218 ;  /* 0x001af4da01007387 */ /* 0x000fe80000100800 */
[----:B------:R-:W3:Y:S04]  /*3e560*/  LDL.LU R213, [R1+0x1b10] ;  /* 0x001b100001d57983 */ /* 0x000ee80000300800 */
[----:B------:R-:W3:Y:S04]  /*3e570*/  LDL.LU R228, [R1+0x1b24] ;  /* 0x001b240001e47983 */ /* 0x000ee80000300800 */
[----:B------:R-:W3:Y:S04]  /*3e580*/  LDL.LU R136, [R1+0x1220] ;  /* 0x0012200001887983 */ /* 0x000ee80000300800 */
[----:B------:R-:W3:Y:S04]  /*3e590*/  LDL.LU R137, [R1+0x1224] ;  /* 0x0012240001897983 */ /* 0x000ee80000300800 */
[----:B------:R-:W3:Y:S04]  /*3e5a0*/  LDL.LU R138, [R1+0x1228] ;  /* 0x00122800018a7983 */ /* 0x000ee80000300800 */
[----:B------:R-:W3:Y:S01]  /*3e5b0*/  LDL.LU R139, [R1+0x122c] ;  /* 0x00122c00018b7983 */ /* 0x000ee20000300800 */
[-C--:B------:R-:W-:Y:S01]  /*3e5c0*/  IADD3 R212, P2, R212, R77.reuse, RZ ;  /* 0x0000004dd4d47210 */ /* 0x080fe20007f5e0ff */
[----:B------:R-:W-:Y:S01]  /*3e5d0*/  IMAD.X R217, R217, 0x1, R2, P6 ;  /* 0x00000001d9d97824 */ /* 0x000fe200030e0602 */
[----:B------:R-:W-:-:S03]  /*3e5e0*/  IADD3 R89, P6, R14, R77, RZ ;  /* 0x0000004d0e597210 */ /* 0x000fc60007fde0ff */
[--C-:B------:R-:W-:Y:S01]  /*3e5f0*/  IMAD.X R219, R219, 0x1, R2.reuse, P2 ;  /* 0x00000001dbdb7824 */ /* 0x100fe200010e0602 */
[----:B------:R-:W-:Y:S01]  /*3e600*/  STL [R1+0x1af0], R217 ;  /* 0x001af0d901007387 */ /* 0x000fe20000100800 */
[----:B------:R-:W-:-:S03]  /*3e610*/  IMAD.X R88, R15, 0x1, R2, P6 ;  /* 0x000000010f587824 */ /* 0x000fc600030e0602 */
[----:B------:R-:W-:Y:S04]  /*3e620*/  STL [R1+0x1b04], R212 ;  /* 0x001b04d401007387 */ /* 0x000fe80000100800 */
[----:B------:R-:W3:Y:S04]  /*3e630*/  LDL.LU.64 R14, [R1+0x15e8] ;  /* 0x0015e800010e7983 */ /* 0x000ee80000300a00 */
[----:B------:R-:W-:Y:S01]  /*3e640*/  STL [R1+0x1b00], R219 ;  /* 0x001b00db01007387 */ /* 0x000fe20000100800 */
[----:B--2---:R-:W-:Y:S11]  /*3e650*/  HMMA.1688.F32.TF32 R84, R236, R30, R84 ;  /* 0x0000001eec54723c */ /* 0x004ff60000081054 */
[----:B------:R-:W-:Y:S11]  /*3e660*/  @!UPT UIADD3 URZ, URZ, URZ, URZ ;  /* 0x0000003f3f3ff290 */ /* 0x000ff6000fffe03f */
[----:B------:R-:W-:Y:S01]  /*3e670*/  @!UPT UIADD3 URZ, URZ, URZ, URZ ;  /* 0x0000003f3f3ff290 */ /* 0x000fe2000fffe03f */
[----:B------:R3:W-:Y:S04]  /*3e680*/  STL.64 [R1+0x8b0], R84 ;  /* 0x0008b05401007387 */ /* 0x0007e80000100a00 */
[----:B------:R1:W-:Y:S04]  /*3e690*/  STL.64 [R1+0x8b8], R86 ;  /* 0x0008b85601007387 */ /* 0x0003e80000100a00 */
[----:B------:R-:W2:Y:S04]  /*3e6a0*/  LDL.LU R215, [R1+0x1b20] ;  /* 0x001b200001d77983 */ /* 0x000ea80000300800 */
[----:B------:R-:W2:Y:S04]  /*3e6b0*/  LDL.LU R132, [R1+0x1210] ;  /* 0x0012100001847983 */ /* 0x000ea80000300800 */
[----:B------:R-:W2:Y:S04]  /*3e6c0*/  LDL.LU R133, [R1+0x1214] ;  /* 0x0012140001857983 */ /* 0x000ea80000300800 */
[----:B------:R-:W2:Y:S04]  /*3e6d0*/  LDL.LU R134, [R1+0x1218] ;  /* 0x0012180001867983 */ /* 0x000ea80000300800 */
[----:B------:R-:W2:Y:S01]  /*3e6e0*/  LDL.LU R135, [R1+0x121c] ;  /* 0x00121c0001877983 */ /* 0x000ea20000300800 */
[----:B----4-:R-:W-:-:S02]  /*3e6f0*/  IADD3 R91, P2, R10, R77, RZ ;  /* 0x0000004d0a5b7210 */ /* 0x010fc40007f5e0ff */
[----:B---3--:R-:W-:-:S03]  /*3e700*/  IADD3 R85, P6, R8, R77, RZ ;  /* 0x0000004d08557210 */ /* 0x008fc60007fde0ff */
[--C-:B------:R-:W-:Y:S02]  /*3e710*/  IMAD.X R90, R11, 0x1, R2.reuse, P2 ;  /* 0x000000010b5a7824 */ /* 0x100fe400010e0602 */
[----:B------:R-:W3:Y:S01]  /*3e720*/  LDL.LU.64 R10, [R1+0x15e0] ;  /* 0x0015e000010a7983 */ /* 0x000ee20000300a00 */
[----:B------:R-:W-:-:S03]  /*3e730*/  IMAD.X R84, R9, 0x1, R2, P6 ;  /* 0x0000000109547824 */ /* 0x000fc600030e0602 */
[----:B------:R-:W4:Y:S04]  /*3e740*/  LDL.LU R142, [R1+0x1b34] ;  /* 0x001b3400018e7983 */ /* 0x000f280000300800 */
[----:B------:R-:W3:Y:S01]  /*3e750*/  LDL.LU.64 R8, [R1+0x15d8] ;  /* 0x0015d80001087983 */ /* 0x000ee20000300a00 */
[----:B-1----:R-:W-:-:S05]  /*3e760*/  IADD3 R87, P2, R6, R77, RZ ;  /* 0x0000004d06577210 */ /* 0x002fca0007f5e0ff */
[----:B------:R-:W-:Y:S02]  /*3e770*/  IMAD.X R86, R7, 0x1, R2, P2 ;  /* 0x0000000107567824 */ /* 0x000fe400010e0602 */
[----:B------:R-:W4:Y:S01]  /*3e780*/  LDL.LU.64 R6, [R1+0x15d0] ;  /* 0x0015d00001067983 */ /* 0x000f220000300a00 */
[----:B------:R-:W-:Y:S01]  /*3e790*/  HMMA.1688.F32.TF32 R80, R236, R34, R80 ;  /* 0x00000022ec50723c */ /* 0x000fe20000081050 */
[----:B------:R-:W-:-:S05]  /*3e7a0*/  IADD3 R214, P6, R214, R77, RZ ;  /* 0x0000004dd6d67210 */ /* 0x000fca0007fde0ff */
[----:B------:R-:W-:Y:S01]  /*3e7b0*/  IMAD.X R213, R213, 0x1, R2, P6 ;  /* 0x00000001d5d57824 */ /* 0x000fe200030e0602 */
[-C--:B------:R-:W-:Y:S01]  /*3e7c0*/  IADD3 R228, P2, R228, R77.reuse, RZ ;  /* 0x0000004de4e47210 */ /* 0x080fe20007f5e0ff */
[----:B------:R-:W-:Y:S11]  /*3e7d0*/  HMMA.1688.F32.TF32 R136, R236, R38, R136 ;  /* 0x00000026ec88723c */ /* 0x000ff60000081088 */
[----:B------:R-:W-:Y:S04]  /*3e7e0*/  @!UPT UIADD3 URZ, URZ, URZ, URZ ;  /* 0x0000003f3f3ff290 */ /* 0x000fe8000fffe03f */
[----:B------:R1:W-:Y:S04]  /*3e7f0*/  STL.64 [R1+0x8a0], R80 ;  /* 0x0008a05001007387 */ /* 0x0003e80000100a00 */
[----:B------:R-:W-:Y:S04]  /*3e800*/  STL.64 [R1+0x8a8], R82 ;  /* 0x0008a85201007387 */ /* 0x000fe80000100a00 */
[----:B------:R-:W-:Y:S04]  /*3e810*/  STL [R1+0x1b14], R214 ;  /* 0x001b14d601007387 */ /* 0x000fe80000100800 */
[----:B------:R-:W-:Y:S04]  /*3e820*/  STL [R1+0x1b10], R213 ;  /* 0x001b10d501007387 */ /* 0x000fe80000100800 */
[----:B------:R-:W4:Y:S04]  /*3e830*/  LDL.LU R143, [R1+0x1b30] ;  /* 0x001b3000018f7983 */ /* 0x000f280000300800 */
[----:B------:R-:W4:Y:S04]  /*3e840*/  LDL.LU R140, [R1+0x1b44] ;  /* 0x001b4400018c7983 */ /* 0x000f280000300800 */
[----:B------:R-:W-:Y:S04]  /*3e850*/  STL [R1+0x1b24], R228 ;  /* 0x001b24e401007387 */ /* 0x000fe80000100800 */
[----:B------:R-:W4:Y:S01]  /*3e860*/  LDL.LU R141, [R1+0x1b40] ;  /* 0x001b4000018d7983 */ /* 0x000f220000300800 */
[----:B-1----:R-:W-:-:S05]  /*3e870*/  IADD3 R81, P6, R14, R77, RZ ;  /* 0x0000004d0e517210 */ /* 0x002fca0007fde0ff */
[--C-:B------:R-:W-:Y:S02]  /*3e880*/  IMAD.X R80, R15, 0x1, R2.reuse, P6 ;  /* 0x000000010f507824 */ /* 0x100fe400030e0602 */
[----:B--2---:R-:W-:-:S05]  /*3e890*/  IMAD.X R215, R215, 0x1, R2, P2 ;  /* 0x00000001d7d77824 */ /* 0x004fca00010e0602 */
[----:B------:R-:W-:Y:S04]  /*3e8a0*/  STL [R1+0x1b20], R215 ;  /* 0x001b20d701007387 */ /* 0x000fe80000100800 */
[----:B------:R-:W-:Y:S04]  /*3e8b0*/  STL.64 [R1+0x890], R136 ;  /* 0x0008908801007387 */ /* 0x000fe80000100a00 */
[----:B------:R1:W-:Y:S04]  /*3e8c0*/  STL.64 [R1+0x898], R138 ;  /* 0x0008988a01007387 */ /* 0x0003e80000100a00 */
[----:B------:R-:W2:Y:S04]  /*3e8d0*/  LDL.LU R192, [R1+0x1200] ;  /* 0x0012000001c07983 */ /* 0x000ea80000300800 */
[----:B------:R-:W2:Y:S01]  /*3e8e0*/  LDL.LU R193, [R1+0x1204] ;  /* 0x0012040001c17983 */ /* 0x000ea20000300800 */
[----:B-1----:R-:W-:Y:S03]  /*3e8f0*/  HMMA.1688.F32.TF32 R136, R236, R42, R132 ;  /* 0x0000002aec88723c */ /* 0x002fe60000081084 */
[----:B------:R-:W2:Y:S04]  /*3e900*/  LDL.LU R194, [R1+0x1208] ;  /* 0x0012080001c27983 */ /* 0x000ea80000300800 */
[----:B------:R-:W2:Y:S01]  /*3e910*/  LDL.LU R195, [R1+0x120c] ;  /* 0x00120c0001c37983 */ /* 0x000ea20000300800 */
[----:B---3--:R-:W-:-:S03]  /*3e920*/  IADD3 R76, P6, R8, R77, RZ ;  /* 0x0000004d084c7210 */ /* 0x008fc60007fde0ff */
[----:B------:R-:W3:Y:S01]  /*3e930*/  LDL.LU.64 R14, [R1+0x15c8] ;  /* 0x0015c800010e7983 */ /* 0x000ee20000300a00 */
[----:B------:R-:W-:Y:S01]  /*3e940*/  IADD3 R82, P2, R10, R77, RZ ;  /* 0x0000004d0a527210 */ /* 0x000fe20007f5e0ff */
[--C-:B------:R-:W-:Y:S02]  /*3e950*/  IMAD.X R83, R9, 0x1, R2.reuse, P6 ;  /* 0x0000000109537824 */ /* 0x100fe400030e0602 */
[----:B------:R-:W3:Y:S04]  /*3e960*/  LDL.LU.64 R8, [R1+0x15b8] ;  /* 0x0015b80001087983 */ /* 0x000ee80000300a00 */
[----:B------:R-:W3:Y:S04]  /*3e970*/  LDL.LU R132, [R1+0x11f0] ;  /* 0x0011f00001847983 */ /* 0x000ee80000300800 */
[----:B------:R-:W-:Y:S01]  /*3e980*/  STL.64 [R1+0x880], R136 ;  /* 0x0008808801007387 */ /* 0x000fe20000100a00 */
[----:B------:R-:W-:-:S03]  /*3e990*/  IMAD.X R39, R11, 0x1, R2, P2 ;  /* 0x000000010b277824 */ /* 0x000fc600010e0602 */
[----:B------:R1:W-:Y:S01]  /*3e9a0*/  STL.64 [R1+0x888], R138 ;  /* 0x0008888a01007387 */ /* 0x0003e20000100a00 */
[----:B----4-:R-:W-:-:S03]  /*3e9b0*/  IADD3 R250, P2, R6, R77, RZ ;  /* 0x0000004d06fa7210 */ /* 0x010fc60007f5e0ff */
[----:B------:R-:W4:Y:S04]  /*3e9c0*/  LDL.LU R133, [R1+0x11f4] ;  /* 0x0011f40001857983 */ /* 0x000f280000300800 */
[----:B------:R-:W4:Y:S04]  /*3e9d0*/  LDL.LU R134, [R1+0x11f8] ;  /* 0x0011f80001867983 */ /* 0x000f280000300800 */
[----:B------:R-:W4:Y:S04]  /*3e9e0*/  LDL.LU R135, [R1+0x11fc] ;  /* 0x0011fc0001877983 */ /* 0x000f280000300800 */
[----:B------:R-:W4:Y:S01]  /*3e9f0*/  LDL.LU.64 R10, [R1+0x15c0] ;  /* 0x0015c000010a7983 */ /* 0x000f220000300a00 */
[----:B------:R-:W-:Y:S01]  /*3ea00*/  IADD3 R142, P6, R142, R77, RZ ;  /* 0x0000004d8e8e7210 */ /* 0x000fe20007fde0ff */
[----:B------:R-:W-:-:S02]  /*3ea10*/  IMAD.X R77, R7, 0x1, R2, P2 ;  /* 0x00000001074d7824 */ /* 0x000fc400010e0602 */
[----:B------:R-:W4:Y:S01]  /*3ea20*/  LDL.LU.64 R6, [R1+0x15b0] ;  /* 0x0015b00001067983 */ /* 0x000f220000300a00 */
[----:B------:R-:W-:-:S03]  /*3ea30*/  IMAD.MOV.U32 R43, RZ, RZ, c[0x0][0x18c] ;  /* 0x00006300ff2b7624 */ /* 0x000fc600078e00ff */
[----:B-1----:R-:W4:Y:S01]  /*3ea40*/  LDL.LU R139, [R1+0x1b50] ;  /* 0x001b5000018b7983 */ /* 0x002f220000300800 */
[----:B------:R-:W-:-:S03]  /*3ea50*/  IMAD.SHL.U32 R43, R43, 0x20, RZ ;  /* 0x000000202b2b7824 */ /* 0x000fc600078e00ff */
[----:B------:R-:W-:Y:S01]  /*3ea60*/  STL [R1+0x1b34], R142 ;  /* 0x001b348e01007387 */ /* 0x000fe20000100800 */
[----:B------:R-:W-:-:S03]  /*3ea70*/  IMAD.SHL.U32 R43, R43, 0x4, RZ ;  /* 0x000000042b2b7824 */ /* 0x000fc600078e00ff */
[----:B------:R-:W4:Y:S04]  /*3ea80*/  LDL.LU R138, [R1+0x1b54] ;  /* 0x001b5400018a7983 */ /* 0x000f280000300800 */
[----:B------:R-:W4:Y:S04]  /*3ea90*/  LDL.LU R196, [R1+0x11e0] ;  /* 0x0011e00001c47983 */ /* 0x000f280000300800 */
[----:B------:R-:W4:Y:S04]  /*3eaa0*/  LDL.LU R197, [R1+0x11e4] ;  /* 0x0011e40001c57983 */ /* 0x000f280000300800 */
[----:B------:R-:W4:Y:S01]  /*3eab0*/  LDL.LU R198, [R1+0x11e8] ;  /* 0x0011e80001c67983 */ /* 0x000f220000300800 */
[----:B------:R-:W-:Y:S01]  /*3eac0*/  IMAD.X R143, R143, 0x1, R2, P6 ;  /* 0x000000018f8f7824 */ /* 0x000fe200030e0602 */
[----:B------:R-:W-:-:S04]  /*3ead0*/  IADD3 R140, P2, R140, R43, RZ ;  /* 0x0000002b8c8c7210 */ /* 0x000fc80007f5e0ff */
[----:B------:R-:W-:Y:S04]  /*3eae0*/  STL [R1+0x1b30], R143 ;  /* 0x001b308f01007387 */ /* 0x000fe80000100800 */
[----:B------:R-:W-:Y:S01]  /*3eaf0*/  STL [R1+0x1b44], R140 ;  /* 0x001b448c01007387 */ /* 0x000fe20000100800 */
[----:B------:R-:W-:Y:S01]  /*3eb00*/  IMAD.X R141, R141, 0x1, R2, P2 ;  /* 0x000000018d8d7824 */ /* 0x000fe200010e0602 */
[----:B--2---:R-:W-:Y:S01]  /*3eb10*/  HMMA.1688.F32.TF32 R192, R236, R46, R192 ;  /* 0x0000002eecc0723c */ /* 0x004fe200000810c0 */
[----:B---3--:R-:W-:-:S05]  /*3eb20*/  IADD3 R35, P6, R14, R43, RZ ;  /* 0x0000002b0e237210 */ /* 0x008fca0007fde0ff */
[----:B------:R-:W-:Y:S02]  /*3eb30*/  IMAD.X R34, R15, 0x1, R2, P6 ;  /* 0x000000010f227824 */ /* 0x000fe400030e0602 */
[----:B------:R-:W2:Y:S01]  /*3eb40*/  LDL.LU.64 R14, [R1+0x15a8] ;  /* 0x0015a800010e7983 */ /* 0x000ea20000300a00 */
[----:B------:R-:W-:-:S03]  /*3eb50*/  IADD3 R30, P6, R8, R43, RZ ;  /* 0x0000002b081e7210 */ /* 0x000fc60007fde0ff */
[----:B------:R-:W-:Y:S11]  /*3eb60*/  STL [R1+0x1b40], R141 ;  /* 0x001b408d01007387 */ /* 0x000ff60000100800 */
[----:B------:R-:W-:Y:S04]  /*3eb70*/  STL.64 [R1+0x870], R192 ;  /* 0x000870c001007387 */ /* 0x000fe80000100a00 */
[----:B------:R1:W-:Y:S01]  /*3eb80*/  STL.64 [R1+0x878], R194 ;  /* 0x000878c201007387 */ /* 0x0003e20000100a00 */
[----:B------:R-:W-:Y:S01]  /*3eb90*/  IMAD.X R27, R9, 0x1, R2, P6 ;  /* 0x00000001091b7824 */ /* 0x000fe200030e0602 */
[----:B----4-:R-:W-:-:S05]  /*3eba0*/  IADD3 R38, P2, R10, R43, RZ ;  /* 0x0000002b0a267210 */ /* 0x010fca0007f5e0ff */
[--C-:B------:R-:W-:Y:S01]  /*3ebb0*/  IMAD.X R26, R11, 0x1, R2.reuse, P2 ;  /* 0x000000010b1a7824 */ /* 0x100fe200010e0602 */
[----:B------:R-:W-:Y:S01]  /*3ebc0*/  IADD3 R31, P2, R6, R43, RZ ;  /* 0x0000002b061f7210 */ /* 0x000fe20007f5e0ff */
[----:B------:R-:W3:Y:S04]  /*3ebd0*/  LDL.LU.64 R10, [R1+0x15a0] ;  /* 0x0015a000010a7983 */ /* 0x000ee80000300a00 */
[----:B------:R-:W4:Y:S01]  /*3ebe0*/  LDL.LU.64 R8, [R1+0x1598] ;  /* 0x0015980001087983 */ /* 0x000f220000300a00 */
[----:B------:R-:W-:-:S03]  /*3ebf0*/  IMAD.X R28, R7, 0x1, R2, P2 ;  /* 0x00000001071c7824 */ /* 0x000fc600010e0602 */
[----:B------:R-:W4:Y:S04]  /*3ec00*/  LDL.LU R136, [R1+0x1b64] ;  /* 0x001b640001887983 */ /* 0x000f280000300800 */
[----:B------:R-:W4:Y:S01]  /*3ec10*/  LDL.LU.64 R6, [R1+0x1590] ;  /* 0x0015900001067983 */ /* 0x000f220000300a00 */
[----:B-1----:R-:W-:-:S03]  /*3ec20*/  IMAD.MOV.U32 R194, RZ, RZ, R21 ;  /* 0x000000ffffc27224 */ /* 0x002fc600078e0015 */
[----:B------:R-:W1:Y:S01]  /*3ec30*/  S2R R21, SR_TID.X ;  /* 0x0000000000157919 */ /* 0x000e620000002100 */
[C---:B------:R-:W-:Y:S08]  /*3ec40*/  HMMA.1688.F32.TF32 R132, R236.reuse, R50, R132 ;  /* 0x00000032ec84723c */ /* 0x040ff00000081084 */
[----:B------:R-:W-:Y:S01]  /*3ec50*/  HMMA.1688.F32.TF32 R196, R236, R54, R196 ;  /* 0x00000036ecc4723c */ /* 0x000fe200000810c4 */
[----:B------:R-:W-:Y:S01]  /*3ec60*/  IADD3 R138, P6, R138, R43, RZ ;  /* 0x0000002b8a8a7210 */ /* 0x000fe20007fde0ff */
[----:B------:R-:W-:-:S04]  /*3ec70*/  IMAD.MOV.U32 R193, RZ, RZ, R24 ;  /* 0x000000ffffc17224 */ /* 0x000fc800078e0018 */
[----:B------:R-:W-:Y:S01]  /*3ec80*/  IMAD.X R139, R139, 0x1, R2, P6 ;  /* 0x000000018b8b7824 */ /* 0x000fe200030e0602 */
[----:B-1----:R-:W-:-:S04]  /*3ec90*/  LOP3.LUT R4, R21, 0x1f, RZ, 0xc0, !PT ;  /* 0x0000001f15047812 */ /* 0x002fc800078ec0ff */
[----:B------:R-:W-:-:S04]  /*3eca0*/  ISETP.GE.AND P2, PT, R4, R3, PT ;  /* 0x000000030400720c */ /* 0x000fc80003f46270 */
[----:B------:R-:W-:Y:S01]  /*3ecb0*/  STL.64 [R1+0x860], R132 ;  /* 0x0008608401007387 */ /* 0x000fe20000100a00 */
[----:B------:R-:W-:-:S03]  /*3ecc0*/  SEL R3, RZ, 0x4, P2 ;  /* 0x00000004ff037807 */ /* 0x000fc60001000000 */
[----:B------:R1:W-:Y:S01]  /*3ecd0*/  STL.64 [R1+0x868], R134 ;  /* 0x0008688601007387 */ /* 0x0003e20000100a00 */
[----:B------:R-:W-:-:S03]  /*3ece0*/  IMAD.MOV.U32 R192, RZ, RZ, R25 ;  /* 0x000000ffffc07224 */ /* 0x000fc600078e0019 */
[----:B------:R-:W-:Y:S01]  /*3ecf0*/  STL [R1+0x1b54], R138 ;  /* 0x001b548a01007387 */ /* 0x000fe20000100800 */
[----:B------:R-:W-:-:S03]  /*3ed00*/  IMAD.MOV.U32 R195, RZ, RZ, R20 ;  /* 0x000000ffffc37224 */ /* 0x000fc600078e0014 */
[----:B------:R-:W-:Y:S04]  /*3ed10*/  STL [R1+0x1b50], R139 ;  /* 0x001b508b01007387 */ /* 0x000fe80000100800 */
[----:B------:R-:W4:Y:S04]  /*3ed20*/  LDL.LU R137, [R1+0x1b60] ;  /* 0x001b600001897983 */ /* 0x000f280000300800 */
[----:B-1----:R-:W4:Y:S04]  /*3ed30*/  LDL.LU R134, [R1+0x1b74] ;  /* 0x001b740001867983 */ /* 0x002f280000300800 */
[----:B------:R-:W4:Y:S04]  /*3ed40*/  LDL.LU R132, [R1+0x1b84] ;  /* 0x001b840001847983 */ /* 0x000f280000300800 */
[----:B------:R1:W-:Y:S01]  /*3ed50*/  STL.64 [R1+0x850], R196 ;  /* 0x000850c401007387 */ /* 0x0003e20000100a00 */
[----:B------:R-:W-:Y:S03]  /*3ed60*/  HMMA.1688.F32.TF32 R192, R236, R58, R192 ;  /* 0x0000003aecc0723c */ /* 0x000fe600000810c0 */
[----:B------:R1:W-:Y:S01]  /*3ed70*/  STL.64 [R1+0x858], R198 ;  /* 0x000858c601007387 */ /* 0x0003e20000100a00 */
[----:B--2---:R-:W-:-:S05]  /*3ed80*/  IADD3 R25, P6, R14, R43, RZ ;  /* 0x0000002b0e197210 */ /* 0x004fca0007fde0ff */
[----:B------:R-:W-:Y:S01]  /*3ed90*/  IMAD.X R23, R15, 0x1, R2, P6 ;  /* 0x000000010f177824 */ /* 0x000fe200030e0602 */
[----:B---3--:R-:W-:-:S05]  /*3eda0*/  IADD3 R24, P2, R10, R43, RZ ;  /* 0x0000002b0a187210 */ /* 0x008fca0007f5e0ff */
[----:B------:R-:W-:Y:S02]  /*3edb0*/  IMAD.X R18, R11, 0x1, R2, P2 ;  /* 0x000000010b127824 */ /* 0x000fe400010e0602 */
[----:B------:R-:W2:Y:S01]  /*3edc0*/  LDL.LU.64 R10, [R1+0x1688] ;  /* 0x00168800010a7983 */ /* 0x000ea20000300a00 */
[----:B----4-:R-:W-:-:S05]  /*3edd0*/  IADD3 R22, P2, R6, R43, RZ ;  /* 0x0000002b06167210 */ /* 0x010fca0007f5e0ff */
[----:B------:R-:W-:Y:S02]  /*3ede0*/  IMAD.X R20, R7, 0x1, R2, P2 ;  /* 0x0000000107147824 */ /* 0x000fe400010e0602 */
[----:B------:R-:W3:Y:S04]  /*3edf0*/  LDL.LU.64 R6, [R1+0x1680] ;  /* 0x0016800001067983 */ /* 0x000ee80000300a00 */
[----:B-1----:R-:W4:Y:S04]  /*3ee00*/  LDL.LU R196, [R1+0x11c0] ;  /* 0x0011c00001c47983 */ /* 0x002f280000300800 */
[----:B------:R-:W4:Y:S04]  /*3ee10*/  LDL.LU R197, [R1+0x11c4] ;  /* 0x0011c40001c57983 */ /* 0x000f280000300800 */
[----:B------:R-:W4:Y:S04]  /*3ee20*/  LDL.LU R198, [R1+0x11c8] ;  /* 0x0011c80001c67983 */ /* 0x000f280000300800 */
[----:B------:R-:W4:Y:S01]  /*3ee30*/  LDL.LU R199, [R1+0x11cc] ;  /* 0x0011cc0001c77983 */ /* 0x000f220000300800 */
[----:B------:R-:W-:-:S03]  /*3ee40*/  IADD3 R21, P6, R8, R43, RZ ;  /* 0x0000002b08157210 */ /* 0x000fc60007fde0ff */
[----:B------:R-:W3:Y:S02]  /*3ee50*/  LDL.LU R135, [R1+0x1b70] ;  /* 0x001b700001877983 */ /* 0x000ee40000300800 */
[----:B------:R-:W-:Y:S01]  /*3ee60*/  IMAD.X R19, R9, 0x1, R2, P6 ;  /* 0x0000000109137824 */ /* 0x000fe200030e0602 */
[----:B------:R-:W-:Y:S01]  /*3ee70*/  IADD3 R136, P6, R136, R43, RZ ;  /* 0x0000002b88887210 */ /* 0x000fe20007fde0ff */
[----:B------:R-:W3:Y:S04]  /*3ee80*/  LDL.LU R133, [R1+0x1b80] ;  /* 0x001b800001857983 */ /* 0x000ee80000300800 */
[----:B------:R-:W-:Y:S04]  /*3ee90*/  STL [R1+0x1b64], R136 ;  /* 0x001b648801007387 */ /* 0x000fe80000100800 */
[----:B------:R-:W-:Y:S04]  /*3eea0*/  STL.64 [R1+0x840], R192 ;  /* 0x000840c001007387 */ /* 0x000fe80000100a00 */
[----:B------:R1:W-:Y:S04]  /*3eeb0*/  STL.64 [R1+0x848], R194 ;  /* 0x000848c201007387 */ /* 0x0003e80000100a00 */
[----:B------:R-:W3:Y:S04]  /*3eec0*/  LDL.LU.64 R8, [R1+0x1678] ;  /* 0x0016780001087983 */ /* 0x000ee80000300a00 */
[----:B------:R-:W3:Y:S04]  /*3eed0*/  LDL.LU.64 R50, [R1+0x1670] ;  /* 0x0016700001327983 */ /* 0x000ee80000300a00 */
[----:B------:R-:W3:Y:S01]  /*3eee0*/  LDL.LU R130, [R1+0x1b94] ;  /* 0x001b940001827983 */ /* 0x000ee20000300800 */
[----:B-1----:R-:W-:-:S02]  /*3eef0*/  IMAD.MOV.U32 R195, RZ, RZ, R12 ;  /* 0x000000ffffc37224 */ /* 0x002fc400078e000c */
[----:B------:R-:W-:Y:S01]  /*3ef00*/  IMAD.MOV.U32 R192, RZ, RZ, R17 ;  /* 0x000000ffffc07224 */ /* 0x000fe200078e0011 */
[----:B------:R-:W1:Y:S01]  /*3ef10*/  S2R R12, SR_TID.X ;  /* 0x00000000000c7919 */ /* 0x000e620000002100 */
[----:B------:R-:W-:Y:S02]  /*3ef20*/  IMAD.MOV.U32 R193, RZ, RZ, R16 ;  /* 0x000000ffffc17224 */ /* 0x000fe400078e0010 */
[----:B------:R-:W-:Y:S01]  /*3ef30*/  IMAD.MOV.U32 R194, RZ, RZ, R13 ;  /* 0x000000ffffc27224 */ /* 0x000fe200078e000d */
[----:B------:R-:W-:Y:S01]  /*3ef40*/  SEL R3, R3, RZ, !P5 ;  /* 0x000000ff03037207 */ /* 0x000fe20006800000 */
[----:B------:R-:W-:Y:S01]  /*3ef50*/  IMAD.X R137, R137, 0x1, R2, P6 ;  /* 0x0000000189897824 */ /* 0x000fe200030e0602 */
[----:B------:R-:W-:-:S04]  /*3ef60*/  IADD3 R134, P5, R134, R43, RZ ;  /* 0x0000002b86867210 */ /* 0x000fc80007fbe0ff */
[----:B------:R-:W-:Y:S04]  /*3ef70*/  STL [R1+0x1b60], R137 ;  /* 0x001b608901007387 */ /* 0x000fe80000100800 */
[----:B------:R-:W3:Y:S04]  /*3ef80*/  LDL.LU.64 R46, [R1+0x1668] ;  /* 0x00166800012e7983 */ /* 0x000ee80000300a00 */
[----:B------:R-:W-:Y:S04]  /*3ef90*/  STL [R1+0x1b74], R134 ;  /* 0x001b748601007387 */ /* 0x000fe80000100800 */
[----:B------:R-:W3:Y:S01]  /*3efa0*/  LDL.LU R131, [R1+0x1b90] ;  /* 0x001b900001837983 */ /* 0x000ee20000300800 */
[----:B-1----:R-:W-:-:S04]  /*3efb0*/  LOP3.LUT R12, R12, 0x60, RZ, 0xc0, !PT ;  /* 0x000000600c0c7812 */ /* 0x002fc800078ec0ff */
[----:B------:R-:W-:-:S04]  /*3efc0*/  SHF.R.U32.HI R157, RZ, 0x1, R12 ;  /* 0x00000001ff9d7819 */ /* 0x000fc8000001160c */
[----:B------:R-:W-:Y:S02]  /*3efd0*/  LOP3.LUT R4, R98, R157, RZ, 0x3c, !PT ;  /* 0x0000009d62047212 */ /* 0x000fe400078e3cff */
[----:B--2---:R-:W-:-:S05]  /*3efe0*/  IADD3 R15, P2, R10, R43, RZ ;  /* 0x0000002b0a0f7210 */ /* 0x004fca0007f5e0ff */
[--C-:B------:R-:W-:Y:S01]  /*3eff0*/  IMAD.X R13, R11, 0x1, R2.reuse, P2 ;  /* 0x000000010b0d7824 */ /* 0x100fe200010e0602 */
[-C--:B------:R-:W-:Y:S01]  /*3f000*/  IADD3 R132, P2, R132, R43.reuse, RZ ;  /* 0x0000002b84847210 */ /* 0x080fe20007f5e0ff */
[C---:B----4-:R-:W-:Y:S01]  /*3f010*/  HMMA.1688.F32.TF32 R196, R236.reuse, R62, R196 ;  /* 0x0000003eecc4723c */ /* 0x050fe200000810c4 */
[----:B---3--:R-:W-:Y:S02]  /*3f020*/  IADD3 R16, P6, R6, R43, RZ ;  /* 0x0000002b06107210 */ /* 0x008fe40007fde0ff */
[----:B------:R-:W2:Y:S05]  /*3f030*/  LDL.LU R6, [R1+0x199c] ;  /* 0x00199c0001067983 */ /* 0x000eaa0000300800 */
[----:B------:R-:W-:Y:S01]  /*3f040*/  HMMA.1688.F32.TF32 R236, R236, R66, R192 ;  /* 0x00000042ecec723c */ /* 0x000fe200000810c0 */
[--C-:B------:R-:W-:Y:S01]  /*3f050*/  IMAD.X R135, R135, 0x1, R2.reuse, P5 ;  /* 0x0000000187877824 */ /* 0x100fe200028e0602 */
[----:B------:R-:W-:Y:S01]  /*3f060*/  STL [R1+0x1b84], R132 ;  /* 0x001b848401007387 */ /* 0x000fe20000100800 */
[----:B------:R-:W-:-:S02]  /*3f070*/  IMAD.X R14, R7, 0x1, R2, P6 ;  /* 0x00000001070e7824 */ /* 0x000fc400030e0602 */
[----:B------:R-:W-:Y:S01]  /*3f080*/  IMAD.X R133, R133, 0x1, R2, P2 ;  /* 0x0000000185857824 */ /* 0x000fe200010e0602 */
[----:B------:R-:W-:Y:S09]  /*3f090*/  STL [R1+0x1b70], R135 ;  /* 0x001b708701007387 */ /* 0x000ff20000100800 */
[----:B------:R-:W-:Y:S01]  /*3f0a0*/  STL.64 [R1+0x830], R196 ;  /* 0x000830c401007387 */ /* 0x000fe20000100a00 */
[----:B------:R-:W-:-:S03]  /*3f0b0*/  IADD3 R17, P5, R8, R43, RZ ;  /* 0x0000002b08117210 */ /* 0x000fc60007fbe0ff */
[----:B------:R1:W-:Y:S01]  /*3f0c0*/  STL.64 [R1+0x838], R198 ;  /* 0x000838c601007387 */ /* 0x0003e20000100a00 */
[----:B------:R-:W-:Y:S01]  /*3f0d0*/  IADD3 R11, P6, R50, R43, RZ ;  /* 0x0000002b320b7210 */ /* 0x000fe20007fde0ff */
[----:B------:R-:W-:-:S04]  /*3f0e0*/  IMAD.X R8, R9, 0x1, R2, P5 ;  /* 0x0000000109087824 */ /* 0x000fc800028e0602 */
[----:B------:R-:W-:Y:S01]  /*3f0f0*/  IMAD.X R9, R51, 0x1, R2, P6 ;  /* 0x0000000133097824 */ /* 0x000fe200030e0602 */
[-C--:B------:R-:W-:Y:S01]  /*3f100*/  IADD3 R130, P6, R130, R43.reuse, RZ ;  /* 0x0000002b82827210 */ /* 0x080fe20007fde0ff */
[----:B-1----:R1:W5:Y:S04]  /*3f110*/  LDL.LU.64 R198, [R1+0x1e30] ;  /* 0x001e300001c67983 */ /* 0x0023680000300a00 */
[----:B------:R1:W5:Y:S04]  /*3f120*/  LDL.LU.64 R196, [R1+0x1e28] ;  /* 0x001e280001c47983 */ /* 0x0003680000300a00 */
[----:B------:R-:W-:Y:S04]  /*3f130*/  STL [R1+0x1b80], R133 ;  /* 0x001b808501007387 */ /* 0x000fe80000100800 */
[----:B------:R-:W3:Y:S04]  /*3f140*/  LDL.LU R7, [R1+0x1998] ;  /* 0x0019980001077983 */ /* 0x000ee80000300800 */
[----:B------:R-:W4:Y:S04]  /*3f150*/  LDL.LU R99, [R1+0x19ac] ;  /* 0x0019ac0001637983 */ /* 0x000f280000300800 */
[----:B------:R1:W5:Y:S04]  /*3f160*/  LDL.LU.64 R194, [R1+0x1e20] ;  /* 0x001e200001c27983 */ /* 0x0003680000300a00 */
[----:B------:R1:W5:Y:S04]  /*3f170*/  LDL.LU.64 R192, [R1+0x1e18] ;  /* 0x001e180001c07983 */ /* 0x0003680000300a00 */
[----:B------:R-:W-:Y:S04]  /*3f180*/  STL [R1+0x1b94], R130 ;  /* 0x001b948201007387 */ /* 0x000fe80000100800 */
[----:B------:R-:W-:Y:S04]  /*3f190*/  STL.64 [R1+0x7f0], R236 ;  /* 0x0007f0ec01007387 */ /* 0x000fe80000100a00 */
[----:B------:R1:W-:Y:S04]  /*3f1a0*/  STL.64 [R1+0x7f8], R238 ;  /* 0x0007f8ee01007387 */ /* 0x0003e80000100a00 */
[----:B------:R-:W4:Y:S04]  /*3f1b0*/  LDL.LU R98, [R1+0x19a8] ;  /* 0x0019a80001627983 */ /* 0x000f280000300800 */
[----:B------:R-:W4:Y:S01]  /*3f1c0*/  LDL.LU R157, [R1+0x19bc] ;  /* 0x0019bc00019d7983 */ /* 0x000f220000300800 */
[----:B------:R-:W-:Y:S01]  /*3f1d0*/  ISETP.NE.U32.AND P2, PT, R3, RZ, PT ;  /* 0x000000ff0300720c */ /* 0x000fe20003f45070 */
[----:B------:R-:W-:Y:S01]  /*3f1e0*/  IMAD R3, R211, 0x10000, R4 ;  /* 0x00010000d3037824 */ /* 0x000fe200078e0204 */
[----:B------:R-:W-:Y:S01]  /*3f1f0*/  IADD3 R12, P5, R46, R43, RZ ;  /* 0x0000002b2e0c7210 */ /* 0x000fe20007fbe0ff */
[----:B------:R-:W-:-:S02]  /*3f200*/  IMAD.MOV.U32 R4, RZ, RZ, R156 ;  /* 0x000000ffff047224 */ /* 0x000fc400078e009c */
[--C-:B------:R-:W-:Y:S01]  /*3f210*/  IMAD.X R131, R131, 0x1, R2.reuse, P6 ;  /* 0x0000000183837824 */ /* 0x100fe200030e0602 */
[----:B------:R-:W4:Y:S01]  /*3f220*/  LDL.LU R156, [R1+0x19b8] ;  /* 0x0019b800019c7983 */ /* 0x000f220000300800 */
[----:B------:R-:W-:-:S06]  /*3f230*/  IMAD.X R10, R47, 0x1, R2, P5 ;  /* 0x000000012f0a7824 */ /* 0x000fcc00028e0602 */
[----:B------:R1:W-:Y:S04]  /*3f240*/  LDGSTS.E [R3], [R4.64], P2 ;  /* 0x0000000004037fae */ /* 0x0003e80009121844 */
[----:B------:R2:W-:Y:S04]  /*3f250*/  STL [R1+0x1b90], R131 ;  /* 0x001b908301007387 */ /* 0x0005e80000100800 */
[----:B------:R-:W4:Y:S01]  /*3f260*/  LDL.LU R159, [R1+0x19cc] ;  /* 0x0019cc00019f7983 */ /* 0x000f220000300800 */
[----:B-1----:R-:W-:Y:S02]  /*3f270*/  IMAD.MOV.U32 R4, RZ, RZ, R191 ;  /* 0x000000ffff047224 */ /* 0x002fe400078e00bf */
[----:B------:R-:W-:-:S05]  /*3f280*/  IMAD.MOV.U32 R5, RZ, RZ, R190 ;  /* 0x000000ffff057224 */ /* 0x000fca00078e00be */
[----:B------:R1:W-:Y:S02]  /*3f290*/  LDGSTS.E [R3+0x400], [R4.64], P2 ;  /* 0x0040000004037fae */ /* 0x0003e40009121844 */
        /* <DEDUP_REMOVED lines=8> */
[----:B------:R1:W-:Y:S01]  /*3f320*/  LDGSTS.E [R3+0x1000], [R4.64], P2 ;  /* 0x0100000004037fae */ /* 0x0003e20009121844 */
[----:B--2---:R-:W-:-:S05]  /*3f330*/  IADD3 R6, P5, R6, R43, RZ ;  /* 0x0000002b06067210 */ /* 0x004fca0007fbe0ff */
[----:B------:R-:W-:Y:S04]  /*3f340*/  STL [R1+0x199c], R6 ;  /* 0x00199c0601007387 */ /* 0x000fe80000100800 */
[----:B------:R2:W5:Y:S04]  /*3f350*/  LDL.LU R190, [R1+0x1e14] ;  /* 0x001e140001be7983 */ /* 0x0005680000300800 */
[----:B------:R2:W5:Y:S01]  /*3f360*/  LDL.LU R191, [R1+0x1e10] ;  /* 0x001e100001bf7983 */ /* 0x0005620000300800 */
[----:B---3--:R-:W-:Y:S01]  /*3f370*/  IMAD.X R7, R7, 0x1, R2, P5 ;  /* 0x0000000107077824 */ /* 0x008fe200028e0602 */
[----:B----4-:R-:W-:-:S04]  /*3f380*/  IADD3 R99, P5, R99, R43, RZ ;  /* 0x0000002b63637210 */ /* 0x010fc80007fbe0ff */
[----:B------:R-:W-:Y:S04]  /*3f390*/  STL [R1+0x1998], R7 ;  /* 0x0019980701007387 */ /* 0x000fe80000100800 */
[----:B------:R2:W5:Y:S04]  /*3f3a0*/  LDL.LU R184, [R1+0x1e0c] ;  /* 0x001e0c0001b87983 */ /* 0x0005680000300800 */
[----:B------:R-:W-:Y:S04]  /*3f3b0*/  STL [R1+0x19ac], R99 ;  /* 0x0019ac6301007387 */ /* 0x000fe80000100800 */
[----:B------:R-:W3:Y:S04]  /*3f3c0*/  LDL.LU R158, [R1+0x19c8] ;  /* 0x0019c800019e7983 */ /* 0x000ee80000300800 */
[----:B------:R-:W4:Y:S04]  /*3f3d0*/  LDL.LU R54, [R1+0x19dc] ;  /* 0x0019dc0001367983 */ /* 0x000f280000300800 */
[----:B------:R2:W5:Y:S01]  /*3f3e0*/  LDL.LU R185, [R1+0x1e08] ;  /* 0x001e080001b97983 */ /* 0x0005620000300800 */
[----:B------:R-:W-:-:S03]  /*3f3f0*/  IMAD.X R98, R98, 0x1, R2, P5 ;  /* 0x0000000162627824 */ /* 0x000fc600028e0602 */
[----:B------:R2:W5:Y:S01]  /*3f400*/  LDL.LU R186, [R1+0x1e04] ;  /* 0x001e040001ba7983 */ /* 0x0005620000300800 */
[----:B------:R-:W-:-:S03]  /*3f410*/  IADD3 R157, P5, R157, R43, RZ ;  /* 0x0000002b9d9d7210 */ /* 0x000fc60007fbe0ff */
[----:B------:R-:W-:Y:S04]  /*3f420*/  STL [R1+0x19a8], R98 ;  /* 0x0019a86201007387 */ /* 0x000fe80000100800 */
[----:B------:R-:W-:Y:S04]  /*3f430*/  STL [R1+0x19bc], R157 ;  /* 0x0019bc9d01007387 */ /* 0x000fe80000100800 */
[----:B------:R-:W2:Y:S04]  /*3f440*/  LDL.LU R152, [R1+0x19d8] ;  /* 0x0019d80001987983 */ /* 0x000ea80000300800 */
[----:B------:R-:W2:Y:S01]  /*3f450*/  LDL.LU R154, [R1+0x19ec] ;  /* 0x0019ec00019a7983 */ /* 0x000ea20000300800 */
[----:B-1----:R-:W-:-:S02]  /*3f460*/  IMAD.MOV.U32 R4, RZ, RZ, R180 ;  /* 0x000000ffff047224 */ /* 0x002fc400078e00b4 */
[----:B------:R-:W-:Y:S02]  /*3f470*/  IMAD.MOV.U32 R5, RZ, RZ, R187 ;  /* 0x000000ffff057224 */ /* 0x000fe400078e00bb */
[----:B------:R-:W-:Y:S01]  /*3f480*/  IMAD.X R156, R156, 0x1, R2, P5 ;  /* 0x000000019c9c7824 */ /* 0x000fe200028e0602 */
[----:B------:R1:W5:Y:S04]  /*3f490*/  LDL.LU R187, [R1+0x1e00] ;  /* 0x001e000001bb7983 */ /* 0x0003680000300800 */
[----:B------:R1:W-:Y:S01]  /*3f4a0*/  LDGSTS.E [R3+0x1400], [R4.64], P2 ;  /* 0x0140000004037fae */ /* 0x0003e20009121844 */
[----:B------:R-:W-:-:S03]  /*3f4b0*/  IADD3 R159, P5, R159, R43, RZ ;  /* 0x0000002b9f9f7210 */ /* 0x000fc60007fbe0ff */
[----:B------:R1:W5:Y:S02]  /*3f4c0*/  LDL.LU R180, [R1+0x1dfc] ;  /* 0x001dfc0001b47983 */ /* 0x0003640000300800 */
[----:B-1----:R-:W-:Y:S02]  /*3f4d0*/  IMAD.MOV.U32 R4, RZ, RZ, R153 ;  /* 0x000000ffff047224 */ /* 0x002fe400078e0099 */
[----:B------:R-:W-:Y:S01]  /*3f4e0*/  IMAD.MOV.U32 R5, RZ, RZ, R181 ;  /* 0x000000ffff057224 */ /* 0x000fe200078e00b5 */
[----:B------:R-:W-:Y:S04]  /*3f4f0*/  STL [R1+0x19b8], R156 ;  /* 0x0019b89c01007387 */ /* 0x000fe80000100800 */
[----:B------:R1:W-:Y:S04]  /*3f500*/  LDGSTS.E [R3+0x1800], [R4.64], P2 ;  /* 0x0180000004037fae */ /* 0x0003e80009121844 */
[----:B------:R1:W5:Y:S04]  /*3f510*/  LDL.LU R181, [R1+0x1df8] ;  /* 0x001df80001b57983 */ /* 0x0003680000300800 */
[----:B------:R-:W-:Y:S01]  /*3f520*/  STL [R1+0x19cc], R159 ;  /* 0x0019cc9f01007387 */ /* 0x000fe20000100800 */
[----:B-1----:R-:W-:-:S03]  /*3f530*/  IMAD.MOV.U32 R4, RZ, RZ, R183 ;  /* 0x000000ffff047224 */ /* 0x002fc600078e00b7 */
[----:B------:R-:W2:Y:S01]  /*3f540*/  LDL.LU R153, [R1+0x19e8] ;  /* 0x0019e80001997983 */ /* 0x000ea20000300800 */
[----:B------:R-:W-:-:S03]  /*3f550*/  IMAD.MOV.U32 R5, RZ, RZ, R182 ;  /* 0x000000ffff057224 */ /* 0x000fc600078e00b6 */
[----:B------:R-:W2:Y:S04]  /*3f560*/  LDL.LU R50, [R1+0x19fc] ;  /* 0x0019fc0001327983 */ /* 0x000ea80000300800 */
[----:B------:R1:W-:Y:S04]  /*3f570*/  LDGSTS.E [R3+0x1c00], [R4.64], P2 ;  /* 0x01c0000004037fae */ /* 0x0003e80009121844 */
[----:B------:R1:W5:Y:S04]  /*3f580*/  LDL.LU R182, [R1+0x1df4] ;  /* 0x001df40001b67983 */ /* 0x0003680000300800 */
[----:B------:R2:W5:Y:S01]  /*3f590*/  LDL.LU R183, [R1+0x1df0] ;  /* 0x001df00001b77983 */ /* 0x0005620000300800 */
[----:B-1----:R-:W-:-:S02]  /*3f5a0*/  IMAD.MOV.U32 R4, RZ, RZ, R149 ;  /* 0x000000ffff047224 */ /* 0x002fc400078e0095 */
        /* <DEDUP_REMOVED lines=8> */
[----:B---3--:R-:W-:Y:S01]  /*3f630*/  IMAD.X R158, R158, 0x1, R2, P5 ;  /* 0x000000019e9e7824 */ /* 0x008fe200028e0602 */
[----:B----4-:R-:W-:-:S04]  /*3f640*/  IADD3 R54, P5, R54, R43, RZ ;  /* 0x0000002b36367210 */ /* 0x010fc80007fbe0ff */
[----:B------:R-:W-:Y:S04]  /*3f650*/  STL [R1+0x19c8], R158 ;  /* 0x0019c89e01007387 */ /* 0x000fe80000100800 */
[----:B------:R-:W-:Y:S04]  /*3f660*/  STL [R1+0x19dc], R54 ;  /* 0x0019dc3601007387 */ /* 0x000fe80000100800 */
[----:B------:R-:W3:Y:S04]  /*3f670*/  LDL.LU R155, [R1+0x19f8] ;  /* 0x0019f800019b7983 */ /* 0x000ee80000300800 */
[----:B------:R-:W4:Y:S04]  /*3f680*/  LDL.LU R149, [R1+0x1a0c] ;  /* 0x001a0c0001957983 */ /* 0x000f280000300800 */
[----:B------:R1:W5:Y:S01]  /*3f690*/  LDL.LU R176, [R1+0x1dec] ;  /* 0x001dec0001b07983 */ /* 0x0003620000300800 */
[----:B--2---:R-:W-:-:S03]  /*3f6a0*/  IMAD.X R152, R152, 0x1, R2, P5 ;  /* 0x0000000198987824 */ /* 0x004fc600028e0602 */
[----:B------:R2:W5:Y:S01]  /*3f6b0*/  LDL.LU R177, [R1+0x1de8] ;  /* 0x001de80001b17983 */ /* 0x0005620000300800 */
[----:B------:R-:W-:-:S03]  /*3f6c0*/  IADD3 R154, P5, R154, R43, RZ ;  /* 0x0000002b9a9a7210 */ /* 0x000fc60007fbe0ff */
[----:B------:R-:W-:Y:S04]  /*3f6d0*/  STL [R1+0x19d8], R152 ;  /* 0x0019d89801007387 */ /* 0x000fe80000100800 */
[----:B------:R2:W5:Y:S04]  /*3f6e0*/  LDL.LU R178, [R1+0x1de4] ;  /* 0x001de40001b27983 */ /* 0x0005680000300800 */
[----:B------:R-:W-:Y:S04]  /*3f6f0*/  STL [R1+0x19ec], R154 ;  /* 0x0019ec9a01007387 */ /* 0x000fe80000100800 */
[----:B------:R-:W2:Y:S04]  /*3f700*/  LDL.LU R148, [R1+0x1a08] ;  /* 0x001a080001947983 */ /* 0x000ea80000300800 */
[----:B------:R-:W2:Y:S01]  /*3f710*/  LDL.LU R51, [R1+0x1a1c] ;  /* 0x001a1c0001337983 */ /* 0x000ea20000300800 */
[----:B-1----:R-:W-:-:S02]  /*3f720*/  IMAD.MOV.U32 R4, RZ, RZ, R172 ;  /* 0x000000ffff047224 */ /* 0x002fc400078e00ac */
[----:B------:R-:W-:Y:S02]  /*3f730*/  IMAD.MOV.U32 R5, RZ, RZ, R179 ;  /* 0x000000ffff057224 */ /* 0x000fe400078e00b3 */
[----:B------:R1:W5:Y:S04]  /*3f740*/  LDL.LU R179, [R1+0x1de0] ;  /* 0x001de00001b37983 */ /* 0x0003680000300800 */
[----:B------:R1:W-:Y:S04]  /*3f750*/  LDGSTS.E [R3+0x2c00], [R4.64], P2 ;  /* 0x02c0000004037fae */ /* 0x0003e80009121844 */
[----:B------:R1:W5:Y:S02]  /*3f760*/  LDL.LU R172, [R1+0x1ddc] ;  /* 0x001ddc0001ac7983 */ /* 0x0003640000300800 */
[----:B-1----:R-:W-:-:S02]  /*3f770*/  IMAD.MOV.U32 R4, RZ, RZ, R144 ;  /* 0x000000ffff047224 */ /* 0x002fc400078e0090 */
[----:B------:R-:W-:Y:S02]  /*3f780*/  IMAD.MOV.U32 R5, RZ, RZ, R150 ;  /* 0x000000ffff057224 */ /* 0x000fe400078e0096 */
[----:B------:R-:W-:-:S03]  /*3f790*/  IMAD.X R153, R153, 0x1, R2, P5 ;  /* 0x0000000199997824 */ /* 0x000fc600028e0602 */
[----:B------:R1:W-:Y:S01]  /*3f7a0*/  LDGSTS.E [R3+0x3000], [R4.64], P2 ;  /* 0x0300000004037fae */ /* 0x0003e20009121844 */
[----:B------:R-:W-:-:S03]  /*3f7b0*/  IADD3 R50, P5, R50, R43, RZ ;  /* 0x0000002b32327210 */ /* 0x000fc60007fbe0ff */
[----:B------:R-:W-:Y:S04]  /*3f7c0*/  STL [R1+0x19e8], R153 ;  /* 0x0019e89901007387 */ /* 0x000fe80000100800 */
        /* <DEDUP_REMOVED lines=20> */
[----:B------:R3:W5:Y:S04]  /*3f910*/  LDL.LU R175, [R1+0x1dd0] ;  /* 0x001dd00001af7983 */ /* 0x0007680000300800 */
[----:B------:R-:W-:Y:S04]  /*3f920*/  STL [R1+0x1a0c], R149 ;  /* 0x001a0c9501007387 */ /* 0x000fe80000100800 */
[----:B------:R-:W4:Y:S04]  /*3f930*/  LDL.LU R151, [R1+0x1a28] ;  /* 0x001a280001977983 */ /* 0x000f280000300800 */
[----:B------:R-:W3:Y:S04]  /*3f940*/  LDL.LU R46, [R1+0x1a3c] ;  /* 0x001a3c00012e7983 */ /* 0x000ee80000300800 */
        /* <DEDUP_REMOVED lines=16> */
[----:B------:R-:W-:Y:S01]  /*3fa50*/  IMAD.X R150, R150, 0x1, R2, P5 ;  /* 0x0000000196967824 */ /* 0x000fe200028e0602 */
[----:B------:R-:W-:Y:S02]  /*3fa60*/  IADD3 R144, P5, R144, R43, RZ ;  /* 0x0000002b90907210 */ /* 0x000fe40007fbe0ff */
[----:B------:R1:W-:Y:S04]  /*3fa70*/  LDGSTS.E [R3+0x4800], [R4.64], P2 ;  /* 0x0480000004037fae */ /* 0x0003e80009121844 */
[----:B------:R-:W-:Y:S04]  /*3fa80*/  STL [R1+0x1a18], R150 ;  /* 0x001a189601007387 */ /* 0x000fe80000100800 */
[----:B------:R2:W5:Y:S01]  /*3fa90*/  LDL.LU R165, [R1+0x1db8] ;  /* 0x001db80001a57983 */ /* 0x0005620000300800 */
[----:B-1----:R-:W-:-:S03]  /*3faa0*/  IMAD.MOV.U32 R4, RZ, RZ, R160 ;  /* 0x000000ffff047224 */ /* 0x002fc600078e00a0 */
[----:B------:R1:W5:Y:S01]  /*3fab0*/  LDL.LU R166, [R1+0x1db4] ;  /* 0x001db40001a67983 */ /* 0x0003620000300800 */
[----:B------:R-:W-:-:S03]  /*3fac0*/  IMAD.MOV.U32 R5, RZ, RZ, R167 ;  /* 0x000000ffff057224 */ /* 0x000fc600078e00a7 */
[----:B------:R-:W-:Y:S04]  /*3fad0*/  STL [R1+0x1a2c], R144 ;  /* 0x001a2c9001007387 */ /* 0x000fe80000100800 */
[----:B------:R-:W2:Y:S04]  /*3fae0*/  LDL.LU R239, [R1+0x1a48] ;  /* 0x001a480001ef7983 */ /* 0x000ea80000300800 */
[----:B------:R1:W-:Y:S04]  /*3faf0*/  LDGSTS.E [R3+0x4c00], [R4.64], P2 ;  /* 0x04c0000004037fae */ /* 0x0003e80009121844 */
[----:B------:R-:W2:Y:S04]  /*3fb00*/  LDL.LU R47, [R1+0x1a5c] ;  /* 0x001a5c00012f7983 */ /* 0x000ea80000300800 */
[----:B------:R2:W5:Y:S01]  /*3fb10*/  LDL.LU R167, [R1+0x1db0] ;  /* 0x001db00001a77983 */ /* 0x0005620000300800 */
[----:B-1----:R-:W-:-:S03]  /*3fb20*/  IMAD.MOV.U32 R4, RZ, RZ, R162 ;  /* 0x000000ffff047224 */ /* 0x002fc600078e00a2 */
[----:B------:R1:W5:Y:S01]  /*3fb30*/  LDL.LU R160, [R1+0x1dac] ;  /* 0x001dac0001a07983 */ /* 0x0003620000300800 */
        /* <DEDUP_REMOVED lines=8> */
[----:B----4-:R-:W-:Y:S01]  /*3fbc0*/  IMAD.X R151, R151, 0x1, R2, P5 ;  /* 0x0000000197977824 */ /* 0x010fe200028e0602 */
[----:B---3--:R-:W-:-:S04]  /*3fbd0*/  IADD3 R46, P5, R46, R43, RZ ;  /* 0x0000002b2e2e7210 */ /* 0x008fc80007fbe0ff */
[----:B------:R-:W-:Y:S04]  /*3fbe0*/  STL [R1+0x1a28], R151 ;  /* 0x001a289701007387 */ /* 0x000fe80000100800 */
[----:B------:R3:W5:Y:S04]  /*3fbf0*/  LDL.LU R161, [R1+0x1da8] ;  /* 0x001da80001a17983 */ /* 0x0007680000300800 */
[----:B------:R3:W5:Y:S04]  /*3fc00*/  LDL.LU R162, [R1+0x1da4] ;  /* 0x001da40001a27983 */ /* 0x0007680000300800 */
[----:B------:R-:W-:Y:S04]  /*3fc10*/  STL [R1+0x1a3c], R46 ;  /* 0x001a3c2e01007387 */ /* 0x000fe80000100800 */
[----:B------:R-:W4:Y:S04]  /*3fc20*/  LDL.LU R237, [R1+0x1a58] ;  /* 0x001a580001ed7983 */ /* 0x000f280000300800 */
[----:B------:R-:W3:Y:S01]  /*3fc30*/  LDL.LU R67, [R1+0x1a6c] ;  /* 0x001a6c0001437983 */ /* 0x000ee20000300800 */
[----:B--2---:R-:W-:-:S03]  /*3fc40*/  IMAD.X R145, R145, 0x1, R2, P5 ;  /* 0x0000000191917824 */ /* 0x004fc600028e0602 */
[----:B------:R2:W5:Y:S01]  /*3fc50*/  LDL.LU R163, [R1+0x1da0] ;  /* 0x001da00001a37983 */ /* 0x0005620000300800 */
[----:B------:R-:W-:-:S03]  /*3fc60*/  IADD3 R238, P5, R238, R43, RZ ;  /* 0x0000002beeee7210 */ /* 0x000fc60007fbe0ff */
[----:B------:R2:W5:Y:S04]  /*3fc70*/  LDL.LU R216, [R1+0x1d9c] ;  /* 0x001d9c0001d87983 */ /* 0x0005680000300800 */
[----:B------:R-:W-:Y:S04]  /*3fc80*/  STL [R1+0x1a38], R145 ;  /* 0x001a389101007387 */ /* 0x000fe80000100800 */
[----:B------:R2:W5:Y:S04]  /*3fc90*/  LDL.LU R217, [R1+0x1d98] ;  /* 0x001d980001d97983 */ /* 0x0005680000300800 */
[----:B------:R2:W5:Y:S04]  /*3fca0*/  LDL.LU R218, [R1+0x1d94] ;  /* 0x001d940001da7983 */ /* 0x0005680000300800 */
[----:B------:R-:W-:Y:S04]  /*3fcb0*/  STL [R1+0x1a4c], R238 ;  /* 0x001a4cee01007387 */ /* 0x000fe80000100800 */
[----:B------:R-:W2:Y:S01]  /*3fcc0*/  LDL.LU R236, [R1+0x1a68] ;  /* 0x001a680001ec7983 */ /* 0x000ea20000300800 */
[----:B-1----:R-:W-:-:S02]  /*3fcd0*/  IMAD.MOV.U32 R4, RZ, RZ, R212 ;  /* 0x000000ffff047224 */ /* 0x002fc400078e00d4 */
[----:B------:R-:W-:Y:S01]  /*3fce0*/  IMAD.MOV.U32 R5, RZ, RZ, R219 ;  /* 0x000000ffff057224 */ /* 0x000fe200078e00db */
[----:B------:R-:W2:Y:S04]  /*3fcf0*/  LDL.LU R63, [R1+0x1a7c] ;  /* 0x001a7c00013f7983 */ /* 0x000ea80000300800 */
[----:B------:R1:W5:Y:S04]  /*3fd00*/  LDL.LU R219, [R1+0x1d90] ;  /* 0x001d900001db7983 */ /* 0x0003680000300800 */
[----:B------:R1:W-:Y:S04]  /*3fd10*/  LDGSTS.E [R3+0x5c00], [R4.64], P2 ;  /* 0x05c0000004037fae */ /* 0x0003e80009121844 */
[----:B------:R1:W5:Y:S02]  /*3fd20*/  LDL.LU R212, [R1+0x1d8c] ;  /* 0x001d8c0001d47983 */ /* 0x0003640000300800 */
[----:B-1----:R-:W-:-:S02]  /*3fd30*/  IMAD.MOV.U32 R4, RZ, RZ, R214 ;  /* 0x000000ffff047224 */ /* 0x002fc400078e00d6 */
[----:B------:R-:W-:Y:S02]  /*3fd40*/  IMAD.X R239, R239, 0x1, R2, P5 ;  /* 0x00000001efef7824 */ /* 0x000fe400028e0602 */
[----:B------:R-:W-:-:S03]  /*3fd50*/  IMAD.MOV.U32 R5, RZ, RZ, R213 ;  /* 0x000000ffff057224 */ /* 0x000fc600078e00d5 */
[----:B------:R-:W-:Y:S01]  /*3fd60*/  STL [R1+0x1a48], R239 ;  /* 0x001a48ef01007387 */ /* 0x000fe20000100800 */
[----:B------:R-:W-:-:S03]  /*3fd70*/  IADD3 R47, P5, R47, R43, RZ ;  /* 0x0000002b2f2f7210 */ /* 0x000fc60007fbe0ff */
[----:B------:R1:W5:Y:S04]  /*3fd80*/  LDL.LU R213, [R1+0x1d88] ;  /* 0x001d880001d57983 */ /* 0x0003680000300800 */
[----:B------:R1:W5:Y:S04]  /*3fd90*/  LDL.LU R214, [R1+0x1d84] ;  /* 0x001d840001d67983 */ /* 0x0003680000300800 */
[----:B------:R-:W-:Y:S04]  /*3fda0*/  STL [R1+0x1a5c], R47 ;  /* 0x001a5c2f01007387 */ /* 0x000fe80000100800 */
[----:B------:R-:W2:Y:S04]  /*3fdb0*/  LDL.LU R66, [R1+0x1a78] ;  /* 0x001a780001427983 */ /* 0x000ea80000300800 */
[----:B------:R1:W-:Y:S04]  /*3fdc0*/  LDGSTS.E [R3+0x6000], [R4.64], P2 ;  /* 0x0600000004037fae */ /* 0x0003e80009121844 */
[----:B------:R-:W2:Y:S01]  /*3fdd0*/  LDL.LU R59, [R1+0x1a8c] ;  /* 0x001a8c00013b7983 */ /* 0x000ea20000300800 */
[----:B-1----:R-:W-:-:S02]  /*3fde0*/  IMAD.MOV.U32 R5, RZ, RZ, R215 ;  /* 0x000000ffff057224 */ /* 0x002fc400078e00d7 */
[----:B------:R-:W-:Y:S01]  /*3fdf0*/  IMAD.MOV.U32 R4, RZ, RZ, R228 ;  /* 0x000000ffff047224 */ /* 0x000fe200078e00e4 */
[----:B------:R1:W5:Y:S04]  /*3fe00*/  LDL.LU R215, [R1+0x1d80] ;  /* 0x001d800001d77983 */ /* 0x0003680000300800 */
[----:B------:R1:W5:Y:S04]  /*3fe10*/  LDL.LU R228, [R1+0x1d7c] ;  /* 0x001d7c0001e47983 */ /* 0x0003680000300800 */
[----:B------:R1:W-:Y:S01]  /*3fe20*/  LDGSTS.E [R3+0x6400], [R4.64], P2 ;  /* 0x0640000004037fae */ /* 0x0003e20009121844 */
[----:B----4-:R-:W-:Y:S01]  /*3fe30*/  IMAD.X R237, R237, 0x1, R2, P5 ;  /* 0x00000001eded7824 */ /* 0x010fe200028e0602 */
[----:B---3--:R-:W-:-:S04]  /*3fe40*/  IADD3 R67, P5, R67, R43, RZ ;  /* 0x0000002b43437210 */ /* 0x008fc80007fbe0ff */
[----:B------:R-:W-:Y:S04]  /*3fe50*/  STL [R1+0x1a58], R237 ;  /* 0x001a58ed01007387 */ /* 0x000fe80000100800 */
[----:B------:R-:W-:Y:S04]  /*3fe60*/  STL [R1+0x1a6c], R67 ;  /* 0x001a6c4301007387 */ /* 0x000fe80000100800 */
[----:B------:R-:W3:Y:S04]  /*3fe70*/  LDL.LU R62, [R1+0x1a88] ;  /* 0x001a8800013e7983 */ /* 0x000ee80000300800 */
[----:B------:R-:W4:Y:S04]  /*3fe80*/  LDL.LU R55, [R1+0x1a9c] ;  /* 0x001a9c0001377983 */ /* 0x000f280000300800 */
[----:B------:R-:W4:Y:S01]  /*3fe90*/  LDL.LU R58, [R1+0x1a98] ;  /* 0x001a9800013a7983 */ /* 0x000f220000300800 */
[----:B--2---:R-:W-:-:S05]  /*3fea0*/  IMAD.X R236, R236, 0x1, R2, P5 ;  /* 0x00000001ecec7824 */ /* 0x004fca00028e0602 */
[----:B------:R-:W-:Y:S04]  /*3feb0*/  STL [R1+0x1a68], R236 ;  /* 0x001a68ec01007387 */ /* 0x000fe80000100800 */
[----:B------:R-:W2:Y:S01]  /*3fec0*/  LDL.LU R42, [R1+0x1aac] ;  /* 0x001aac00012a7983 */ /* 0x000ea20000300800 */
        /* <DEDUP_REMOVED lines=9> */
[----:B------:R-:W-:Y:S01]  /*3ff60*/  IADD3 R63, P5, R63, R43, RZ ;  /* 0x0000002b3f3f7210 */ /* 0x000fe20007fbe0ff */
[----:B-1----:R-:W-:Y:S02]  /*3ff70*/  IMAD.MOV.U32 R4, RZ, RZ, R136 ;  /* 0x000000ffff047224 */ /* 0x002fe400078e0088 */
[----:B------:R-:W-:-:S05]  /*3ff80*/  IMAD.MOV.U32 R5, RZ, RZ, R137 ;  /* 0x000000ffff057224 */ /* 0x000fca00078e0089 */
[----:B------:R1:W-:Y:S01]  /*3ff90*/  LDGSTS.E [R3+0x7400], [R4.64], P2 ;  /* 0x0740000004037fae */ /* 0x0003e20009121844 */
[----:B------:R-:W-:Y:S01]  /*3ffa0*/  IMAD.X R66, R66, 0x1, R2, P5 ;  /* 0x0000000142427824 */ /* 0x000fe200028e0602 */
[----:B------:R-:W-:Y:S01]  /*3ffb0*/  IADD3 R59, P5, R59, R43, RZ ;  /* 0x0000002b3b3b7210 */ /* 0x000fe20007fbe0ff */
[----:B-1----:R-:W-:Y:S02]  /*3ffc0*/  IMAD.MOV.U32 R4, RZ, RZ, R134 ;  /* 0x000000ffff047224 */ /* 0x002fe400078e0086 */
[----:B------:R-:W-:-:S05]  /*3ffd0*/  IMAD.MOV.U32 R5, RZ, RZ, R135 ;  /* 0x000000ffff057224 */ /* 0x000fca00078e0087 */
[----:B------:R1:W-:Y:S02]  /*3ffe0*/  LDGSTS.E [R3+0x7800], [R4.64], P2 ;  /* 0x0780000004037fae */ /* 0x0003e40009121844 */
[----:B-1----:R-:W-:Y:S02]  /*3fff0*/  IMAD.MOV.U32 R4, RZ, RZ, R132 ;  /* 0x000000ffff047224 */ /* 0x002fe400078e0084 */
[----:B------:R-:W-:-:S05]  /*40000*/  IMAD.MOV.U32 R5, RZ, RZ, R133 ;  /* 0x000000ffff057224 */ /* 0x000fca00078e0085 */
[----:B------:R1:W-:Y:S01]  /*40010*/  LDGSTS.E [R3+0x7c00], [R4.64], P2 ;  /* 0x07c0000004037fae */ /* 0x0003e20009121844 */
[----:B------:R-:W-:Y:S02]  /*40020*/  IMAD.MOV.U32 R140, RZ, RZ, R128 ;  /* 0x000000ffff8c7224 */ /* 0x000fe400078e0080 */
[----:B-1----:R-:W-:Y:S02]  /*40030*/  IMAD.MOV.U32 R4, RZ, RZ, R130 ;  /* 0x000000ffff047224 */ /* 0x002fe400078e0082 */
[----:B------:R-:W-:Y:S01]  /*40040*/  IMAD.MOV.U32 R5, RZ, RZ, R131 ;  /* 0x000000ffff057224 */ /* 0x000fe200078e0083 */
[----:B------:R-:W-:Y:S04]  /*40050*/  STL [R1+0x1a7c], R63 ;  /* 0x001a7c3f01007387 */ /* 0x000fe80000100800 */
[----:B------:R1:W-:Y:S01]  /*40060*/  LDGSTS.E [R3+0x8000], [R4.64], P2 ;  /* 0x0800000004037fae */ /* 0x0003e20009121844 */
[----:B------:R-:W-:-:S03]  /*40070*/  IMAD.MOV.U32 R141, RZ, RZ, R129 ;  /* 0x000000ffff8d7224 */ /* 0x000fc600078e0081 */
[----:B------:R-:W-:Y:S01]  /*40080*/  STL [R1+0x1a78], R66 ;  /* 0x001a784201007387 */ /* 0x000fe20000100800 */
[----:B------:R-:W-:-:S03]  /*40090*/  IMAD.MOV.U32 R142, RZ, RZ, R126 ;  /* 0x000000ffff8e7224 */ /* 0x000fc600078e007e */
[----:B-1----:R-:W1:Y:S01]  /*400a0*/  S2R R4, SR_TID.X ;  /* 0x0000000000047919 */ /* 0x002e620000002100 */
[----:B------:R-:W-:-:S03]  /*400b0*/  IMAD.MOV.U32 R143, RZ, RZ, R127 ;  /* 0x000000ffff8f7224 */ /* 0x000fc600078e007f */
[----:B------:R-:W-:Y:S01]  /*400c0*/  STL [R1+0x1a8c], R59 ;  /* 0x001a8c3b01007387 */ /* 0x000fe20000100800 */
[----:B------:R-:W-:Y:S02]  /*400d0*/  IMAD.MOV.U32 R136, RZ, RZ, R124 ;  /* 0x000000ffff887224 */ /* 0x000fe400078e007c */
[----:B------:R-:W-:Y:S01]  /*400e0*/  IMAD.MOV.U32 R137, RZ, RZ, R125 ;  /* 0x000000ffff897224 */ /* 0x000fe200078e007d */
[----:B------:R1:W-:Y:S01]  /*400f0*/  LDGSTS.E [R3+0x8400], [R140.64], P2 ;  /* 0x084000008c037fae */ /* 0x0003e20009121844 */
[----:B------:R-:W-:Y:S02]  /*40100*/  IMAD.MOV.U32 R138, RZ, RZ, R122 ;  /* 0x000000ffff8a7224 */ /* 0x000fe400078e007a */
[----:B------:R-:W-:Y:S01]  /*40110*/  IMAD.MOV.U32 R139, RZ, RZ, R123 ;  /* 0x000000ffff8b7224 */ /* 0x000fe200078e007b */
[----:B------:R1:W-:Y:S01]  /*40120*/  LDGSTS.E [R3+0x8800], [R142.64], P2 ;  /* 0x088000008e037fae */ /* 0x0003e20009121844 */
[----:B------:R-:W-:Y:S02]  /*40130*/  IMAD.MOV.U32 R132, RZ, RZ, R120 ;  /* 0x000000ffff847224 */ /* 0x000fe400078e0078 */
[----:B------:R-:W-:Y:S01]  /*40140*/  IMAD.MOV.U32 R133, RZ, RZ, R121 ;  /* 0x000000ffff857224 */ /* 0x000fe200078e0079 */
[----:B------:R1:W-:Y:S01]  /*40150*/  LDGSTS.E [R3+0x8c00], [R136.64], P2 ;  /* 0x08c0000088037fae */ /* 0x0003e20009121844 */
[----:B------:R-:W-:-:S02]  /*40160*/  IMAD.MOV.U32 R134, RZ, RZ, R118 ;  /* 0x000000ffff867224 */ /* 0x000fc400078e0076 */
[----:B------:R-:W-:Y:S01]  /*40170*/  IMAD.MOV.U32 R135, RZ, RZ, R119 ;  /* 0x000000ffff877224 */ /* 0x000fe200078e0077 */
[----:B------:R2:W-:Y:S01]  /*40180*/  LDGSTS.E [R3+0x9000], [R138.64], P2 ;  /* 0x090000008a037fae */ /* 0x0005e20009121844 */
[----:B------:R-:W-:Y:S02]  /*40190*/  IMAD.MOV.U32 R128, RZ, RZ, R116 ;  /* 0x000000ffff807224 */ /* 0x000fe400078e0074 */
[----:B------:R-:W-:Y:S02]  /*401a0*/  IMAD.MOV.U32 R129, RZ, RZ, R117 ;  /* 0x000000ffff817224 */ /* 0x000fe400078e0075 */
[----:B------:R-:W-:Y:S02]  /*401b0*/  IMAD.MOV.U32 R130, RZ, RZ, R114 ;  /* 0x000000ffff827224 */ /* 0x000fe400078e0072 */
[----:B------:R-:W-:Y:S02]  /*401c0*/  IMAD.MOV.U32 R131, RZ, RZ, R115 ;  /* 0x000000ffff837224 */ /* 0x000fe400078e0073 */
[----:B------:R-:W-:Y:S01]  /*401d0*/  IMAD.MOV.U32 R126, RZ, RZ, R110 ;  /* 0x000000ffff7e7224 */ /* 0x000fe200078e006e */
[----:B-1----:R-:W-:Y:S01]  /*401e0*/  LOP3.LUT R5, R4, 0x7f, RZ, 0xc0, !PT ;  /* 0x0000007f04057812 */ /* 0x002fe200078ec0ff */
[----:B------:R-:W-:Y:S01]  /*401f0*/  IMAD.MOV.U32 R124, RZ, RZ, R112 ;  /* 0x000000ffff7c7224 */ /* 0x000fe200078e0070 */
[----:B------:R1:W-:Y:S01]  /*40200*/  LDGSTS.E [R3+0x9400], [R132.64], P2 ;  /* 0x0940000084037fae */ /* 0x0003e20009121844 */
        /* <DEDUP_REMOVED lines=12> */
[----:B------:R-:W-:Y:S01]  /*402d0*/  IMAD.MOV.U32 R110, RZ, RZ, R235 ;  /* 0x000000ffff6e7224 */ /* 0x000fe200078e00eb */
[----:B------:R-:W-:Y:S01]  /*402e0*/  LOP3.LUT R4, R4, 0x60, RZ, 0xc0, !PT ;  /* 0x0000006004047812 */ /* 0x000fe200078ec0ff */
        /* <DEDUP_REMOVED lines=10> */
[----:B------:R-:W-:Y:S01]  /*40390*/  IMAD.MOV.U32 R33, RZ, RZ, R45 ;  /* 0x000000ffff217224 */ /* 0x000fe200078e002d */
[----:B------:R-:W-:Y:S01]  /*403a0*/  SHF.R.U32.HI R4, RZ, 0x1, R4 ;  /* 0x00000001ff047819 */ /* 0x000fe20000011604 */
[----:B------:R-:W-:Y:S01]  /*403b0*/  IMAD.MOV.U32 R36, RZ, RZ, R102 ;  /* 0x000000ffff247224 */ /* 0x000fe200078e0066 */
[----:B------:R1:W-:Y:S01]  /*403c0*/  LDGSTS.E [R3+0x9c00], [R128.64], P2 ;  /* 0x09c0000080037fae */ /* 0x0003e20009121844 */
[----:B------:R-:W-:Y:S02]  /*403d0*/  IMAD.MOV.U32 R37, RZ, RZ, R44 ;  /* 0x000000ffff257224 */ /* 0x000fe400078e002c */
[----:B------:R-:W-:Y:S01]  /*403e0*/  IMAD.MOV.U32 R32, RZ, RZ, R101 ;  /* 0x000000ffff207224 */ /* 0x000fe200078e0065 */
[----:B------:R1:W-:Y:S01]  /*403f0*/  LDGSTS.E [R3+0xa000], [R130.64], P2 ;  /* 0x0a00000082037fae */ /* 0x0003e20009121844 */
[----:B------:R-:W-:-:S02]  /*40400*/  IMAD.MOV.U32 R101, RZ, RZ, R48 ;  /* 0x000000ffff657224 */ /* 0x000fc400078e0030 */
[----:B------:R-:W-:Y:S01]  /*40410*/  IMAD.SHL.U32 R5, R5, 0x4, RZ ;  /* 0x0000000405057824 */ /* 0x000fe200078e00ff */
[----:B------:R1:W-:Y:S01]  /*40420*/  LDGSTS.E [R3+0xa400], [R124.64], P2 ;  /* 0x0a4000007c037fae */ /* 0x0003e20009121844 */
[----:B------:R-:W-:Y:S02]  /*40430*/  IMAD.MOV.U32 R102, RZ, RZ, R97 ;  /* 0x000000ffff667224 */ /* 0x000fe400078e0061 */
[----:B------:R-:W-:Y:S02]  /*40440*/  IMAD.MOV.U32 R103, RZ, RZ, R49 ;  /* 0x000000ffff677224 */ /* 0x000fe400078e0031 */
[----:B------:R-:W-:Y:S01]  /*40450*/  IMAD.MOV.U32 R234, RZ, RZ, R229 ;  /* 0x000000ffffea7224 */ /* 0x000fe200078e00e5 */
[----:B------:R-:W-:Y:S01]  /*40460*/  LOP3.LUT R4, R5, R4, RZ, 0x3c, !PT ;  /* 0x0000000405047212 */ /* 0x000fe200078e3cff */
[----:B------:R-:W-:Y:S01]  /*40470*/  IMAD.MOV.U32 R97, RZ, RZ, R52 ;  /* 0x000000ffff617224 */ /* 0x000fe200078e0034 */
[----:B------:R1:W-:Y:S01]  /*40480*/  LDGSTS.E [R3+0xa800], [R126.64], P2 ;  /* 0x0a8000007e037fae */ /* 0x0003e20009121844 */
[----:B------:R-:W-:-:S02]  /*40490*/  IMAD.MOV.U32 R232, RZ, RZ, R230 ;  /* 0x000000ffffe87224 */ /* 0x000fc400078e00e6 */
[----:B------:R-:W-:Y:S02]  /*404a0*/  IMAD.MOV.U32 R235, RZ, RZ, R53 ;  /* 0x000000ffffeb7224 */ /* 0x000fe400078e0035 */
[----:B---3--:R-:W-:Y:S02]  /*404b0*/  IMAD.X R62, R62, 0x1, R2, P5 ;  /* 0x000000013e3e7824 */ /* 0x008fe400028e0602 */
[----:B------:R-:W-:Y:S01]  /*404c0*/  IMAD.MOV.U32 R233, RZ, RZ, R56 ;  /* 0x000000ffffe97224 */ /* 0x000fe200078e0038 */
[----:B------:R-:W-:Y:S01]  /*404d0*/  LOP3.LUT R4, R4, 0x40, RZ, 0x3c, !PT ;  /* 0x0000004004047812 */ /* 0x000fe200078e3cff */
[----:B------:R-:W-:Y:S01]  /*404e0*/  IMAD.MOV.U32 R52, RZ, RZ, R231 ;  /* 0x000000ffff347224 */ /* 0x000fe200078e00e7 */
[----:B----4-:R-:W-:Y:S01]  /*404f0*/  IADD3 R55, P5, R55, R43, RZ ;  /* 0x0000002b37377210 */ /* 0x010fe20007fbe0ff */
[----:B------:R-:W-:Y:S04]  /*40500*/  STL [R1+0x1a88], R62 ;  /* 0x001a883e01007387 */ /* 0x000fe80000100800 */
[----:B------:R-:W-:Y:S01]  /*40510*/  IMAD.X R58, R58, 0x1, R2, P5 ;  /* 0x000000013a3a7824 */ /* 0x000fe200028e0602 */
[----:B------:R-:W-:Y:S04]  /*40520*/  STL [R1+0x1a9c], R55 ;  /* 0x001a9c3701007387 */ /* 0x000fe80000100800 */
[----:B------:R-:W-:Y:S04]  /*40530*/  STL [R1+0x1a98], R58 ;  /* 0x001a983a01007387 */ /* 0x000fe80000100800 */
[----:B------:R3:W-:Y:S01]  /*40540*/  STL.64 [R1+0x1698], R140 ;  /* 0x0016988c01007387 */ /* 0x0007e20000100a00 */
[----:B------:R-:W-:-:S02]  /*40550*/  IMAD.MOV.U32 R40, RZ, RZ, R208 ;  /* 0x000000ffff287224 */ /* 0x000fc400078e00d0 */
[----:B------:R-:W-:Y:S01]  /*40560*/  IMAD.MOV.U32 R48, RZ, RZ, R209 ;  /* 0x000000ffff307224 */ /* 0x000fe200078e00d1 */
[----:B------:R4:W-:Y:S01]  /*40570*/  LDGSTS.E [R3+0xac00], [R120.64], P2 ;  /* 0x0ac0000078037fae */ /* 0x0009e20009121844 */
[----:B------:R-:W-:Y:S02]  /*40580*/  IMAD.MOV.U32 R53, RZ, RZ, R57 ;  /* 0x000000ffff357224 */ /* 0x000fe400078e0039 */
[----:B------:R-:W-:Y:S01]  /*40590*/  IMAD.MOV.U32 R41, RZ, RZ, R60 ;  /* 0x000000ffff297224 */ /* 0x000fe200078e003c */
[----:B------:R1:W-:Y:S01]  /*405a0*/  LDGSTS.E [R3+0xb000], [R122.64], P2 ;  /* 0x0b0000007a037fae */ /* 0x0003e20009121844 */
[----:B--2---:R-:W-:Y:S01]  /*405b0*/  IADD3 R42, P5, R42, R43, RZ ;  /* 0x0000002b2a2a7210 */ /* 0x004fe20007fbe0ff */
[----:B------:R-:W-:Y:S02]  /*405c0*/  IMAD.MOV.U32 R44, RZ, RZ, R210 ;  /* 0x000000ffff2c7224 */ /* 0x000fe400078e00d2 */
[----:B------:R-:W-:Y:S01]  /*405d0*/  IMAD.MOV.U32 R49, RZ, RZ, R61 ;  /* 0x000000ffff317224 */ /* 0x000fe200078e003d */
[----:B------:R2:W-:Y:S04]  /*405e0*/  LDGSTS.E [R3+0xb400], [R116.64], P2 ;  /* 0x0b40000074037fae */ /* 0x0005e80009121844 */
[----:B------:R-:W-:Y:S04]  /*405f0*/  STL [R1+0x1aac], R42 ;  /* 0x001aac2a01007387 */ /* 0x000fe80000100800 */
        /* <DEDUP_REMOVED lines=21> */
[----:B------:R1:W5:Y:S04]  /*40750*/  LDL.LU R229, [R1+0x1d78] ;  /* 0x001d780001e57983 */ /* 0x0003680000300800 */
[----:B------:R1:W-:Y:S04]  /*40760*/  STL.64 [R1+0x1738], R100 ;  /* 0x0017386401007387 */ /* 0x0003e80000100a00 */
[----:B------:R1:W5:Y:S04]  /*40770*/  LDL.LU R230, [R1+0x1d74] ;  /* 0x001d740001e67983 */ /* 0x0003680000300800 */
[----:B------:R1:W-:Y:S04]  /*40780*/  STL.64 [R1+0x1730], R102 ;  /* 0x0017306601007387 */ /* 0x0003e80000100a00 */
[----:B------:R1:W5:Y:S04]  /*40790*/  LDL.LU R231, [R1+0x1d70] ;  /* 0x001d700001e77983 */ /* 0x0003680000300800 */
[----:B------:R1:W-:Y:S04]  /*407a0*/  STL.64 [R1+0x1728], R96 ;  /* 0x0017286001007387 */ /* 0x0003e80000100a00 */
[----:B------:R1:W5:Y:S04]  /*407b0*/  LDL.LU R208, [R1+0x1d6c] ;  /* 0x001d6c0001d07983 */ /* 0x0003680000300800 */
[----:B------:R-:W-:Y:S01]  /*407c0*/  STL.64 [R1+0x1720], R234 ;  /* 0x001720ea01007387 */ /* 0x000fe20000100a00 */
[----:B------:R-:W-:-:S03]  /*407d0*/  IMAD R4, R211, 0x10000, R4 ;  /* 0x00010000d3047824 */ /* 0x000fc600078e0204 */
[----:B------:R1:W5:Y:S01]  /*407e0*/  LDL.LU R209, [R1+0x1d68] ;  /* 0x001d680001d17983 */ /* 0x0003620000300800 */
[----:B------:R-:W-:-:S03]  /*407f0*/  IMAD.MOV.U32 R45, RZ, RZ, R64 ;  /* 0x000000ffff2d7224 */ /* 0x000fc600078e0040 */
[----:B------:R-:W-:Y:S04]  /*40800*/  STL.64 [R1+0x1718], R232 ;  /* 0x001718e801007387 */ /* 0x000fe80000100a00 */
[----:B------:R1:W5:Y:S04]  /*40810*/  LDL.LU R210, [R1+0x1d64] ;  /* 0x001d640001d27983 */ /* 0x0003680000300800 */
[----:B------:R-:W-:Y:S04]  /*40820*/  STL.64 [R1+0x1710], R52 ;  /* 0x0017103401007387 */ /* 0x000fe80000100a00 */
[----:B------:R1:W5:Y:S04]  /*40830*/  LDL.LU R211, [R1+0x1d60] ;  /* 0x001d600001d37983 */ /* 0x0003680000300800 */
[----:B------:R1:W-:Y:S04]  /*40840*/  STL.64 [R1+0x1708], R40 ;  /* 0x0017082801007387 */ /* 0x0003e80000100a00 */
[----:B---3--:R3:W5:Y:S04]  /*40850*/  LDL.LU.64 R140, [R1+0x1d58] ;  /* 0x001d5800018c7983 */ /* 0x0087680000300a00 */
[----:B------:R2:W-:Y:S04]  /*40860*/  STL.64 [R1+0x1700], R48 ;  /* 0x0017003001007387 */ /* 0x0005e80000100a00 */
[----:B-1----:R3:W5:Y:S04]  /*40870*/  LDL.LU.64 R142, [R1+0x1d50] ;  /* 0x001d5000018e7983 */ /* 0x0027680000300a00 */
[----:B------:R1:W-:Y:S04]  /*40880*/  STL.64 [R1+0x16f8], R44 ;  /* 0x0016f82c01007387 */ /* 0x0003e80000100a00 */
[----:B------:R3:W5:Y:S04]  /*40890*/  LDL.LU.64 R136, [R1+0x1d48] ;  /* 0x001d480001887983 */ /* 0x0007680000300a00 */
[----:B------:R3:W5:Y:S04]  /*408a0*/  LDL.LU.64 R138, [R1+0x1d40] ;  /* 0x001d4000018a7983 */ /* 0x0007680000300a00 */
[----:B------:R3:W5:Y:S04]  /*408b0*/  LDL.LU.64 R132, [R1+0x1d38] ;  /* 0x001d380001847983 */ /* 0x0007680000300a00 */
[----:B------:R3:W5:Y:S04]  /*408c0*/  LDL.LU.64 R134, [R1+0x1d30] ;  /* 0x001d300001867983 */ /* 0x0007680000300a00 */
[----:B------:R3:W5:Y:S04]  /*408d0*/  LDL.LU.64 R128, [R1+0x1d28] ;  /* 0x001d280001807983 */ /* 0x0007680000300a00 */
[----:B------:R3:W5:Y:S04]  /*408e0*/  LDL.LU.64 R130, [R1+0x1d20] ;  /* 0x001d200001827983 */ /* 0x0007680000300a00 */
[----:B------:R3:W5:Y:S04]  /*408f0*/  LDL.LU.64 R124, [R1+0x1d18] ;  /* 0x001d1800017c7983 */ /* 0x0007680000300a00 */
[----:B------:R3:W5:Y:S04]  /*40900*/  LDL.LU.64 R126, [R1+0x1d10] ;  /* 0x001d1000017e7983 */ /* 0x0007680000300a00 */
[----:B----4-:R3:W5:Y:S04]  /*40910*/  LDL.LU.64 R120, [R1+0x1d08] ;  /* 0x001d080001787983 */ /* 0x0107680000300a00 */
[----:B------:R3:W5:Y:S04]  /*40920*/  LDL.LU.64 R122, [R1+0x1d00] ;  /* 0x001d0000017a7983 */ /* 0x0007680000300a00 */
[----:B--2---:R3:W5:Y:S04]  /*40930*/  LDL.LU.64 R116, [R1+0x1cf8] ;  /* 0x001cf80001747983 */ /* 0x0047680000300a00 */
[----:B------:R2:W-:Y:S04]  /*40940*/  LDGSTS.E [R3+0xb800], [R118.64], P2 ;  /* 0x0b80000076037fae */ /* 0x0005e80009121844 */
[----:B------:R4:W-:Y:S04]  /*40950*/  LDGSTS.E [R3+0xbc00], [R112.64], P2 ;  /* 0x0bc0000070037fae */ /* 0x0009e80009121844 */
[----:B------:R1:W-:Y:S04]  /*40960*/  LDGSTS.E [R3+0xc000], [R114.64], P2 ;  /* 0x0c00000072037fae */ /* 0x0003e80009121844 */
[----:B--2---:R3:W5:Y:S04]  /*40970*/  LDL.LU.64 R118, [R1+0x1cf0] ;  /* 0x001cf00001767983 */ /* 0x0047680000300a00 */
[----:B----4-:R3:W5:Y:S04]  /*40980*/  LDL.LU.64 R112, [R1+0x1ce8] ;  /* 0x001ce80001707983 */ /* 0x0107680000300a00 */
[----:B-1----:R3:W5:Y:S04]  /*40990*/  LDL.LU.64 R114, [R1+0x1ce0] ;  /* 0x001ce00001727983 */ /* 0x0027680000300a00 */
[----:B------:R1:W-:Y:S04]  /*409a0*/  LDGSTS.E [R3+0xc400], [R108.64], P2 ;  /* 0x0c4000006c037fae */ /* 0x0003e80009121844 */
[----:B------:R2:W-:Y:S04]  /*409b0*/  LDGSTS.E [R3+0xc800], [R110.64], P2 ;  /* 0x0c8000006e037fae */ /* 0x0005e80009121844 */
[----:B------:R4:W-:Y:S04]  /*409c0*/  LDGSTS.E [R3+0xcc00], [R104.64], P2 ;  /* 0x0cc0000068037fae */ /* 0x0009e80009121844 */
[----:B-1----:R3:W5:Y:S04]  /*409d0*/  LDL.LU.64 R108, [R1+0x1cd8] ;  /* 0x001cd800016c7983 */ /* 0x0027680000300a00 */
[----:B--2---:R3:W5:Y:S04]  /*409e0*/  LDL.LU.64 R110, [R1+0x1cd0] ;  /* 0x001cd000016e7983 */ /* 0x0047680000300a00 */
[----:B----4-:R3:W5:Y:S04]  /*409f0*/  LDL.LU.64 R104, [R1+0x1cc8] ;  /* 0x001cc80001687983 */ /* 0x0107680000300a00 */
[----:B------:R1:W-:Y:S04]  /*40a00*/  LDGSTS.E [R3+0xd000], [R106.64], P2 ;  /* 0x0d0000006a037fae */ /* 0x0003e80009121844 */
[----:B------:R2:W-:Y:S04]  /*40a10*/  LDGSTS.E [R3+0xd400], [R36.64], P2 ;  /* 0x0d40000024037fae */ /* 0x0005e80009121844 */
[----:B------:R4:W-:Y:S04]  /*40a20*/  LDGSTS.E [R3+0xd800], [R32.64], P2 ;  /* 0x0d80000020037fae */ /* 0x0009e80009121844 */
[----:B-1----:R3:W5:Y:S04]  /*40a30*/  LDL.LU.64 R106, [R1+0x1cc0] ;  /* 0x001cc000016a7983 */ /* 0x0027680000300a00 */
[----:B--2---:R-:W2:Y:S04]  /*40a40*/  LDL.LU R37, [R1+0x1aa8] ;  /* 0x001aa80001257983 */ /* 0x004ea80000300800 */
[----:B----4-:R-:W4:Y:S04]  /*40a50*/  LDL.LU R33, [R1+0x1abc] ;  /* 0x001abc0001217983 */ /* 0x010f280000300800 */
[----:B------:R1:W-:Y:S04]  /*40a60*/  LDGSTS.E [R3+0xdc00], [R100.64], P2 ;  /* 0x0dc0000064037fae */ /* 0x0003e80009121844 */
[----:B------:R3:W-:Y:S04]  /*40a70*/  LDGSTS.E [R3+0xe000], [R102.64], P2 ;  /* 0x0e00000066037fae */ /* 0x0007e80009121844 */
[----:B------:R3:W-:Y:S04]  /*40a80*/  LDGSTS.E [R3+0xe400], [R96.64], P2 ;  /* 0x0e40000060037fae */ /* 0x0007e80009121844 */
[----:B-1----:R1:W5:Y:S04]  /*40a90*/  LDL.LU.64 R100, [R1+0x1cb8] ;  /* 0x001cb80001647983 */ /* 0x0023680000300a00 */
[----:B------:R1:W-:Y:S04]  /*40aa0*/  LDGSTS.E [R3+0xe800], [R234.64], P2 ;  /* 0x0e800000ea037fae */ /* 0x0003e80009121844 */
[----:B---3--:R3:W5:Y:S04]  /*40ab0*/  LDL.LU.64 R102, [R1+0x1cb0] ;  /* 0x001cb00001667983 */ /* 0x0087680000300a00 */
[----:B------:R1:W-:Y:S04]  /*40ac0*/  LDGSTS.E [R3+0xec00], [R232.64], P2 ;  /* 0x0ec00000e8037fae */ /* 0x0003e80009121844 */
[----:B------:R3:W5:Y:S04]  /*40ad0*/  LDL.LU.64 R96, [R1+0x1ca8] ;  /* 0x001ca80001607983 */ /* 0x0007680000300a00 */
[----:B------:R1:W-:Y:S04]  /*40ae0*/  LDGSTS.E [R3+0xf000], [R52.64], P2 ;  /* 0x0f00000034037fae */ /* 0x0003e80009121844 */
[----:B------:R-:W3:Y:S04]  /*40af0*/  LDL.LU R32, [R1+0x1acc] ;  /* 0x001acc0001207983 */ /* 0x000ee80000300800 */
[----:B------:R1:W-:Y:S04]  /*40b00*/  LDGSTS.E [R3+0xf400], [R40.64], P2 ;  /* 0x0f40000028037fae */ /* 0x0003e80009121844 */
[----:B------:R2:W-:Y:S04]  /*40b10*/  LDGSTS.E [R3+0xf800], [R48.64], P2 ;  /* 0x0f80000030037fae */ /* 0x0005e80009121844 */
[----:B------:R2:W-:Y:S04]  /*40b20*/  LDGSTS.E [R3+0xfc00], [R44.64], P2 ;  /* 0x0fc000002c037fae */ /* 0x0005e80009121844 */
[----:B-1----:R-:W3:Y:S04]  /*40b30*/  LDL.LU R40, [R1+0x1ab8] ;  /* 0x001ab80001287983 */ /* 0x002ee80000300800 */
[----:B------:R1:W-:Y:S04]  /*40b40*/  LDGSTS.E [R4+0x200], [R6.64], P2 ;  /* 0x0020000006047fae */ /* 0x0003e80009121844 */
[----:B------:R-:W3:Y:S04]  /*40b50*/  LDL.LU R36, [R1+0x1ac8] ;  /* 0x001ac80001247983 */ /* 0x000ee80000300800 */
[----:B------:R-:W3:Y:S01]  /*40b60*/  LDL.LU R5, [R1+0x1adc] ;  /* 0x001adc0001057983 */ /* 0x000ee20000300800 */
[----:B-1----:R-:W-:-:S02]  /*40b70*/  IMAD.MOV.U32 R6, RZ, RZ, R99 ;  /* 0x000000ffff067224 */ /* 0x002fc400078e0063 */
[----:B------:R-:W-:Y:S02]  /*40b80*/  IMAD.MOV.U32 R7, RZ, RZ, R98 ;  /* 0x000000ffff077224 */ /* 0x000fe400078e0062 */
[----:B------:R1:W5:Y:S04]  /*40b90*/  LDL.LU R98, [R1+0x1ca0] ;  /* 0x001ca00001627983 */ /* 0x0003680000300800 */
[----:B------:R1:W5:Y:S04]  /*40ba0*/  LDL.LU R99, [R1+0x1c9c] ;  /* 0x001c9c0001637983 */ /* 0x0003680000300800 */
[----:B------:R1:W-:Y:S02]  /*40bb0*/  LDGSTS.E [R4+0x600], [R6.64], P2 ;  /* 0x0060000006047fae */ /* 0x0003e40009121844 */
[----:B-1----:R-:W-:-:S02]  /*40bc0*/  IMAD.MOV.U32 R7, RZ, RZ, R156 ;  /* 0x000000ffff077224 */ /* 0x002fc400078e009c */
[----:B------:R-:W-:-:S05]  /*40bd0*/  IMAD.MOV.U32 R6, RZ, RZ, R157 ;  /* 0x000000ffff067224 */ /* 0x000fca00078e009d */
[----:B------:R1:W-:Y:S01]  /*40be0*/  LDGSTS.E [R4+0xa00], [R6.64], P2 ;  /* 0x00a0000006047fae */ /* 0x0003e20009121844 */
[----:B--2---:R-:W-:Y:S01]  /*40bf0*/  IMAD.X R37, R37, 0x1, R2, P5 ;  /* 0x0000000125257824 */ /* 0x004fe200028e0602 */
[----:B----4-:R-:W-:-:S04]  /*40c00*/  IADD3 R33, P5, R33, R43, RZ ;  /* 0x0000002b21217210 */ /* 0x010fc80007fbe0ff */
[----:B------:R2:W-:Y:S04]  /*40c10*/  STL [R1+0x1aa8], R37 ;  /* 0x001aa82501007387 */ /* 0x0005e80000100800 */
[----:B------:R4:W5:Y:S04]  /*40c20*/  LDL.LU R156, [R1+0x1c98] ;  /* 0x001c9800019c7983 */ /* 0x0009680000300800 */
[----:B------:R4:W5:Y:S04]  /*40c30*/  LDL.LU R157, [R1+0x1c94] ;  /* 0x001c9400019d7983 */ /* 0x0009680000300800 */
[----:B------:R2:W-:Y:S04]  /*40c40*/  STL [R1+0x1abc], R33 ;  /* 0x001abc2101007387 */ /* 0x0005e80000100800 */
[----:B------:R-:W2:Y:S04]  /*40c50*/  LDL.LU R29, [R1+0x1ad8] ;  /* 0x001ad800011d7983 */ /* 0x000ea80000300800 */
[----:B------:R-:W4:Y:S01]  /*40c60*/  LDL.LU R3, [R1+0x1aec] ;  /* 0x001aec0001037983 */ /* 0x000f220000300800 */
[----:B-1----:R-:W-:-:S02]  /*40c70*/  IMAD.MOV.U32 R6, RZ, RZ, R159 ;  /* 0x000000ffff067224 */ /* 0x002fc400078e009f */
[----:B------:R-:W-:Y:S02]  /*40c80*/  IMAD.MOV.U32 R7, RZ, RZ, R158 ;  /* 0x000000ffff077224 */ /* 0x000fe400078e009e */
[----:B------:R1:W5:Y:S04]  /*40c90*/  LDL.LU R158, [R1+0x1c90] ;  /* 0x001c9000019e7983 */ /* 0x0003680000300800 */
[----:B------:R1:W-:Y:S04]  /*40ca0*/  LDGSTS.E [R4+0xe00], [R6.64], P2 ;  /* 0x00e0000006047fae */ /* 0x0003e80009121844 */
[----:B------:R1:W5:Y:S02]  /*40cb0*/  LDL.LU R159, [R1+0x1c8c] ;  /* 0x001c8c00019f7983 */ /* 0x0003640000300800 */
[----:B-1----:R-:W-:-:S02]  /*40cc0*/  IMAD.MOV.U32 R6, RZ, RZ, R54 ;  /* 0x000000ffff067224 */ /* 0x002fc400078e0036 */
[----:B------:R-:W-:-:S05]  /*40cd0*/  IMAD.MOV.U32 R7, RZ, RZ, R152 ;  /* 0x000000ffff077224 */ /* 0x000fca00078e0098 */
[----:B------:R1:W-:Y:S01]  /*40ce0*/  LDGSTS.E [R4+0x1200], [R6.64], P2 ;  /* 0x0120000006047fae */ /* 0x0003e20009121844 */
[----:B---3--:R-:W-:Y:S01]  /*40cf0*/  IMAD.X R40, R40, 0x1, R2, P5 ;  /* 0x0000000128287824 */ /* 0x008fe200028e0602 */
[----:B------:R-:W-:Y:S01]  /*40d00*/  IADD3 R32, P5, R32, R43, RZ ;  /* 0x0000002b20207210 */ /* 0x000fe20007fbe0ff */
[----:B-1----:R-:W-:Y:S02]  /*40d10*/  IMAD.MOV.U32 R6, RZ, RZ, R154 ;  /* 0x000000ffff067224 */ /* 0x002fe400078e009a */
[----:B------:R-:W-:Y:S01]  /*40d20*/  IMAD.MOV.U32 R7, RZ, RZ, R153 ;  /* 0x000000ffff077224 */ /* 0x000fe200078e0099 */
[----:B------:R1:W-:Y:S01]  /*40d30*/  STL [R1+0x1ab8], R40 ;  /* 0x001ab82801007387 */ /* 0x0003e20000100800 */
[----:B------:R-:W-:-:S03]  /*40d40*/  IMAD.X R36, R36, 0x1, R2, P5 ;  /* 0x0000000124247824 */ /* 0x000fc600028e0602 */
[----:B------:R3:W5:Y:S01]  /*40d50*/  LDL.LU R152, [R1+0x1c88] ;  /* 0x001c880001987983 */ /* 0x0007620000300800 */
[----:B------:R-:W-:-:S03]  /*40d60*/  IADD3 R5, P5, R5, R43, RZ ;  /* 0x0000002b05057210 */ /* 0x000fc60007fbe0ff */
[----:B------:R-:W-:Y:S04]  /*40d70*/  STL [R1+0x1acc], R32 ;  /* 0x001acc2001007387 */ /* 0x000fe80000100800 */
[----:B------:R-:W3:Y:S04]  /*40d80*/  LDL.LU R54, [R1+0x1ae8] ;  /* 0x001ae80001367983 */ /* 0x000ee80000300800 */
[----:B------:R1:W-:Y:S04]  /*40d90*/  LDGSTS.E [R4+0x1600], [R6.64], P2 ;  /* 0x0160000006047fae */ /* 0x0003e80009121844 */
[----:B------:R-:W3:Y:S04]  /*40da0*/  LDL.LU R52, [R1+0x1afc] ;  /* 0x001afc0001347983 */ /* 0x000ee80000300800 */
[----:B------:R2:W5:Y:S01]  /*40db0*/  LDL.LU R153, [R1+0x1c84] ;  /* 0x001c840001997983 */ /* 0x0005620000300800 */
[----:B-1----:R-:W-:-:S03]  /*40dc0*/  IMAD.MOV.U32 R6, RZ, RZ, R50 ;  /* 0x000000ffff067224 */ /* 0x002fc600078e0032 */
[----:B------:R1:W5:Y:S01]  /*40dd0*/  LDL.LU R154, [R1+0x1c80] ;  /* 0x001c8000019a7983 */ /* 0x0003620000300800 */
[----:B------:R-:W-:-:S03]  /*40de0*/  IMAD.MOV.U32 R7, RZ, RZ, R155 ;  /* 0x000000ffff077224 */ /* 0x000fc600078e009b */
[----:B------:R1:W-:Y:S04]  /*40df0*/  STL [R1+0x1ac8], R36 ;  /* 0x001ac82401007387 */ /* 0x0003e80000100800 */
[----:B------:R1:W5:Y:S04]  /*40e00*/  LDL.LU R155, [R1+0x1c7c] ;  /* 0x001c7c00019b7983 */ /* 0x0003680000300800 */
[----:B------:R-:W-:Y:S04]  /*40e10*/  STL [R1+0x1adc], R5 ;  /* 0x001adc0501007387 */ /* 0x000fe80000100800 */
        /* <DEDUP_REMOVED lines=26> */
[----:B---3--:R-:W-:Y:S02]  /*40fc0*/  IMAD.X R54, R54, 0x1, R2, P5 ;  /* 0x0000000136367824 */ /* 0x008fe400028e0602 */
[----:B-1----:R-:W-:-:S03]  /*40fd0*/  IMAD.MOV.U32 R6, RZ, RZ, R238 ;  /* 0x000000ffff067224 */ /* 0x002fc600078e00ee */
[----:B------:R1:W-:Y:S01]  /*40fe0*/  STL [R1+0x1ae8], R54 ;  /* 0x001ae83601007387 */ /* 0x0003e20000100800 */
[----:B------:R-:W-:-:S03]  /*40ff0*/  IADD3 R52, P5, R52, R43, RZ ;  /* 0x0000002b34347210 */ /* 0x000fc60007fbe0ff */
[----:B------:R3:W5:Y:S01]  /*41000*/  LDL.LU R145, [R1+0x1c64] ;  /* 0x001c640001917983 */ /* 0x0007620000300800 */
[----:B------:R-:W-:-:S03]  /*41010*/  IMAD.MOV.U32 R7, RZ, RZ, R239 ;  /* 0x000000ffff077224 */ /* 0x000fc600078e00ef */
[----:B------:R1:W-:Y:S04]  /*41020*/  STL [R1+0x1afc], R52 ;  /* 0x001afc3401007387 */ /* 0x0003e80000100800 */
[----:B------:R-:W3:Y:S04]  /*41030*/  LDL.LU R49, [R1+0x1b18] ;  /* 0x001b180001317983 */ /* 0x000ee80000300800 */
[----:B------:R-:W3:Y:S04]  /*41040*/  LDL.LU R46, [R1+0x1b2c] ;  /* 0x001b2c00012e7983 */ /* 0x000ee80000300800 */
[----:B------:R1:W-:Y:S01]  /*41050*/  LDGSTS.E [R4+0x2e00], [R6.64], P2 ;  /* 0x02e0000006047fae */ /* 0x0003e20009121844 */
[----:B------:R-:W-:Y:S01]  /*41060*/  IMAD.X R53, R53, 0x1, R2, P5 ;  /* 0x0000000135357824 */ /* 0x000fe200028e0602 */
[----:B------:R-:W-:-:S04]  /*41070*/  IADD3 R50, P5, R50, R43, RZ ;  /* 0x0000002b32327210 */ /* 0x000fc80007fbe0ff */
[----:B------:R2:W-:Y:S01]  /*41080*/  STL [R1+0x1af8], R53 ;  /* 0x001af83501007387 */ /* 0x0005e20000100800 */
[----:B-1----:R-:W-:-:S03]  /*41090*/  IMAD.MOV.U32 R6, RZ, RZ, R47 ;  /* 0x000000ffff067224 */ /* 0x002fc600078e002f */
[----:B------:R1:W-:Y:S04]  /*410a0*/  STL [R1+0x1b0c], R50 ;  /* 0x001b0c3201007387 */ /* 0x0003e80000100800 */
[----:B------:R-:W3:Y:S04]  /*410b0*/  LDL.LU R47, [R1+0x1b28] ;  /* 0x001b2800012f7983 */ /* 0x000ee80000300800 */
[----:B------:R-:W3:Y:S01]  /*410c0*/  LDL.LU R44, [R1+0x1b3c] ;  /* 0x001b3c00012c7983 */ /* 0x000ee20000300800 */
[----:B--2---:R-:W-:Y:S01]  /*410d0*/  IMAD.X R51, R51, 0x1, R2, P5 ;  /* 0x0000000133337824 */ /* 0x004fe200028e0602 */
[----:B----4-:R-:W-:-:S04]  /*410e0*/  IADD3 R48, P5, R48, R43, RZ ;  /* 0x0000002b30307210 */ /* 0x010fc80007fbe0ff */
[----:B------:R2:W-:Y:S04]  /*410f0*/  STL [R1+0x1b08], R51 ;  /* 0x001b083301007387 */ /* 0x0005e80000100800 */
[----:B------:R4:W-:Y:S04]  /*41100*/  STL [R1+0x1b1c], R48 ;  /* 0x001b1c3001007387 */ /* 0x0009e80000100800 */
[----:B------:R-:W2:Y:S04]  /*41110*/  LDL.LU R45, [R1+0x1b38] ;  /* 0x001b3800012d7983 */ /* 0x000ea80000300800 */
[----:B------:R-:W4:Y:S01]  /*41120*/  LDL.LU R41, [R1+0x1b4c] ;  /* 0x001b4c0001297983 */ /* 0x000f220000300800 */
        /* <DEDUP_REMOVED lines=9> */
[----:B------:R-:W-:Y:S01]  /*411c0*/  IADD3 R46, P5, R46, R43, RZ ;  /* 0x0000002b2e2e7210 */ /* 0x000fe20007fbe0ff */
[----:B-1----:R-:W-:Y:S02]  /*411d0*/  IMAD.MOV.U32 R6, RZ, RZ, R59 ;  /* 0x000000ffff067224 */ /* 0x002fe400078e003b */
[----:B------:R-:W-:-:S05]  /*411e0*/  IMAD.MOV.U32 R7, RZ, RZ, R62 ;  /* 0x000000ffff077224 */ /* 0x000fca00078e003e */
[----:B------:R1:W-:Y:S02]  /*411f0*/  LDGSTS.E [R4+0x3e00], [R6.64], P2 ;  /* 0x03e0000006047fae */ /* 0x0003e40009121844 */
[----:B-1----:R-:W-:Y:S02]  /*41200*/  IMAD.MOV.U32 R6, RZ, RZ, R55 ;  /* 0x000000ffff067224 */ /* 0x002fe400078e0037 */
[----:B------:R-:W-:Y:S02]  /*41210*/  IMAD.MOV.U32 R7, RZ, RZ, R58 ;  /* 0x000000ffff077224 */ /* 0x000fe400078e003a */
[----:B------:R-:W-:-:S03]  /*41220*/  IMAD.X R47, R47, 0x1, R2, P5 ;  /* 0x000000012f2f7824 */ /* 0x000fc600028e0602 */
[----:B------:R1:W-:Y:S01]  /*41230*/  LDGSTS.E [R4+0x4200], [R6.64], P2 ;  /* 0x0420000006047fae */ /* 0x0003e20009121844 */
[----:B------:R-:W-:-:S03]  /*41240*/  IADD3 R44, P5, R44, R43, RZ ;  /* 0x0000002b2c2c7210 */ /* 0x000fc60007fbe0ff */
[----:B------:R3:W-:Y:S04]  /*41250*/  STL [R1+0x1b18], R49 ;  /* 0x001b183101007387 */ /* 0x0007e80000100800 */
[----:B------:R2:W-:Y:S01]  /*41260*/  STL [R1+0x1b2c], R46 ;  /* 0x001b2c2e01007387 */ /* 0x0005e20000100800 */
[----:B-1----:R-:W-:Y:S02]  /*41270*/  IMAD.MOV.U32 R6, RZ, RZ, R42 ;  /* 0x000000ffff067224 */ /* 0x002fe400078e002a */
[----:B------:R-:W-:Y:S01]  /*41280*/  IMAD.MOV.U32 R7, RZ, RZ, R37 ;  /* 0x000000ffff077224 */ /* 0x000fe200078e0025 */
[----:B------:R-:W3:Y:S04]  /*41290*/  LDL.LU R42, [R1+0x1b48] ;  /* 0x001b4800012a7983 */ /* 0x000ee80000300800 */
[----:B------:R1:W-:Y:S04]  /*412a0*/  LDGSTS.E [R4+0x4600], [R6.64], P2 ;  /* 0x0460000006047fae */ /* 0x0003e80009121844 */
[----:B------:R2:W-:Y:S04]  /*412b0*/  STL [R1+0x1b28], R47 ;  /* 0x001b282f01007387 */ /* 0x0005e80000100800 */
[----:B------:R-:W3:Y:S01]  /*412c0*/  LDL.LU R37, [R1+0x1b5c] ;  /* 0x001b5c0001257983 */ /* 0x000ee20000300800 */
[----:B-1----:R-:W-:-:S02]  /*412d0*/  IMAD.MOV.U32 R6, RZ, RZ, R33 ;  /* 0x000000ffff067224 */ /* 0x002fc400078e0021 */
[----:B------:R-:W-:Y:S01]  /*412e0*/  IMAD.MOV.U32 R7, RZ, RZ, R40 ;  /* 0x000000ffff077224 */ /* 0x000fe200078e0028 */
[----:B------:R1:W-:Y:S04]  /*412f0*/  STL [R1+0x1b3c], R44 ;  /* 0x001b3c2c01007387 */ /* 0x0003e80000100800 */
[----:B------:R-:W3:Y:S04]  /*41300*/  LDL.LU R33, [R1+0x1b6c] ;  /* 0x001b6c0001217983 */ /* 0x000ee80000300800 */
[----:B------:R1:W-:Y:S04]  /*41310*/  LDGSTS.E [R4+0x4a00], [R6.64], P2 ;  /* 0x04a0000006047fae */ /* 0x0003e80009121844 */
[----:B------:R-:W3:Y:S01]  /*41320*/  LDL.LU R40, [R1+0x1b58] ;  /* 0x001b580001287983 */ /* 0x000ee20000300800 */
[----:B-1----:R-:W-:-:S02]  /*41330*/  IMAD.MOV.U32 R6, RZ, RZ, R32 ;  /* 0x000000ffff067224 */ /* 0x002fc400078e0020 */
[----:B------:R-:W-:-:S05]  /*41340*/  IMAD.MOV.U32 R7, RZ, RZ, R36 ;  /* 0x000000ffff077224 */ /* 0x000fca00078e0024 */
[----:B------:R1:W-:Y:S02]  /*41350*/  LDGSTS.E [R4+0x4e00], [R6.64], P2 ;  /* 0x04e0000006047fae */ /* 0x0003e40009121844 */
[----:B-1----:R-:W-:Y:S02]  /*41360*/  IMAD.MOV.U32 R6, RZ, RZ, R5 ;  /* 0x000000ffff067224 */ /* 0x002fe400078e0005 */
[----:B------:R-:W-:-:S05]  /*41370*/  IMAD.MOV.U32 R7, RZ, RZ, R29 ;  /* 0x000000ffff077224 */ /* 0x000fca00078e001d */
[----:B------:R1:W-:Y:S02]  /*41380*/  LDGSTS.E [R4+0x5200], [R6.64], P2 ;  /* 0x0520000006047fae */ /* 0x0003e40009121844 */
[----:B-1----:R-:W-:Y:S02]  /*41390*/  IMAD.MOV.U32 R6, RZ, RZ, R3 ;  /* 0x000000ffff067224 */ /* 0x002fe400078e0003 */
[----:B--2---:R-:W-:Y:S01]  /*413a0*/  IMAD.X R45, R45, 0x1, R2, P5 ;  /* 0x000000012d2d7824 */ /* 0x004fe200028e0602 */
[----:B----4-:R-:W-:-:S04]  /*413b0*/  IADD3 R41, P5, R41, R43, RZ ;  /* 0x0000002b29297210 */ /* 0x010fc80007fbe0ff */
[----:B------:R1:W-:Y:S04]  /*413c0*/  STL [R1+0x1b38], R45 ;  /* 0x001b382d01007387 */ /* 0x0003e80000100800 */
[----:B------:R-:W2:Y:S04]  /*413d0*/  LDL.LU R36, [R1+0x1b68] ;  /* 0x001b680001247983 */ /* 0x000ea80000300800 */
[----:B------:R-:W-:Y:S04]  /*413e0*/  STL [R1+0x1b4c], R41 ;  /* 0x001b4c2901007387 */ /* 0x000fe80000100800 */
[----:B------:R-:W4:Y:S04]  /*413f0*/  LDL.LU R32, [R1+0x1b78] ;  /* 0x001b780001207983 */ /* 0x000f280000300800 */
[----:B------:R-:W4:Y:S04]  /*41400*/  LDL.LU R29, [R1+0x1b7c] ;  /* 0x001b7c00011d7983 */ /* 0x000f280000300800 */
[----:B------:R-:W4:Y:S04]  /*41410*/  LDL.LU R5, [R1+0x1b88] ;  /* 0x001b880001057983 */ /* 0x000f280000300800 */
        /* <DEDUP_REMOVED lines=12> */
[----:B---3--:R-:W-:Y:S02]  /*414e0*/  IMAD.X R42, R42, 0x1, R2, P5 ;  /* 0x000000012a2a7824 */ /* 0x008fe400028e0602 */
[----:B-1----:R-:W-:Y:S01]  /*414f0*/  IMAD.MOV.U32 R6, RZ, RZ, R46 ;  /* 0x000000ffff067224 */ /* 0x002fe200078e002e */
[----:B------:R-:W-:Y:S01]  /*41500*/  IADD3 R37, P5, R37, R43, RZ ;  /* 0x0000002b25257210 */ /* 0x000fe20007fbe0ff */
[----:B------:R-:W-:-:S05]  /*41510*/  IMAD.MOV.U32 R7, RZ, RZ, R47 ;  /* 0x000000ffff077224 */ /* 0x000fca00078e002f */
[----:B------:R1:W-:Y:S01]  /*41520*/  LDGSTS.E [R4+0x6600], [R6.64], P2 ;  /* 0x0660000006047fae */ /* 0x0003e20009121844 */
[----:B------:R-:W-:Y:S01]  /*41530*/  IMAD.X R40, R40, 0x1, R2, P5 ;  /* 0x0000000128287824 */ /* 0x000fe200028e0602 */
[----:B------:R-:W-:Y:S01]  /*41540*/  IADD3 R33, P5, R33, R43, RZ ;  /* 0x0000002b21217210 */ /* 0x000fe20007fbe0ff */
[----:B-1----:R-:W-:Y:S02]  /*41550*/  IMAD.MOV.U32 R6, RZ, RZ, R44 ;  /* 0x000000ffff067224 */ /* 0x002fe400078e002c */
[----:B------:R-:W-:Y:S01]  /*41560*/  IMAD.MOV.U32 R7, RZ, RZ, R45 ;  /* 0x000000ffff077224 */ /* 0x000fe200078e002d */
[----:B------:R-:W-:Y:S04]  /*41570*/  STL [R1+0x1b48], R42 ;  /* 0x001b482a01007387 */ /* 0x000fe80000100800 */
[----:B------:R1:W-:Y:S04]  /*41580*/  LDGSTS.E [R4+0x6a00], [R6.64], P2 ;  /* 0x06a0000006047fae */ /* 0x0003e80009121844 */
[----:B------:R-:W-:Y:S04]  /*41590*/  STL [R1+0x1b5c], R37 ;  /* 0x001b5c2501007387 */ /* 0x000fe80000100800 */
[----:B------:R-:W-:Y:S01]  /*415a0*/  STL [R1+0x1b58], R40 ;  /* 0x001b582801007387 */ /* 0x000fe20000100800 */
[----:B-1----:R-:W-:-:S02]  /*415b0*/  IMAD.MOV.U32 R6, RZ, RZ, R41 ;  /* 0x000000ffff067224 */ /* 0x002fc400078e0029 */
[----:B------:R-:W-:Y:S01]  /*415c0*/  IMAD.MOV.U32 R7, RZ, RZ, R42 ;  /* 0x000000ffff077224 */ /* 0x000fe200078e002a */
[----:B------:R-:W-:Y:S04]  /*415d0*/  STL [R1+0x1b6c], R33 ;  /* 0x001b6c2101007387 */ /* 0x000fe80000100800 */
[----:B------:R1:W-:Y:S01]  /*415e0*/  LDGSTS.E [R4+0x6e00], [R6.64], P2 ;  /* 0x06e0000006047fae */ /* 0x0003e20009121844 */
[----:B------:R-:W-:Y:S02]  /*415f0*/  IMAD.MOV.U32 R239, RZ, RZ, R146 ;  /* 0x000000ffffef7224 */ /* 0x000fe400078e0092 */
[----:B------:R-:W-:Y:S02]  /*41600*/  IMAD.MOV.U32 R238, RZ, RZ, R147 ;  /* 0x000000ffffee7224 */ /* 0x000fe400078e0093 */
[----:B-1----:R-:W-:-:S02]  /*41610*/  IMAD.MOV.U32 R6, RZ, RZ, R37 ;  /* 0x000000ffff067224 */ /* 0x002fc400078e0025 */
[----:B------:R-:W-:-:S05]  /*41620*/  IMAD.MOV.U32 R7, RZ, RZ, R40 ;  /* 0x000000ffff077224 */ /* 0x000fca00078e0028 */
[----:B------:R1:W-:Y:S01]  /*41630*/  LDGSTS.E [R4+0x7200], [R6.64], P2 ;  /* 0x0720000006047fae */ /* 0x0003e20009121844 */
[----:B------:R-:W-:Y:S02]  /*41640*/  IMAD.MOV.U32 R237, RZ, RZ, R92 ;  /* 0x000000ffffed7224 */ /* 0x000fe400078e005c */
[----:B------:R-:W-:Y:S02]  /*41650*/  IMAD.MOV.U32 R236, RZ, RZ, R93 ;  /* 0x000000ffffec7224 */ /* 0x000fe400078e005d */
[----:B------:R-:W-:Y:S02]  /*41660*/  IMAD.MOV.U32 R235, RZ, RZ, R94 ;  /* 0x000000ffffeb7224 */ /* 0x000fe400078e005e */
[----:B-1----:R-:W-:Y:S02]  /*41670*/  IMAD.MOV.U32 R6, RZ, RZ, R33 ;  /* 0x000000ffff067224 */ /* 0x002fe400078e0021 */
        /* <DEDUP_REMOVED lines=10> */
[-C--:B------:R-:W-:Y:S01]  /*41720*/  LOP3.LUT R35, R35, R34.reuse, RZ, 0x3c, !PT ;  /* 0x0000002223237212 */ /* 0x080fe200078e3cff */
[----:B------:R-:W-:Y:S02]  /*41730*/  IMAD.MOV.U32 R60, RZ, RZ, R81 ;  /* 0x000000ffff3c7224 */ /* 0x000fe400078e0051 */
[----:B------:R-:W-:Y:S01]  /*41740*/  IMAD.MOV.U32 R58, RZ, RZ, R82 ;  /* 0x000000ffff3a7224 */ /* 0x000fe200078e0052 */
[----:B------:R-:W-:Y:S01]  /*41750*/  LOP3.LUT R34, R35, R34, RZ, 0x3c, !PT ;  /* 0x0000002223227212 */ /* 0x000fe200078e3cff */
[----:B------:R-:W-:Y:S02]  /*41760*/  IMAD.MOV.U32 R57, RZ, RZ, R83 ;  /* 0x000000ffff397224 */ /* 0x000fe400078e0053 */
[----:B------:R-:W-:-:S02]  /*41770*/  IMAD.MOV.U32 R56, RZ, RZ, R76 ;  /* 0x000000ffff387224 */ /* 0x000fc400078e004c */
[----:B------:R-:W-:Y:S02]  /*41780*/  IMAD.MOV.U32 R59, RZ, RZ, R39 ;  /* 0x000000ffff3b7224 */ /* 0x000fe400078e0027 */
[----:B------:R-:W-:Y:S01]  /*41790*/  IMAD.MOV.U32 R55, RZ, RZ, R77 ;  /* 0x000000ffff377224 */ /* 0x000fe200078e004d */
[----:B------:R-:W-:Y:S01]  /*417a0*/  LOP3.LUT R35, R35, R34, RZ, 0x3c, !PT ;  /* 0x0000002223237212 */ /* 0x000fe200078e3cff */
        /* <DEDUP_REMOVED lines=12> */
[----:B--2---:R-:W-:Y:S01]  /*41870*/  IMAD.X R36, R36, 0x1, R2, P5 ;  /* 0x0000000124247824 */ /* 0x004fe200028e0602 */
[----:B----4-:R-:W-:-:S05]  /*41880*/  IADD3 R29, P5, R29, R43, RZ ;  /* 0x0000002b1d1d7210 */ /* 0x010fca0007fbe0ff */
[--C-:B------:R-:W-:Y:S01]  /*41890*/  IMAD.X R32, R32, 0x1, R2.reuse, P5 ;  /* 0x0000000120207824 */ /* 0x100fe200028e0602 */
[----:B------:R-:W-:Y:S01]  /*418a0*/  IADD3 R3, P5, R3, R43, RZ ;  /* 0x0000002b03037210 */ /* 0x000fe20007fbe0ff */
[----:B------:R-:W-:Y:S04]  /*418b0*/  STL [R1+0x1b68], R36 ;  /* 0x001b682401007387 */ /* 0x000fe80000100800 */
[----:B------:R-:W-:Y:S01]  /*418c0*/  IMAD.X R5, R5, 0x1, R2, P5 ;  /* 0x0000000105057824 */ /* 0x000fe200028e0602 */
[----:B------:R1:W-:Y:S04]  /*418d0*/  STL [R1+0x1b7c], R29 ;  /* 0x001b7c1d01007387 */ /* 0x0003e80000100800 */
[----:B------:R-:W-:Y:S04]  /*418e0*/  STL [R1+0x1b78], R32 ;  /* 0x001b782001007387 */ /* 0x000fe80000100800 */
[----:B------:R-:W-:Y:S04]  /*418f0*/  STL [R1+0x1b8c], R3 ;  /* 0x001b8c0301007387 */ /* 0x000fe80000100800 */
[----:B------:R-:W-:Y:S01]  /*41900*/  STL [R1+0x1b88], R5 ;  /* 0x001b880501007387 */ /* 0x000fe20000100800 */
[----:B------:R-:W-:-:S03]  /*41910*/  IMAD.MOV.U32 R7, RZ, RZ, R36 ;  /* 0x000000ffff077224 */ /* 0x000fc600078e0024 */
[----:B------:R-:W-:Y:S04]  /*41920*/  STL.64 [R1+0x1660], R78 ;  /* 0x0016604e01007387 */ /* 0x000fe80000100a00 */
[----:B------:R-:W-:Y:S04]  /*41930*/  STL.64 [R1+0x1658], R72 ;  /* 0x0016584801007387 */ /* 0x000fe80000100a00 */
[----:B------:R-:W-:Y:S04]  /*41940*/  STL.64 [R1+0x1650], R74 ;  /* 0x0016504a01007387 */ /* 0x000fe80000100a00 */
[----:B------:R-:W-:Y:S04]  /*41950*/  STL.64 [R1+0x1648], R68 ;  /* 0x0016484401007387 */ /* 0x000fe80000100a00 */
[----:B------:R-:W-:Y:S04]  /*41960*/  STL.64 [R1+0x1640], R70 ;  /* 0x0016404601007387 */ /* 0x000fe80000100a00 */
[----:B------:R2:W5:Y:S04]  /*41970*/  LDL.LU R146, [R1+0x1c60] ;  /* 0x001c600001927983 */ /* 0x0005680000300800 */
[----:B------:R2:W5:Y:S04]  /*41980*/  LDL.LU R147, [R1+0x1c5c] ;  /* 0x001c5c0001937983 */ /* 0x0005680000300800 */
[----:B------:R-:W-:Y:S04]  /*41990*/  STL.64 [R1+0x1638], R244 ;  /* 0x001638f401007387 */ /* 0x000fe80000100a00 */
[----:B------:R3:W-:Y:S04]  /*419a0*/  LDGSTS.E [R4+0x7600], [R6.64], P2 ;  /* 0x0760000006047fae */ /* 0x0007e80009121844 */
[----:B------:R2:W5:Y:S04]  /*419b0*/  LDL.LU R92, [R1+0x1c58] ;  /* 0x001c5800015c7983 */ /* 0x0005680000300800 */
[----:B------:R2:W5:Y:S01]  /*419c0*/  LDL.LU R93, [R1+0x1c54] ;  /* 0x001c5400015d7983 */ /* 0x0005620000300800 */
[----:B---3--:R-:W-:-:S03]  /*419d0*/  IMAD.MOV.U32 R6, RZ, RZ, R29 ;  /* 0x000000ffff067224 */ /* 0x008fc600078e001d */
[----:B------:R-:W-:Y:S01]  /*419e0*/  STL.64 [R1+0x1630], R246 ;  /* 0x001630f601007387 */ /* 0x000fe20000100a00 */
[----:B------:R-:W-:-:S03]  /*419f0*/  IMAD.MOV.U32 R7, RZ, RZ, R32 ;  /* 0x000000ffff077224 */ /* 0x000fc600078e0020 */
        /* <DEDUP_REMOVED lines=14> */
[----:B------:R2:W5:Y:S04]  /*41ae0*/  LDL.LU R85, [R1+0x1c34] ;  /* 0x001c340001557983 */ /* 0x0005680000300800 */
[----:B------:R4:W-:Y:S04]  /*41af0*/  LDGSTS.E [R4+0x8200], [R78.64], P2 ;  /* 0x082000004e047fae */ /* 0x0009e80009121844 */
[----:B------:R-:W-:Y:S04]  /*41b00*/  STL.64 [R1+0x1610], R234 ;  /* 0x001610ea01007387 */ /* 0x000fe80000100a00 */
[----:B------:R1:W-:Y:S04]  /*41b10*/  LDGSTS.E [R4+0x8600], [R72.64], P2 ;  /* 0x0860000048047fae */ /* 0x0003e80009121844 */
[----:B------:R2:W5:Y:S04]  /*41b20*/  LDL.LU R86, [R1+0x1c30] ;  /* 0x001c300001567983 */ /* 0x0005680000300800 */
[----:B------:R1:W-:Y:S04]  /*41b30*/  LDGSTS.E [R4+0x8a00], [R74.64], P2 ;  /* 0x08a000004a047fae */ /* 0x0003e80009121844 */
        /* <DEDUP_REMOVED lines=19> */
[----:B------:R2:W-:Y:S01]  /*41c70*/  LDGSTS.E [R4+0xb200], [R66.64], P2 ;  /* 0x0b20000042047fae */ /* 0x0005e20009121844 */
[----:B-1----:R-:W-:-:S03]  /*41c80*/  IMAD.MOV.U32 R29, RZ, RZ, R28 ;  /* 0x000000ffff1d7224 */ /* 0x002fc600078e001c */
[----:B------:R2:W5:Y:S04]  /*41c90*/  LDL.LU R77, [R1+0x1c14] ;  /* 0x001c1400014d7983 */ /* 0x0005680000300800 */
[----:B------:R2:W-:Y:S01]  /*41ca0*/  LDGSTS.E [R4+0xb600], [R64.64], P2 ;  /* 0x0b60000040047fae */ /* 0x0005e20009121844 */
[----:B------:R-:W-:-:S03]  /*41cb0*/  IMAD.MOV.U32 R28, RZ, RZ, R31 ;  /* 0x000000ffff1c7224 */ /* 0x000fc600078e001f */
[----:B------:R2:W5:Y:S04]  /*41cc0*/  LDL.LU R250, [R1+0x1c10] ;  /* 0x001c100001fa7983 */ /* 0x0005680000300800 */
        /* <DEDUP_REMOVED lines=8> */
[----:B------:R2:W-:Y:S01]  /*41d50*/  LDGSTS.E [R4+0xca00], [R54.64], P2 ;  /* 0x0ca0000036047fae */ /* 0x0005e20009121844 */
[----:B------:R-:W-:-:S03]  /*41d60*/  IMAD.MOV.U32 R42, RZ, RZ, R15 ;  /* 0x000000ffff2a7224 */ /* 0x000fc600078e000f */
[----:B------:R-:W-:Y:S01]  /*41d70*/  STL.64 [R1+0x15c8], R34 ;  /* 0x0015c82201007387 */ /* 0x000fe20000100a00 */
[----:B------:R-:W-:-:S03]  /*41d80*/  IMAD.MOV.U32 R43, RZ, RZ, R13 ;  /* 0x000000ffff2b7224 */ /* 0x000fc600078e000d */
        /* <DEDUP_REMOVED lines=15> */
[----:B------:R1:W-:Y:S04]  /*41e80*/  STL.64 [R1+0x1688], R42 ;  /* 0x0016882a01007387 */ /* 0x0003e80000100a00 */
[----:B------:R1:W-:Y:S01]  /*41e90*/  LDGSTS.E [R4+0xee00], [R42.64], P2 ;  /* 0x0ee000002a047fae */ /* 0x0003e20009121844 */
[----:B------:R-:W-:-:S02]  /*41ea0*/  IMAD.MOV.U32 R40, RZ, RZ, R16 ;  /* 0x000000ffff287224 */ /* 0x000fc400078e0010 */
[----:B------:R-:W-:Y:S02]  /*41eb0*/  IMAD.MOV.U32 R41, RZ, RZ, R14 ;  /* 0x000000ffff297224 */ /* 0x000fe400078e000e */
[----:B------:R-:W-:Y:S02]  /*41ec0*/  IMAD.MOV.U32 R36, RZ, RZ, R17 ;  /* 0x000000ffff247224 */ /* 0x000fe400078e0011 */
[----:B-1----:R-:W-:Y:S02]  /*41ed0*/  IMAD.MOV.U32 R43, RZ, RZ, 0x1f ;  /* 0x0000001fff2b7424 */ /* 0x002fe400078e00ff */
[----:B------:R-:W-:Y:S01]  /*41ee0*/  IMAD.MOV.U32 R37, RZ, RZ, R8 ;  /* 0x000000ffff257224 */ /* 0x000fe200078e0008 */
[----:B------:R-:W-:Y:S01]  /*41ef0*/  IADD3 R251, R251, 0x1, RZ ;  /* 0x00000001fbfb7810 */ /* 0x000fe20007ffe0ff */
[----:B------:R-:W-:Y:S01]  /*41f00*/  IMAD.MOV.U32 R32, RZ, RZ, R11 ;  /* 0x000000ffff207224 */ /* 0x000fe200078e000b */
[----:B------:R-:W-:Y:S01]  /*41f10*/  IADD3 R43, R43, c[0x0][0x180], RZ ;  /* 0x000060002b2b7a10 */ /* 0x000fe20007ffe0ff */
[----:B------:R-:W-:Y:S01]  /*41f20*/  IMAD.MOV.U32 R33, RZ, RZ, R9 ;  /* 0x000000ffff217224 */ /* 0x000fe200078e0009 */
[----:B------:R-:W-:Y:S01]  /*41f30*/  STL.64 [R1+0x1680], R40 ;  /* 0x0016802801007387 */ /* 0x000fe20000100a00 */
[----:B---3--:R-:W-:Y:S01]  /*41f40*/  IMAD.MOV.U32 R6, RZ, RZ, R12 ;  /* 0x000000ffff067224 */ /* 0x008fe200078e000c */
[----:B------:R-:W-:Y:S01]  /*41f50*/  SHF.R.S32.HI R3, RZ, 0x1f, R43 ;  /* 0x0000001fff037819 */ /* 0x000fe2000001142b */
[----:B------:R-:W-:Y:S01]  /*41f60*/  IMAD.MOV.U32 R7, RZ, RZ, R10 ;  /* 0x000000ffff077224 */ /* 0x000fe200078e000a */
[----:B----4-:R2:W5:Y:S02]  /*41f70*/  LDL.LU.64 R78, [R1+0x1c08] ;  /* 0x001c0800014e7983 */ /* 0x0105640000300a00 */
[----:B------:R-:W-:-:S02]  /*41f80*/  LEA.HI R3, R3, R43, RZ, 0x5 ;  /* 0x0000002b03037211 */ /* 0x000fc400078f28ff */
[----:B------:R-:W-:Y:S04]  /*41f90*/  STL.64 [R1+0x1678], R36 ;  /* 0x0016782401007387 */ /* 0x000fe80000100a00 */
[----:B------:R2:W5:Y:S04]  /*41fa0*/  LDL.LU.64 R72, [R1+0x1c00] ;  /* 0x001c000001487983 */ /* 0x0005680000300a00 */
[----:B------:R-:W-:Y:S01]  /*41fb0*/  STL.64 [R1+0x1670], R32 ;  /* 0x0016702001007387 */ /* 0x000fe20000100a00 */
[----:B------:R-:W-:-:S03]  /*41fc0*/  SHF.R.S32.HI R3, RZ, 0x5, R3 ;  /* 0x00000005ff037819 */ /* 0x000fc60000011403 */
[----:B------:R2:W5:Y:S04]  /*41fd0*/  LDL.LU.64 R74, [R1+0x1bf8] ;  /* 0x001bf800014a7983 */ /* 0x0005680000300a00 */
[----:B------:R-:W-:Y:S04]  /*41fe0*/  STL.64 [R1+0x1668], R6 ;  /* 0x0016680601007387 */ /* 0x000fe80000100a00 */
[----:B------:R2:W5:Y:S04]  /*41ff0*/  LDL.LU.64 R68, [R1+0x1bf0] ;  /* 0x001bf00001447983 */ /* 0x0005680000300a00 */
[----:B------:R2:W5:Y:S04]  /*42000*/  LDL.LU.64 R70, [R1+0x1be8] ;  /* 0x001be80001467983 */ /* 0x0005680000300a00 */
[----:B------:R2:W-:Y:S04]  /*42010*/  LDGSTS.E [R4+0xf200], [R40.64], P2 ;  /* 0x0f20000028047fae */ /* 0x0005e80009121844 */
[----:B------:R2:W5:Y:S04]  /*42020*/  LDL.LU.64 R244, [R1+0x1be0] ;  /* 0x001be00001f47983 */ /* 0x0005680000300a00 */
[----:B------:R2:W-:Y:S04]  /*42030*/  LDGSTS.E [R4+0xf600], [R36.64], P2 ;  /* 0x0f60000024047fae */ /* 0x0005e80009121844 */
[----:B------:R2:W5:Y:S04]  /*42040*/  LDL.LU.64 R246, [R1+0x1bd8] ;  /* 0x001bd80001f67983 */ /* 0x0005680000300a00 */
[----:B------:R2:W-:Y:S04]  /*42050*/  LDGSTS.E [R4+0xfa00], [R32.64], P2 ;  /* 0x0fa0000020047fae */ /* 0x0005e80009121844 */
[----:B------:R2:W5:Y:S04]  /*42060*/  LDL.LU.64 R248, [R1+0x1bd0] ;  /* 0x001bd00001f87983 */ /* 0x0005680000300a00 */
[----:B------:R2:W-:Y:S01]  /*42070*/  LDGSTS.E [R4+0xfe00], [R6.64], P2 ;  /* 0x0fe0000006047fae */ /* 0x0005e20009121844 */
[----:B------:R-:W-:-:S03]  /*42080*/  ISETP.NE.U32.AND P2, PT, R251, R3, PT ;  /* 0x00000003fb00720c */ /* 0x000fc60003f45070 */
[----:B------:R1:W-:Y:S04]  /*42090*/  STL [R1+0x178c], R251 ;  /* 0x00178cfb01007387 */ /* 0x0003e80000100800 */
[----:B------:R-:W0:Y:S04]  /*420a0*/  LDGDEPBAR ;  /* 0x00000000000079af */ /* 0x000e280000000000 */
[----:B-1----:R2:W5:Y:S02]  /*420b0*/  LDL.LU R251, [R1+0x1bcc] ;  /* 0x001bcc0001fb7983 */ /* 0x0025640000300800 */
[----:B------:R-:W-:Y:S01]  /*420c0*/  @!P2 CALL.REL.NOINC `(.L_x_0) ;  /* 0x000000100000a944 */ /* 0x000fe20003c00000 */
[----:B------:R-:W-:Y:S05]  /*420d0*/  BRA `(.L_x_1) ;  /* 0xfffdc62000007947 */ /* 0x000fea000383ffff */
.L_x_0:
[----:B-----5:R-:W3:Y:S01]  /*420e0*/  LDL R24, [R1+0x1580] ;  /* 0x0015800001187983 */ /* 0x020ee20000100800 */
[----:B------:R-:W-:-:S04]  /*420f0*/  DEPBAR.LE SB0, 0x0 ;  /* 0x000080000000791a */ /* 0x000fc80000000000 */
[----:B--2---:R-:W3:Y:S04]  /*42100*/  LDL.LU R4, [R1+0xf30] ;  /* 0x000f300001047983 */ /* 0x004ee80000300800 */
[----:B------:R-:W3:Y:S04]  /*42110*/  LDL.LU R5, [R1+0xf34] ;  /* 0x000f340001057983 */ /* 0x000ee80000300800 */
[----:B------:R-:W3:Y:S04]  /*42120*/  LDL.LU R6, [R1+0xf10] ;  /* 0x000f100001067983 */ /* 0x000ee80000300800 */
[----:B------:R-:W3:Y:S04]  /*42130*/  LDL.LU R7, [R1+0xf14] ;  /* 0x000f140001077983 */ /* 0x000ee80000300800 */
[----:B------:R-:W-:Y:S06]  /*42140*/  BAR.SYNC.DEFER_BLOCKING 0x0 ;  /* 0x0000000000007b1d */ /* 0x000fec0000010000 */
        /* <DEDUP_REMOVED lines=16> */
[----:B---3--:R3:W-:Y:S04]  /*42250*/  STS.128 [R24], R4 ;  /* 0x0000000418007388 */ /* 0x0087e80000000c00 */
[----:B---3--:R-:W3:Y:S04]  /*42260*/  LDL.LU R4, [R1+0xbd8] ;  /* 0x000bd80001047983 */ /* 0x008ee80000300800 */
[----:B------:R-:W3:Y:S04]  /*42270*/  LDL.LU R5, [R1+0xbdc] ;  /* 0x000bdc0001057983 */ /* 0x000ee80000300800 */
[----:B------:R-:W3:Y:S04]  /*42280*/  LDL.LU R6, [R1+0xbc8] ;  /* 0x000bc80001067983 */ /* 0x000ee80000300800 */
[----:B------:R-:W3:Y:S04]  /*42290*/  LDL.LU R7, [R1+0xbcc] ;  /* 0x000bcc0001077983 */ /* 0x000ee80000300800 */
[----:B--2---:R2:W-:Y:S04]  /*422a0*/  STS.128 [R24+0x80], R20 ;  /* 0x0000801418007388 */ /* 0x0045e80000000c00 */
[----:B----4-:R4:W-:Y:S04]  /*422b0*/  STS.128 [R24+0x100], R16 ;  /* 0x0001001018007388 */ /* 0x0109e80000000c00 */
[----:B--2---:R-:W2:Y:S04]  /*422c0*/  LDL.LU R20, [R1+0xac0] ;  /* 0x000ac00001147983 */ /* 0x004ea80000300800 */
[----:B------:R-:W2:Y:S04]  /*422d0*/  LDL.LU R21, [R1+0xac4] ;  /* 0x000ac40001157983 */ /* 0x000ea80000300800 */
[----:B------:R-:W2:Y:S04]  /*422e0*/  LDL.LU R22, [R1+0xab0] ;  /* 0x000ab00001167983 */ /* 0x000ea80000300800 */
[----:B------:R-:W2:Y:S04]  /*422f0*/  LDL.LU R23, [R1+0xab4] ;  /* 0x000ab40001177983 */ /* 0x000ea80000300800 */
[----:B----4-:R-:W4:Y:S04]  /*42300*/  LDL.LU R16, [R1+0xac8] ;  /* 0x000ac80001107983 */ /* 0x010f280000300800 */
[----:B------:R-:W4:Y:S04]  /*42310*/  LDL.LU R17, [R1+0xacc] ;  /* 0x000acc0001117983 */ /* 0x000f280000300800 */
[----:B------:R-:W4:Y:S04]  /*42320*/  LDL.LU R18, [R1+0xab8] ;  /* 0x000ab80001127983 */ /* 0x000f280000300800 */
[----:B------:R1:W-:Y:S04]  /*42330*/  STS.128 [R24+0x180], R12 ;  /* 0x0001800c18007388 */ /* 0x0003e80000000c00 */
[----:B------:R-:W4:Y:S04]  /*42340*/  LDL.LU R19, [R1+0xabc] ;  /* 0x000abc0001137983 */ /* 0x000f280000300800 */
[----:B------:R1:W-:Y:S04]  /*42350*/  STS.128 [R24+0x200], R8 ;  /* 0x0002000818007388 */ /* 0x0003e80000000c00 */
        /* <DEDUP_REMOVED lines=8> */
[----:B---3--:R1:W-:Y:S04]  /*423e0*/  STS.128 [R24+0x280], R4 ;  /* 0x0002800418007388 */ /* 0x0083e80000000c00 */
[----:B-1----:R-:W3:Y:S04]  /*423f0*/  LDL.LU R4, [R1+0x4b0] ;  /* 0x0004b00001047983 */ /* 0x002ee80000300800 */
[----:B------:R-:W3:Y:S04]  /*42400*/  LDL.LU R5, [R1+0x4b4] ;  /* 0x0004b40001057983 */ /* 0x000ee80000300800 */
[----:B------:R-:W3:Y:S04]  /*42410*/  LDL.LU R6, [R1+0x4a0] ;  /* 0x0004a00001067983 */ /* 0x000ee80000300800 */
[----:B------:R-:W3:Y:S04]  /*42420*/  LDL.LU R7, [R1+0x4a4] ;  /* 0x0004a40001077983 */ /* 0x000ee80000300800 */
[----:B--2---:R1:W-:Y:S04]  /*42430*/  STS.128 [R24+0x300], R20 ;  /* 0x0003001418007388 */ /* 0x0043e80000000c00 */
[----:B-1----:R-:W2:Y:S04]  /*42440*/  LDL.LU R20, [R1+0x4b8] ;  /* 0x0004b80001147983 */ /* 0x002ea80000300800 */
[----:B------:R-:W2:Y:S04]  /*42450*/  LDL.LU R21, [R1+0x4bc] ;  /* 0x0004bc0001157983 */ /* 0x000ea80000300800 */
[----:B------:R-:W2:Y:S04]  /*42460*/  LDL.LU R22, [R1+0x4a8] ;  /* 0x0004a80001167983 */ /* 0x000ea80000300800 */
[----:B----4-:R1:W-:Y:S04]  /*42470*/  STS.128 [R24+0x380], R16 ;  /* 0x0003801018007388 */ /* 0x0103e80000000c00 */
[----:B------:R-:W2:Y:S04]  /*42480*/  LDL.LU R23, [R1+0x4ac] ;  /* 0x0004ac0001177983 */ /* 0x000ea80000300800 */
[----:B-1----:R-:W4:Y:S04]  /*42490*/  LDL.LU R16, [R1+0x180] ;  /* 0x0001800001107983 */ /* 0x002f280000300800 */
        /* <DEDUP_REMOVED lines=18> */
[----:B------:R-:W1:Y:S04]  /*425c0*/  S2R R25, SR_TID.X ;  /* 0x0000000000197919 */ /* 0x000e680000002100 */
[----:B--2---:R-:W-:Y:S04]  /*425d0*/  STS.128 [R24+0x580], R20 ;  /* 0x0005801418007388 */ /* 0x004fe80000000c00 */
[----:B----4-:R-:W-:Y:S01]  /*425e0*/  STS.128 [R24+0x600], R16 ;  /* 0x0006001018007388 */ /* 0x010fe20000000c00 */
[C---:B-1----:R-:W-:Y:S01]  /*425f0*/  IMAD.SHL.U32 R0, R25.reuse, 0x1000, RZ ;  /* 0x0000100019007824 */ /* 0x042fe200078e00ff */
[----:B------:R-:W-:-:S04]  /*42600*/  LOP3.LUT R3, R25, 0x7f, RZ, 0xc0, !PT ;  /* 0x0000007f19037812 */ /* 0x000fc800078ec0ff */
[----:B------:R-:W-:Y:S01]  /*42610*/  LOP3.LUT R0, R0, 0x6000, RZ, 0xc0, !PT ;  /* 0x0000600000007812 */ /* 0x000fe200078ec0ff */
[----:B------:R-:W-:Y:S04]  /*42620*/  STS.128 [R24+0x680], R12 ;  /* 0x0006800c18007388 */ /* 0x000fe80000000c00 */
[----:B------:R-:W-:Y:S01]  /*42630*/  STS.128 [R24+0x700], R8 ;  /* 0x0007000818007388 */ /* 0x000fe20000000c00 */
[----:B------:R-:W-:-:S05]  /*42640*/  IMAD R0, R3, 0x10, R0 ;  /* 0x0000001003007824 */ /* 0x000fca00078e0200 */
[C---:B------:R-:W-:Y:S02]  /*42650*/  LOP3.LUT R3, R0.reuse, 0x20, RZ, 0x3c, !PT ;  /* 0x0000002000037812 */ /* 0x040fe400078e3cff */
[C---:B------:R-:W-:Y:S02]  /*42660*/  LOP3.LUT R2, R0.reuse, 0x40, RZ, 0x3c, !PT ;  /* 0x0000004000027812 */ /* 0x040fe400078e3cff */
[----:B------:R-:W-:Y:S01]  /*42670*/  LOP3.LUT R252, R0, 0x60, RZ, 0x3c, !PT ;  /* 0x0000006000fc7812 */ /* 0x000fe200078e3cff */
[----:B---3--:R-:W-:Y:S04]  /*42680*/  STS.128 [R24+0x780], R4 ;  /* 0x0007800418007388 */ /* 0x008fe80000000c00 */
[----:B------:R-:W-:Y:S06]  /*42690*/  BAR.SYNC.DEFER_BLOCKING 0x0 ;  /* 0x0000000000007b1d */ /* 0x000fec0000010000 */
[----:B------:R-:W1:Y:S04]  /*426a0*/  LDS.128 R8, [R0] ;  /* 0x0000000000087984 */ /* 0x000e680000000c00 */
[----:B------:R-:W2:Y:S04]  /*426b0*/  LDS.128 R16, [R0+0x800] ;  /* 0x0008000000107984 */ /* 0x000ea80000000c00 */
[----:B------:R-:W3:Y:S04]  /*426c0*/  LDS.128 R12, [R0+0x1000] ;  /* 0x00100000000c7984 */ /* 0x000ee80000000c00 */
[----:B-1----:R-:W-:Y:S04]  /*426d0*/  STL.64 [R1+0x420], R8 ;  /* 0x0004200801007387 */ /* 0x002fe80000100a00 */
[----:B------:R-:W-:Y:S04]  /*426e0*/  STL.64 [R1+0x428], R10 ;  /* 0x0004280a01007387 */ /* 0x000fe80000100a00 */
[----:B------:R-:W1:Y:S04]  /*426f0*/  LDS.128 R8, [R0+0x1800] ;  /* 0x0018000000087984 */ /* 0x000e680000000c00 */
[----:B--2---:R-:W-:Y:S04]  /*42700*/  STL.64 [R1+0x650], R16 ;  /* 0x0006501001007387 */ /* 0x004fe80000100a00 */
[----:B------:R-:W-:Y:S04]  /*42710*/  STL.64 [R1+0x658], R18 ;  /* 0x0006581201007387 */ /* 0x000fe80000100a00 */
[----:B------:R-:W2:Y:S04]  /*42720*/  LDS.128 R16, [R3] ;  /* 0x0000000003107984 */ /* 0x000ea80000000c00 */
[----:B---3--:R-:W-:Y:S04]  /*42730*/  STL.64 [R1+0xab0], R12 ;  /* 0x000ab00c01007387 */ /* 0x008fe80000100a00 */
[----:B------:R-:W-:Y:S04]  /*42740*/  STL.64 [R1+0xab8], R14 ;  /* 0x000ab80e01007387 */ /* 0x000fe80000100a00 */
[----:B------:R-:W3:Y:S04]  /*42750*/  LDS.128 R12, [R3+0x800] ;  /* 0x00080000030c7984 */ /* 0x000ee80000000c00 */
[----:B-1----:R-:W-:Y:S04]  /*42760*/  STL.64 [R1+0xbd0], R8 ;  /* 0x000bd00801007387 */ /* 0x002fe80000100a00 */
[----:B------:R-:W-:Y:S04]  /*42770*/  STL.64 [R1+0xbd8], R10 ;  /* 0x000bd80a01007387 */ /* 0x000fe80000100a00 */
[----:B------:R-:W1:Y:S04]  /*42780*/  LDS.128 R8, [R3+0x1000] ;  /* 0x0010000003087984 */ /* 0x000e680000000c00 */
[----:B--2---:R-:W-:Y:S04]  /*42790*/  STL.64 [R1+0x450], R16 ;  /* 0x0004501001007387 */ /* 0x004fe80000100a00 */
[----:B------:R-:W-:Y:S04]  /*427a0*/  STL.64 [R1+0x458], R18 ;  /* 0x0004581201007387 */ /* 0x000fe80000100a00 */
[----:B------:R-:W2:Y:S04]  /*427b0*/  LDS.128 R16, [R3+0x1800] ;  /* 0x0018000003107984 */ /* 0x000ea80000000c00 */
[----:B---3--:R-:W-:Y:S04]  /*427c0*/  STL.64 [R1+0x990], R12 ;  /* 0x0009900c01007387 */ /* 0x008fe80000100a00 */
[----:B------:R-:W-:Y:S04]  /*427d0*/  STL.64 [R1+0x998], R14 ;  /* 0x0009980e01007387 */ /* 0x000fe80000100a00 */
[----:B------:R-:W3:Y:S04]  /*427e0*/  LDS.128 R12, [R2] ;  /* 0x00000000020c7984 */ /* 0x000ee80000000c00 */
        /* <DEDUP_REMOVED lines=8> */
[----:B------:R-:W3:Y:S04]  /*42870*/  LDS.128 R12, [R2+0x1800] ;  /* 0x00180000020c7984 */ /* 0x000ee80000000c00 */
[----:B-1----:R-:W-:Y:S04]  /*42880*/  STL.64 [R1+0x9a0], R8 ;  /* 0x0009a00801007387 */ /* 0x002fe80000100a00 */
[----:B------:R-:W-:Y:S04]  /*42890*/  STL.64 [R1+0x9a8], R10 ;  /* 0x0009a80a01007387 */ /* 0x000fe80000100a00 */
[----:B------:R-:W1:Y:S04]  /*428a0*/  LDS.128 R8, [R252] ;  /* 0x00000000fc087984 */ /* 0x000e680000000c00 */
        /* <DEDUP_REMOVED lines=11> */
[----:B---3--:R-:W-:Y:S04]  /*42960*/  STL.64 [R1+0xbc0], R12 ;  /* 0x000bc00c01007387 */ /* 0x008fe80000100a00 */
[----:B------:R-:W-:Y:S01]  /*42970*/  STL.64 [R1+0xbc8], R14 ;  /* 0x000bc80e01007387 */ /* 0x000fe20000100a00 */
[----:B------:R-:W-:-:S02]  /*42980*/  IMAD.MOV.U32 R4, RZ, RZ, R144 ;  /* 0x000000ffff047224 */ /* 0x000fc400078e0090 */
[----:B------:R-:W-:Y:S02]  /*42990*/  IMAD.MOV.U32 R5, RZ, RZ, R145 ;  /* 0x000000ffff057224 */ /* 0x000fe400078e0091 */
[----:B------:R-:W-:Y:S02]  /*429a0*/  IMAD.MOV.U32 R6, RZ, RZ, R148 ;  /* 0x000000ffff067224 */ /* 0x000fe400078e0094 */
[----:B------:R-:W-:Y:S01]  /*429b0*/  IMAD.MOV.U32 R7, RZ, RZ, R149 ;  /* 0x000000ffff077224 */ /* 0x000fe200078e0095 */
[----:B------:R-:W-:Y:S01]  /*429c0*/  BAR.SYNC.DEFER_BLOCKING 0x0 ;  /* 0x0000000000007b1d */ /* 0x000fe20000010000 */
[----:B------:R-:W-:Y:S02]  /*429d0*/  IMAD.MOV.U32 R148, RZ, RZ, R146 ;  /* 0x000000ffff947224 */ /* 0x000fe400078e0092 */
[----:B------:R-:W-:-:S03]  /*429e0*/  IMAD.MOV.U32 R149, RZ, RZ, R147 ;  /* 0x000000ffff957224 */ /* 0x000fc600078e0093 */
[----:B-1----:R1:W-:Y:S04]  /*429f0*/  STL.64 [R1+0xcf0], R8 ;  /* 0x000cf00801007387 */ /* 0x0023e80000100a00 */
[----:B------:R2:W-:Y:S04]  /*42a00*/  STL.64 [R1+0xcf8], R10 ;  /* 0x000cf80a01007387 */ /* 0x0005e80000100a00 */
[----:B------:R-:W3:Y:S04]  /*42a10*/  LDL.LU R20, [R1+0x5f0] ;  /* 0x0005f00001147983 */ /* 0x000ee80000300800 */
[----:B------:R-:W3:Y:S04]  /*42a20*/  LDL.LU R21, [R1+0x5f4] ;  /* 0x0005f40001157983 */ /* 0x000ee80000300800 */
[----:B------:R-:W3:Y:S01]  /*42a30*/  LDL.LU R22, [R1+0x610] ;  /* 0x0006100001167983 */ /* 0x000ee20000300800 */
[----:B-1----:R-:W-:-:S03]  /*42a40*/  IMAD.MOV.U32 R8, RZ, RZ, R208 ;  /* 0x000000ffff087224 */ /* 0x002fc600078e00d0 */
[----:B------:R-:W3:Y:S01]  /*42a50*/  LDL.LU R23, [R1+0x614] ;  /* 0x0006140001177983 */ /* 0x000ee20000300800 */
[----:B------:R-:W-:-:S03]  /*42a60*/  IMAD.MOV.U32 R9, RZ, RZ, R209 ;  /* 0x000000ffff097224 */ /* 0x000fc600078e00d1 */
[----:B------:R-:W4:Y:S01]  /*42a70*/  LDL.LU R16, [R1+0x5f8] ;  /* 0x0005f80001107983 */ /* 0x000f220000300800 */
[----:B--2---:R-:W-:Y:S02]  /*42a80*/  IMAD.MOV.U32 R10, RZ, RZ, R228 ;  /* 0x000000ffff0a7224 */ /* 0x004fe400078e00e4 */
[----:B------:R-:W-:Y:S01]  /*42a90*/  IMAD.MOV.U32 R11, RZ, RZ, R229 ;  /* 0x000000ffff0b7224 */ /* 0x000fe200078e00e5 */
[----:B------:R-:W4:Y:S01]  /*42aa0*/  LDL.LU R17, [R1+0x5fc] ;  /* 0x0005fc0001117983 */ /* 0x000f220000300800 */
[----:B------:R-:W-:-:S03]  /*42ab0*/  IMAD.MOV.U32 R228, RZ, RZ, R210 ;  /* 0x000000ffffe47224 */ /* 0x000fc600078e00d2 */
[----:B------:R-:W4:Y:S01]  /*42ac0*/  LDL.LU R18, [R1+0x618] ;  /* 0x0006180001127983 */ /* 0x000f220000300800 */
[----:B------:R-:W-:-:S03]  /*42ad0*/  IMAD.MOV.U32 R229, RZ, RZ, R211 ;  /* 0x000000ffffe57224 */ /* 0x000fc600078e00d3 */
[----:B------:R-:W4:Y:S04]  /*42ae0*/  LDL.LU R19, [R1+0x61c] ;  /* 0x00061c0001137983 */ /* 0x000f280000300800 */
[----:B------:R-:W2:Y:S04]  /*42af0*/  LDL.LU R12, [R1+0x310] ;  /* 0x00031000010c7983 */ /* 0x000ea80000300800 */
[----:B------:R1:W-:Y:S04]  /*42b00*/  STS.128 [R24], R4 ;  /* 0x0000000418007388 */ /* 0x0003e80000000c00 */
[----:B------:R-:W2:Y:S04]  /*42b10*/  LDL.LU R13, [R1+0x314] ;  /* 0x00031400010d7983 */ /* 0x000ea80000300800 */
[----:B------:R-:W-:Y:S04]  /*42b20*/  STS.128 [R24+0x80], R148 ;  /* 0x0000809418007388 */ /* 0x000fe80000000c00 */
[----:B------:R-:W2:Y:S01]  /*42b30*/  LDL.LU R14, [R1+0x330] ;  /* 0x00033000010e7983 */ /* 0x000ea20000300800 */
[----:B-1----:R-:W-:-:S03]  /*42b40*/  IMAD.MOV.U32 R4, RZ, RZ, R220 ;  /* 0x000000ffff047224 */ /* 0x002fc600078e00dc */
[----:B------:R1:W-:Y:S01]  /*42b50*/  STS.128 [R24+0x100], R8 ;  /* 0x0001000818007388 */ /* 0x0003e20000000c00 */
[----:B------:R-:W-:Y:S02]  /*42b60*/  IMAD.MOV.U32 R5, RZ, RZ, R221 ;  /* 0x000000ffff057224 */ /* 0x000fe400078e00dd */
[----:B------:R-:W-:Y:S01]  /*42b70*/  IMAD.MOV.U32 R6, RZ, RZ, R224 ;  /* 0x000000ffff067224 */ /* 0x000fe200078e00e0 */
[----:B------:R-:W2:Y:S01]  /*42b80*/  LDL.LU R15, [R1+0x334] ;  /* 0x00033400010f7983 */ /* 0x000ea20000300800 */
[----:B------:R-:W-:-:S03]  /*42b90*/  IMAD.MOV.U32 R7, RZ, RZ, R225 ;  /* 0x000000ffff077224 */ /* 0x000fc600078e00e1 */
[----:B------:R-:W-:Y:S04]  /*42ba0*/  STS.128 [R24+0x180], R228 ;  /* 0x000180e418007388 */ /* 0x000fe80000000c00 */
[----:B------:R1:W-:Y:S04]  /*42bb0*/  STS.128 [R24+0x200], R4 ;  /* 0x0002000418007388 */ /* 0x0003e80000000c00 */
[----:B-1----:R-:W2:Y:S04]  /*42bc0*/  LDL.LU R8, [R1+0x318] ;  /* 0x0003180001087983 */ /* 0x002ea80000300800 */
        /* <DEDUP_REMOVED lines=8> */
[----:B------:R-:W-:-:S05]  /*42c50*/  IMAD.MOV.U32 R225, RZ, RZ, R223 ;  /* 0x000000ffffe17224 */ /* 0x000fca00078e00df */
[----:B------:R-:W-:Y:S04]  /*42c60*/  STS.128 [R24+0x280], R224 ;  /* 0x000280e018007388 */ /* 0x000fe80000000c00 */
[----:B---3--:R1:W-:Y:S04]  /*42c70*/  STS.128 [R24+0x300], R20 ;  /* 0x0003001418007388 */ /* 0x0083e80000000c00 */
[----:B-1----:R-:W3:Y:S04]  /*42c80*/  LDL.LU R20, [R1+0x6f8] ;  /* 0x0006f80001147983 */ /* 0x002ee80000300800 */
[----:B------:R-:W3:Y:S04]  /*42c90*/  LDL.LU R21, [R1+0x6fc] ;  /* 0x0006fc0001157983 */ /* 0x000ee80000300800 */
[----:B------:R-:W3:Y:S04]  /*42ca0*/  LDL.LU R22, [R1+0x738] ;  /* 0x0007380001167983 */ /* 0x000ee80000300800 */
[----:B----4-:R1:W-:Y:S04]  /*42cb0*/  STS.128 [R24+0x380], R16 ;  /* 0x0003801018007388 */ /* 0x0103e80000000c00 */
[----:B------:R-:W3:Y:S04]  /*42cc0*/  LDL.LU R23, [R1+0x73c] ;  /* 0x00073c0001177983 */ /* 0x000ee80000300800 */
[----:B-1----:R-:W4:Y:S04]  /*42cd0*/  LDL.LU R18, [R1+0x430] ;  /* 0x0004300001127983 */ /* 0x002f280000300800 */
[----:B--2---:R1:W-:Y:S04]  /*42ce0*/  STS.128 [R24+0x400], R12 ;  /* 0x0004000c18007388 */ /* 0x0043e80000000c00 */
[----:B------:R-:W4:Y:S04]  /*42cf0*/  LDL.LU R19, [R1+0x434] ;  /* 0x0004340001137983 */ /* 0x000f280000300800 */
[----:B-1----:R-:W2:Y:S04]  /*42d00*/  LDL.LU R14, [R1+0x438] ;  /* 0x00043800010e7983 */ /* 0x002ea80000300800 */
[----:B------:R-:W2:Y:S04]  /*42d10*/  LDL.LU R15, [R1+0x43c] ;  /* 0x00043c00010f7983 */ /* 0x000ea80000300800 */
[----:B------:R1:W-:Y:S04]  /*42d20*/  STS.128 [R24+0x480], R8 ;  /* 0x0004800818007388 */ /* 0x0003e80000000c00 */
        /* <DEDUP_REMOVED lines=12> */
[----:B------:R-:W-:Y:S01]  /*42df0*/  IMAD.MOV.U32 R13, RZ, RZ, R243 ;  /* 0x000000ffff0d7224 */ /* 0x000fe200078e00f3 */
[----:B---3--:R-:W-:Y:S04]  /*42e00*/  STS.128 [R24+0x580], R20 ;  /* 0x0005801418007388 */ /* 0x008fe80000000c00 */
[----:B----4-:R-:W-:Y:S04]  /*42e10*/  STS.128 [R24+0x600], R16 ;  /* 0x0006001018007388 */ /* 0x010fe80000000c00 */
[----:B--2---:R-:W-:Y:S04]  /*42e20*/  STS.128 [R24+0x680], R12 ;  /* 0x0006800c18007388 */ /* 0x004fe80000000c00 */
[----:B------:R-:W-:Y:S04]  /*42e30*/  STS.128 [R24+0x700], R8 ;  /* 0x0007000818007388 */ /* 0x000fe80000000c00 */
[----:B------:R1:W-:Y:S04]  /*42e40*/  STS.128 [R24+0x780], R4 ;  /* 0x0007800418007388 */ /* 0x0003e80000000c00 */
[----:B------:R-:W-:Y:S06]  /*42e50*/  BAR.SYNC.DEFER_BLOCKING 0x0 ;  /* 0x0000000000007b1d */ /* 0x000fec0000010000 */
[----:B-1----:R-:W3:Y:S04]  /*42e60*/  LDL.LU R4, [R1+0xf00] ;  /* 0x000f000001047983 */ /* 0x002ee80000300800 */
[----:B------:R-:W3:Y:S04]  /*42e70*/  LDL.LU R5, [R1+0xf04] ;  /* 0x000f040001057983 */ /* 0x000ee80000300800 */
[----:B------:R-:W3:Y:S04]  /*42e80*/  LDL.LU R6, [R1+0xee0] ;  /* 0x000ee00001067983 */ /* 0x000ee80000300800 */
[----:B------:R-:W3:Y:S04]  /*42e90*/  LDL.LU R7, [R1+0xee4] ;  /* 0x000ee40001077983 */ /* 0x000ee80000300800 */
[----:B------:R-:W1:Y:S04]  /*42ea0*/  LDS.128 R8, [R0] ;  /* 0x0000000000087984 */ /* 0x000e680000000c00 */
[----:B------:R-:W3:Y:S04]  /*42eb0*/  LDS.128 R16, [R0+0x800] ;  /* 0x0008000000107984 */ /* 0x000ee80000000c00 */
[----:B------:R-:W4:Y:S04]  /*42ec0*/  LDS.128 R12, [R0+0x1000] ;  /* 0x00100000000c7984 */ /* 0x000f280000000c00 */
[----:B-1----:R-:W-:Y:S04]  /*42ed0*/  STL.64 [R1+0x140], R8 ;  /* 0x0001400801007387 */ /* 0x002fe80000100a00 */
[----:B------:R-:W-:Y:S04]  /*42ee0*/  STL.64 [R1+0x148], R10 ;  /* 0x0001480a01007387 */ /* 0x000fe80000100a00 */
[----:B------:R-:W1:Y:S04]  /*42ef0*/  LDS.128 R8, [R0+0x1800] ;  /* 0x0018000000087984 */ /* 0x000e680000000c00 */
[----:B---3--:R-:W-:Y:S04]  /*42f00*/  STL.64 [R1+0x310], R16 ;  /* 0x0003101001007387 */ /* 0x008fe80000100a00 */
[----:B------:R-:W-:Y:S04]  /*42f10*/  STL.64 [R1+0x318], R18 ;  /* 0x0003181201007387 */ /* 0x000fe80000100a00 */
[----:B------:R-:W3:Y:S04]  /*42f20*/  LDS.128 R16, [R3] ;  /* 0x0000000003107984 */ /* 0x000ee80000000c00 */
[----:B----4-:R-:W-:Y:S04]  /*42f30*/  STL.64 [R1+0x570], R12 ;  /* 0x0005700c01007387 */ /* 0x010fe80000100a00 */
[----:B------:R-:W-:Y:S04]  /*42f40*/  STL.64 [R1+0x578], R14 ;  /* 0x0005780e01007387 */ /* 0x000fe80000100a00 */
[----:B------:R-:W4:Y:S04]  /*42f50*/  LDS.128 R12, [R3+0x800] ;  /* 0x00080000030c7984 */ /* 0x000f280000000c00 */
[----:B-1----:R-:W-:Y:S04]  /*42f60*/  STL.64 [R1+0x6f0], R8 ;  /* 0x0006f00801007387 */ /* 0x002fe80000100a00 */
[----:B------:R-:W-:Y:S04]  /*42f70*/  STL.64 [R1+0x6f8], R10 ;  /* 0x0006f80a01007387 */ /* 0x000fe80000100a00 */
[----:B------:R-:W1:Y:S04]  /*42f80*/  LDS.128 R8, [R3+0x1000] ;  /* 0x0010000003087984 */ /* 0x000e680000000c00 */
[----:B---3--:R-:W-:Y:S04]  /*42f90*/  STL.64 [R1+0x150], R16 ;  /* 0x0001501001007387 */ /* 0x008fe80000100a00 */
[----:B------:R-:W-:Y:S04]  /*42fa0*/  STL.64 [R1+0x158], R18 ;  /* 0x0001581201007387 */ /* 0x000fe80000100a00 */
[----:B------:R-:W3:Y:S04]  /*42fb0*/  LDS.128 R16, [R3+0x1800] ;  /* 0x0018000003107984 */ /* 0x000ee80000000c00 */
[----:B----4-:R-:W-:Y:S04]  /*42fc0*/  STL.64 [R1+0x330], R12 ;  /* 0x0003300c01007387 */ /* 0x010fe80000100a00 */
[----:B------:R-:W-:Y:S04]  /*42fd0*/  STL.64 [R1+0x338], R14 ;  /* 0x0003380e01007387 */ /* 0x000fe80000100a00 */
[----:B------:R-:W4:Y:S04]  /*42fe0*/  LDS.128 R12, [R2] ;  /* 0x00000000020c7984 */ /* 0x000f280000000c00 */
        /* <DEDUP_REMOVED lines=8> */
[----:B------:R-:W4:Y:S04]  /*43070*/  LDS.128 R12, [R2+0x1800] ;  /* 0x00180000020c7984 */ /* 0x000f280000000c00 */
[----:B-1----:R-:W-:Y:S04]  /*43080*/  STL.64 [R1+0x430], R8 ;  /* 0x0004300801007387 */ /* 0x002fe80000100a00 */
[----:B------:R-:W-:Y:S04]  /*43090*/  STL.64 [R1+0x438], R10 ;  /* 0x0004380a01007387 */ /* 0x000fe80000100a00 */
[----:B------:R-:W1:Y:S04]  /*430a0*/  LDS.128 R8, [R252] ;  /* 0x00000000fc087984 */ /* 0x000e680000000c00 */
        /* <DEDUP_REMOVED lines=8> */
[----:B------:R-:W1:Y:S04]  /*43130*/  LDS.128 R8, [R252+0x1800] ;  /* 0x00180000fc087984 */ /* 0x000e680000000c00 */
[----:B------:R-:W-:Y:S06]  /*43140*/  BAR.SYNC.DEFER_BLOCKING 0x0 ;  /* 0x0000000000007b1d */ /* 0x000fec0000010000 */
[----:B---3--:R3:W-:Y:S04]  /*43150*/  STL.64 [R1+0x4a0], R16 ;  /* 0x0004a01001007387 */ /* 0x0087e80000100a00 */
[----:B------:R1:W-:Y:S04]  /*43160*/  STL.64 [R1+0x4a8], R18 ;  /* 0x0004a81201007387 */ /* 0x0003e80000100a00 */
[----:B----4-:R4:W-:Y:S04]  /*43170*/  STL.64 [R1+0x610], R12 ;  /* 0x0006100c01007387 */ /* 0x0109e80000100a00 */
[----:B------:R1:W-:Y:S04]  /*43180*/  STL.64 [R1+0x618], R14 ;  /* 0x0006180e01007387 */ /* 0x0003e80000100a00 */
[----:B-1----:R1:W-:Y:S04]  /*43190*/  STL.64 [R1+0x810], R8 ;  /* 0x0008100801007387 */ /* 0x0023e80000100a00 */
[----:B------:R1:W-:Y:S04]  /*431a0*/  STL.64 [R1+0x818], R10 ;  /* 0x0008180a01007387 */ /* 0x0003e80000100a00 */
[----:B------:R-:W2:Y:S04]  /*431b0*/  LDL.LU R20, [R1+0xf08] ;  /* 0x000f080001147983 */ /* 0x000ea80000300800 */
[----:B------:R-:W2:Y:S04]  /*431c0*/  LDL.LU R21, [R1+0xf0c] ;  /* 0x000f0c0001157983 */ /* 0x000ea80000300800 */
[----:B------:R-:W2:Y:S04]  /*431d0*/  LDL.LU R22, [R1+0xee8] ;  /* 0x000ee80001167983 */ /* 0x000ea80000300800 */
[----:B------:R-:W2:Y:S04]  /*431e0*/  LDL.LU R23, [R1+0xeec] ;  /* 0x000eec0001177983 */ /* 0x000ea80000300800 */
[----:B---3--:R-:W3:Y:S04]  /*431f0*/  LDL.LU R16, [R1+0xcb0] ;  /* 0x000cb00001107983 */ /* 0x008ee80000300800 */
[----:B------:R-:W3:Y:S04]  /*43200*/  LDL.LU R17, [R1+0xcb4] ;  /* 0x000cb40001117983 */ /* 0x000ee80000300800 */
[----:B------:R-:W3:Y:S04]  /*43210*/  LDL.LU R18, [R1+0xca0] ;  /* 0x000ca00001127983 */ /* 0x000ee80000300800 */
[----:B------:R-:W3:Y:S04]  /*43220*/  LDL.LU R19, [R1+0xca4] ;  /* 0x000ca40001137983 */ /* 0x000ee80000300800 */
[----:B----4-:R-:W4:Y:S04]  /*43230*/  LDL.LU R12, [R1+0xcb8] ;  /* 0x000cb800010c7983 */ /* 0x010f280000300800 */
[----:B------:R-:W4:Y:S04]  /*43240*/  LDL.LU R13, [R1+0xcbc] ;  /* 0x000cbc00010d7983 */ /* 0x000f280000300800 */
[----:B------:R-:W4:Y:S04]  /*43250*/  LDL.LU R14, [R1+0xca8] ;  /* 0x000ca800010e7983 */ /* 0x000f280000300800 */
[----:B------:R-:W4:Y:S04]  /*43260*/  LDL.LU R15, [R1+0xcac] ;  /* 0x000cac00010f7983 */ /* 0x000f280000300800 */
[----:B-1----:R-:W4:Y:S04]  /*43270*/  LDL.LU R8, [R1+0xbb0] ;  /* 0x000bb00001087983 */ /* 0x002f280000300800 */
[----:B------:R-:W4:Y:S04]  /*43280*/  LDL.LU R9, [R1+0xbb4] ;  /* 0x000bb40001097983 */ /* 0x000f280000300800 */
[----:B------:R-:W4:Y:S04]  /*43290*/  LDL.LU R10, [R1+0xba0] ;  /* 0x000ba000010a7983 */ /* 0x000f280000300800 */
[----:B------:R1:W-:Y:S04]  /*432a0*/  STS.128 [R24], R4 ;  /* 0x0000000418007388 */ /* 0x0003e80000000c00 */
[----:B------:R-:W4:Y:S04]  /*432b0*/  LDL.LU R11, [R1+0xba4] ;  /* 0x000ba400010b7983 */ /* 0x000f280000300800 */
[----:B-1----:R-:W4:Y:S04]  /*432c0*/  LDL.LU R4, [R1+0xbb8] ;  /* 0x000bb80001047983 */ /* 0x002f280000300800 */
[----:B------:R-:W4:Y:S04]  /*432d0*/  LDL.LU R5, [R1+0xbbc] ;  /* 0x000bbc0001057983 */ /* 0x000f280000300800 */
[----:B------:R-:W4:Y:S04]  /*432e0*/  LDL.LU R6, [R1+0xba8] ;  /* 0x000ba80001067983 */ /* 0x000f280000300800 */
[----:B------:R-:W4:Y:S04]  /*432f0*/  LDL.LU R7, [R1+0xbac] ;  /* 0x000bac0001077983 */ /* 0x000f280000300800 */
[----:B--2---:R1:W-:Y:S04]  /*43300*/  STS.128 [R24+0x80], R20 ;  /* 0x0000801418007388 */ /* 0x0043e80000000c00 */
[----:B-1----:R-:W2:Y:S04]  /*43310*/  LDL.LU R20, [R1+0xaa0] ;  /* 0x000aa00001147983 */ /* 0x002ea80000300800 */
[----:B------:R-:W2:Y:S04]  /*43320*/  LDL.LU R21, [R1+0xaa4] ;  /* 0x000aa40001157983 */ /* 0x000ea80000300800 */
[----:B------:R-:W2:Y:S04]  /*43330*/  LDL.LU R22, [R1+0xa80] ;  /* 0x000a800001167983 */ /* 0x000ea80000300800 */
[----:B---3--:R1:W-:Y:S04]  /*43340*/  STS.128 [R24+0x100], R16 ;  /* 0x0001001018007388 */ /* 0x0083e80000000c00 */
[----:B------:R-:W2:Y:S04]  /*43350*/  LDL.LU R23, [R1+0xa84] ;  /* 0x000a840001177983 */ /* 0x000ea80000300800 */
[----:B----4-:R3:W-:Y:S04]  /*43360*/  STS.128 [R24+0x180], R12 ;  /* 0x0001800c18007388 */ /* 0x0107e80000000c00 */
[----:B-1----:R-:W4:Y:S04]  /*43370*/  LDL.LU R16, [R1+0xaa8] ;  /* 0x000aa80001107983 */ /* 0x002f280000300800 */
[----:B------:R-:W4:Y:S04]  /*43380*/  LDL.LU R17, [R1+0xaac] ;  /* 0x000aac0001117983 */ /* 0x000f280000300800 */
[----:B------:R-:W4:Y:S04]  /*43390*/  LDL.LU R18, [R1+0xa88] ;  /* 0x000a880001127983 */ /* 0x000f280000300800 */
[----:B------:R-:W4:Y:S04]  /*433a0*/  LDL.LU R19, [R1+0xa8c] ;  /* 0x000a8c0001137983 */ /* 0x000f280000300800 */
[----:B---3--:R-:W3:Y:S04]  /*433b0*/  LDL.LU R12, [R1+0x980] ;  /* 0x00098000010c7983 */ /* 0x008ee80000300800 */
[----:B------:R-:W3:Y:S04]  /*433c0*/  LDL.LU R13, [R1+0x984] ;  /* 0x00098400010d7983 */ /* 0x000ee80000300800 */
[----:B------:R-:W3:Y:S04]  /*433d0*/  LDL.LU R14, [R1+0x970] ;  /* 0x00097000010e7983 */ /* 0x000ee80000300800 */
[----:B------:R1:W-:Y:S04]  /*433e0*/  STS.128 [R24+0x200], R8 ;  /* 0x0002000818007388 */ /* 0x0003e80000000c00 */
[----:B------:R-:W3:Y:S04]  /*433f0*/  LDL.LU R15, [R1+0x974] ;  /* 0x00097400010f7983 */ /* 0x000ee80000300800 */
[----:B------:R1:W-:Y:S04]  /*43400*/  STS.128 [R24+0x280], R4 ;  /* 0x0002800418007388 */ /* 0x0003e80000000c00 */
        /* <DEDUP_REMOVED lines=17> */
[----:B---3--:R1:W-:Y:S04]  /*43520*/  STS.128 [R24+0x400], R12 ;  /* 0x0004000c18007388 */ /* 0x0083e80000000c00 */
[----:B------:R-:W4:Y:S04]  /*43530*/  LDL.LU R19, [R1+0xb4] ;  /* 0x0000b40001137983 */ /* 0x000f280000300800 */
[----:B------:R3:W-:Y:S04]  /*43540*/  STS.128 [R24+0x480], R8 ;  /* 0x0004800818007388 */ /* 0x0007e80000000c00 */
        /* <DEDUP_REMOVED lines=9> */
[----:B-1----:R-:W3:Y:S04]  /*435e0*/  LDL.LU R4, [R1+0x138] ;  /* 0x0001380001047983 */ /* 0x002ee80000300800 */
[----:B------:R-:W3:Y:S04]  /*435f0*/  LDL.LU R5, [R1+0x13c] ;  /* 0x00013c0001057983 */ /* 0x000ee80000300800 */
[----:B------:R-:W3:Y:S04]  /*43600*/  LDL.LU R6, [R1+0x118] ;  /* 0x0001180001067983 */ /* 0x000ee80000300800 */
[----:B------:R-:W3:Y:S04]  /*43610*/  LDL.LU R7, [R1+0x11c] ;  /* 0x00011c0001077983 */ /* 0x000ee80000300800 */
[----:B--2---:R-:W-:Y:S04]  /*43620*/  STS.128 [R24+0x580], R20 ;  /* 0x0005801418007388 */ /* 0x004fe80000000c00 */
[----:B----4-:R-:W-:Y:S04]  /*43630*/  STS.128 [R24+0x600], R16 ;  /* 0x0006001018007388 */ /* 0x010fe80000000c00 */
[----:B------:R-:W-:Y:S04]  /*43640*/  STS.128 [R24+0x680], R12 ;  /* 0x0006800c18007388 */ /* 0x000fe80000000c00 */
[----:B---3--:R-:W-:Y:S04]  /*43650*/  STS.128 [R24+0x700], R8 ;  /* 0x0007000818007388 */ /* 0x008fe80000000c00 */
[----:B------:R-:W-:Y:S04]  /*43660*/  STS.128 [R24+0x780], R4 ;  /* 0x0007800418007388 */ /* 0x000fe80000000c00 */
        /* <DEDUP_REMOVED lines=43> */
[----:B--2---:R-:W-:Y:S01]  /*43920*/  STL.64 [R1+0xbb0], R16 ;  /* 0x000bb01001007387 */ /* 0x004fe20000100a00 */
[----:B------:R-:W-:-:S03]  /*43930*/  IMAD.MOV.U32 R4, RZ, RZ, R152 ;  /* 0x000000ffff047224 */ /* 0x000fc600078e0098 */
[----:B------:R-:W-:Y:S01]  /*43940*/  STL.64 [R1+0xbb8], R18 ;  /* 0x000bb81201007387 */ /* 0x000fe20000100a00 */
[----:B------:R-:W-:Y:S02]  /*43950*/  IMAD.MOV.U32 R5, RZ, RZ, R153 ;  /* 0x000000ffff057224 */ /* 0x000fe400078e0099 */
[----:B------:R-:W-:Y:S02]  /*43960*/  IMAD.MOV.U32 R6, RZ, RZ, R156 ;  /* 0x000000ffff067224 */ /* 0x000fe400078e009c */
[----:B------:R-:W-:Y:S01]  /*43970*/  IMAD.MOV.U32 R7, RZ, RZ, R157 ;  /* 0x000000ffff077224 */ /* 0x000fe200078e009d */
[----:B------:R-:W-:Y:S06]  /*43980*/  BAR.SYNC.DEFER_BLOCKING 0x0 ;  /* 0x0000000000007b1d */ /* 0x000fec0000010000 */
[----:B---3--:R-:W-:Y:S04]  /*43990*/  STL.64 [R1+0xd20], R12 ;  /* 0x000d200c01007387 */ /* 0x008fe80000100a00 */
[----:B------:R-:W-:Y:S04]  /*439a0*/  STL.64 [R1+0xd28], R14 ;  /* 0x000d280e01007387 */ /* 0x000fe80000100a00 */
[----:B-1----:R1:W-:Y:S04]  /*439b0*/  STL.64 [R1+0xd60], R8 ;  /* 0x000d600801007387 */ /* 0x0023e80000100a00 */
[----:B------:R2:W-:Y:S04]  /*439c0*/  STL.64 [R1+0xd68], R10 ;  /* 0x000d680a01007387 */ /* 0x0005e80000100a00 */
[----:B------:R3:W-:Y:S04]  /*439d0*/  STS.128 [R24], R4 ;  /* 0x0000000418007388 */ /* 0x0007e80000000c00 */
[----:B-1----:R-:W4:Y:S04]  /*439e0*/  LDL.LU R8, [R1+0x120] ;  /* 0x0001200001087983 */ /* 0x002f280000300800 */
[----:B------:R-:W4:Y:S04]  /*439f0*/  LDL.LU R9, [R1+0x124] ;  /* 0x0001240001097983 */ /* 0x000f280000300800 */
[----:B--2---:R-:W4:Y:S04]  /*43a00*/  LDL.LU R10, [R1+0x170] ;  /* 0x00017000010a7983 */ /* 0x004f280000300800 */
[----:B------:R-:W4:Y:S04]  /*43a10*/  LDL.LU R11, [R1+0x174] ;  /* 0x00017400010b7983 */ /* 0x000f280000300800 */
[----:B---3--:R-:W2:Y:S04]  /*43a20*/  LDL.LU R4, [R1+0x128] ;  /* 0x0001280001047983 */ /* 0x008ea80000300800 */
[----:B------:R-:W2:Y:S04]  /*43a30*/  LDL.LU R5, [R1+0x12c] ;  /* 0x00012c0001057983 */ /* 0x000ea80000300800 */
[----:B------:R-:W2:Y:S04]  /*43a40*/  LDL.LU R6, [R1+0x178] ;  /* 0x0001780001067983 */ /* 0x000ea80000300800 */
[----:B------:R-:W2:Y:S01]  /*43a50*/  LDL.LU R7, [R1+0x17c] ;  /* 0x00017c0001077983 */ /* 0x000ea20000300800 */
[----:B------:R-:W-:-:S02]  /*43a60*/  IMAD.MOV.U32 R156, RZ, RZ, R154 ;  /* 0x000000ffff9c7224 */ /* 0x000fc400078e009a */
[----:B------:R-:W-:Y:S01]  /*43a70*/  IMAD.MOV.U32 R157, RZ, RZ, R155 ;  /* 0x000000ffff9d7224 */ /* 0x000fe200078e009b */
[----:B------:R-:W3:Y:S01]  /*43a80*/  LDL.LU R20, [R1+0x620] ;  /* 0x0006200001147983 */ /* 0x000ee20000300800 */
[----:B------:R-:W-:Y:S02]  /*43a90*/  IMAD.MOV.U32 R12, RZ, RZ, R212 ;  /* 0x000000ffff0c7224 */ /* 0x000fe400078e00d4 */
[----:B------:R-:W-:Y:S01]  /*43aa0*/  IMAD.MOV.U32 R13, RZ, RZ, R213 ;  /* 0x000000ffff0d7224 */ /* 0x000fe200078e00d5 */
[----:B------:R-:W3:Y:S01]  /*43ab0*/  LDL.LU R21, [R1+0x624] ;  /* 0x0006240001157983 */ /* 0x000ee20000300800 */
[----:B------:R-:W-:Y:S02]  /*43ac0*/  IMAD.MOV.U32 R14, RZ, RZ, R216 ;  /* 0x000000ffff0e7224 */ /* 0x000fe400078e00d8 */
[----:B------:R-:W-:Y:S01]  /*43ad0*/  IMAD.MOV.U32 R15, RZ, RZ, R217 ;  /* 0x000000ffff0f7224 */ /* 0x000fe200078e00d9 */
[----:B------:R-:W3:Y:S01]  /*43ae0*/  LDL.LU R22, [R1+0x630] ;  /* 0x0006300001167983 */ /* 0x000ee20000300800 */
[----:B------:R-:W-:-:S03]  /*43af0*/  IMAD.MOV.U32 R216, RZ, RZ, R214 ;  /* 0x000000ffffd87224 */ /* 0x000fc600078e00d6 */
[----:B------:R-:W3:Y:S01]  /*43b00*/  LDL.LU R23, [R1+0x634] ;  /* 0x0006340001177983 */ /* 0x000ee20000300800 */
[----:B------:R-:W-:-:S03]  /*43b10*/  IMAD.MOV.U32 R217, RZ, RZ, R215 ;  /* 0x000000ffffd97224 */ /* 0x000fc600078e00d7 */
[----:B------:R-:W3:Y:S04]  /*43b20*/  LDL.LU R16, [R1+0x628] ;  /* 0x0006280001107983 */ /* 0x000ee80000300800 */
[----:B------:R-:W3:Y:S04]  /*43b30*/  LDL.LU R17, [R1+0x62c] ;  /* 0x00062c0001117983 */ /* 0x000ee80000300800 */
[----:B------:R-:W-:Y:S04]  /*43b40*/  STS.128 [R24+0x80], R156 ;  /* 0x0000809c18007388 */ /* 0x000fe80000000c00 */
[----:B------:R-:W3:Y:S04]  /*43b50*/  LDL.LU R18, [R1+0x638] ;  /* 0x0006380001127983 */ /* 0x000ee80000300800 */
[----:B------:R1:W-:Y:S04]  /*43b60*/  STS.128 [R24+0x100], R12 ;  /* 0x0001000c18007388 */ /* 0x0003e80000000c00 */
[----:B------:R-:W3:Y:S04]  /*43b70*/  LDL.LU R19, [R1+0x63c] ;  /* 0x00063c0001137983 */ /* 0x000ee80000300800 */
[----:B------:R-:W-:Y:S04]  /*43b80*/  STS.128 [R24+0x180], R216 ;  /* 0x000180d818007388 */ /* 0x000fe80000000c00 */
[----:B-1----:R-:W3:Y:S04]  /*43b90*/  LDL.LU R12, [R1+0x340] ;  /* 0x00034000010c7983 */ /* 0x002ee80000300800 */
[----:B------:R-:W3:Y:S04]  /*43ba0*/  LDL.LU R13, [R1+0x344] ;  /* 0x00034400010d7983 */ /* 0x000ee80000300800 */
[----:B------:R-:W3:Y:S04]  /*43bb0*/  LDL.LU R14, [R1+0x350] ;  /* 0x00035000010e7983 */ /* 0x000ee80000300800 */
[----:B------:R-:W3:Y:S04]  /*43bc0*/  LDL.LU R15, [R1+0x354] ;  /* 0x00035400010f7983 */ /* 0x000ee80000300800 */
[----:B----4-:R1:W-:Y:S04]  /*43bd0*/  STS.128 [R24+0x200], R8 ;  /* 0x0002000818007388 */ /* 0x0103e80000000c00 */
[----:B-1----:R-:W4:Y:S04]  /*43be0*/  LDL.LU R8, [R1+0x348] ;  /* 0x0003480001087983 */ /* 0x002f280000300800 */
[----:B------:R-:W4:Y:S04]  /*43bf0*/  LDL.LU R9, [R1+0x34c] ;  /* 0x00034c0001097983 */ /* 0x000f280000300800 */
[----:B------:R-:W4:Y:S04]  /*43c00*/  LDL.LU R10, [R1+0x358] ;  /* 0x00035800010a7983 */ /* 0x000f280000300800 */
[----:B--2---:R1:W-:Y:S04]  /*43c10*/  STS.128 [R24+0x280], R4 ;  /* 0x0002800418007388 */ /* 0x0043e80000000c00 */
[----:B------:R-:W4:Y:S04]  /*43c20*/  LDL.LU R11, [R1+0x35c] ;  /* 0x00035c00010b7983 */ /* 0x000f280000300800 */
[----:B-1----:R-:W2:Y:S04]  /*43c30*/  LDL.LU R4, [R1+0x740] ;  /* 0x0007400001047983 */ /* 0x002ea80000300800 */
[----:B------:R-:W2:Y:S04]  /*43c40*/  LDL.LU R5, [R1+0x744] ;  /* 0x0007440001057983 */ /* 0x000ea80000300800 */
[----:B------:R-:W2:Y:S04]  /*43c50*/  LDL.LU R6, [R1+0x750] ;  /* 0x0007500001067983 */ /* 0x000ea80000300800 */
[----:B------:R-:W2:Y:S04]  /*43c60*/  LDL.LU R7, [R1+0x754] ;  /* 0x0007540001077983 */ /* 0x000ea80000300800 */
[----:B---3--:R1:W-:Y:S04]  /*43c70*/  STS.128 [R24+0x300], R20 ;  /* 0x0003001418007388 */ /* 0x0083e80000000c00 */
[----:B------:R3:W-:Y:S04]  /*43c80*/  STS.128 [R24+0x380], R16 ;  /* 0x0003801018007388 */ /* 0x0007e80000000c00 */
[----:B-1----:R-:W2:Y:S04]  /*43c90*/  LDL.LU R20, [R1+0x748] ;  /* 0x0007480001147983 */ /* 0x002ea80000300800 */
[----:B------:R-:W2:Y:S04]  /*43ca0*/  LDL.LU R21, [R1+0x74c] ;  /* 0x00074c0001157983 */ /* 0x000ea80000300800 */
[----:B------:R-:W2:Y:S04]  /*43cb0*/  LDL.LU R22, [R1+0x758] ;  /* 0x0007580001167983 */ /* 0x000ea80000300800 */
[----:B------:R-:W2:Y:S04]  /*43cc0*/  LDL.LU R23, [R1+0x75c] ;  /* 0x00075c0001177983 */ /* 0x000ea80000300800 */
        /* <DEDUP_REMOVED lines=19> */
[----:B------:R-:W-:Y:S04]  /*43e00*/  STS.128 [R24+0x580], R20 ;  /* 0x0005801418007388 */ /* 0x000fe80000000c00 */
[----:B---3--:R-:W-:Y:S04]  /*43e10*/  STS.128 [R24+0x600], R16 ;  /* 0x0006001018007388 */ /* 0x008fe80000000c00 */
[----:B------:R-:W-:Y:S04]  /*43e20*/  STS.128 [R24+0x680], R12 ;  /* 0x0006800c18007388 */ /* 0x000fe80000000c00 */
[----:B----4-:R-:W-:Y:S04]  /*43e30*/  STS.128 [R24+0x700], R8 ;  /* 0x0007000818007388 */ /* 0x010fe80000000c00 */
[----:B--2---:R1:W-:Y:S04]  /*43e40*/  STS.128 [R24+0x780], R4 ;  /* 0x0007800418007388 */ /* 0x0043e80000000c00 */
        /* <DEDUP_REMOVED lines=513> */
[----:B-1----:R-:W4:Y:S04]  /*45e60*/  LDL.LU R4, [R1+0xe70] ;  /* 0x000e700001047983 */ /* 0x002f280000300800 */
[----:B------:R-:W4:Y:S04]  /*45e70*/  LDL.LU R5, [R1+0xe74] ;  /* 0x000e740001057983 */ /* 0x000f280000300800 */
[----:B------:R-:W4:Y:S04]  /*45e80*/  LDL.LU R6, [R1+0xe60] ;  /* 0x000e600001067983 */ /* 0x000f280000300800 */
[----:B------:R-:W1:Y:S04]  /*45e90*/  LDS.128 R8, [R0] ;  /* 0x0000000000087984 */ /* 0x000e680000000c00 */
[----:B------:R-:W3:Y:S04]  /*45ea0*/  LDS.128 R16, [R0+0x800] ;  /* 0x0008000000107984 */ /* 0x000ee80000000c00 */
[----:B------:R-:W4:Y:S04]  /*45eb0*/  LDL.LU R7, [R1+0xe64] ;  /* 0x000e640001077983 */ /* 0x000f280000300800 */
        /* <DEDUP_REMOVED lines=40> */
[----:B---3--:R3:W-:Y:S04]  /*46140*/  STL.64 [R1+0x390], R16 ;  /* 0x0003901001007387 */ /* 0x0087e80000100a00 */
[----:B------:R1:W-:Y:S04]  /*46150*/  STL.64 [R1+0x398], R18 ;  /* 0x0003981201007387 */ /* 0x0003e80000100a00 */
[----:B------:R-:W-:Y:S06]  /*46160*/  BAR.SYNC.DEFER_BLOCKING 0x0 ;  /* 0x0000000000007b1d */ /* 0x000fec0000010000 */
        /* <DEDUP_REMOVED lines=19> */
[----:B------:R-:W4:Y:S04]  /*462a0*/  LDL.LU R11, [R1+0xb34] ;  /* 0x000b3400010b7983 */ /* 0x000f280000300800 */
[----:B------:R1:W-:Y:S04]  /*462b0*/  STS.128 [R24], R4 ;  /* 0x0000000418007388 */ /* 0x0003e80000000c00 */
        /* <DEDUP_REMOVED lines=24> */
[----:B------:R1:W-:Y:S04]  /*46440*/  STS.128 [R24+0x280], R4 ;  /* 0x0002800418007388 */ /* 0x0003e80000000c00 */
[----:B-1----:R-:W3:Y:S04]  /*46450*/  LDL.LU R4, [R1+0x270] ;  /* 0x0002700001047983 */ /* 0x002ee80000300800 */
[----:B------:R-:W3:Y:S04]  /*46460*/  LDL.LU R5, [R1+0x274] ;  /* 0x0002740001057983 */ /* 0x000ee80000300800 */
[----:B------:R-:W3:Y:S04]  /*46470*/  LDL.LU R6, [R1+0x250] ;  /* 0x0002500001067983 */ /* 0x000ee80000300800 */
[----:B------:R-:W3:Y:S04]  /*46480*/  LDL.LU R7, [R1+0x254] ;  /* 0x0002540001077983 */ /* 0x000ee80000300800 */
[----:B--2---:R-:W-:Y:S04]  /*46490*/  STS.128 [R24+0x300], R20 ;  /* 0x0003001418007388 */ /* 0x004fe80000000c00 */
[----:B----4-:R1:W-:Y:S04]  /*464a0*/  STS.128 [R24+0x380], R16 ;  /* 0x0003801018007388 */ /* 0x0103e80000000c00 */
[----:B-1----:R-:W2:Y:S04]  /*464b0*/  LDL.LU R16, [R1+0x278] ;  /* 0x0002780001107983 */ /* 0x002ea80000300800 */
[----:B------:R-:W2:Y:S04]  /*464c0*/  LDL.LU R17, [R1+0x27c] ;  /* 0x00027c0001117983 */ /* 0x000ea80000300800 */
[----:B------:R-:W2:Y:S04]  /*464d0*/  LDL.LU R18, [R1+0x258] ;  /* 0x0002580001127983 */ /* 0x000ea80000300800 */
[----:B---3--:R1:W-:Y:S04]  /*464e0*/  STS.128 [R24+0x400], R12 ;  /* 0x0004000c18007388 */ /* 0x0083e80000000c00 */
[----:B------:R-:W2:Y:S04]  /*464f0*/  LDL.LU R19, [R1+0x25c] ;  /* 0x00025c0001137983 */ /* 0x000ea80000300800 */
[----:B-1----:R-:W3:Y:S04]  /*46500*/  LDL.LU R12, [R1+0x60] ;  /* 0x00006000010c7983 */ /* 0x002ee80000300800 */
[----:B------:R-:W3:Y:S04]  /*46510*/  LDL.LU R13, [R1+0x64] ;  /* 0x00006400010d7983 */ /* 0x000ee80000300800 */
[----:B------:R-:W3:Y:S04]  /*46520*/  LDL.LU R14, [R1+0x50] ;  /* 0x00005000010e7983 */ /* 0x000ee80000300800 */
[----:B------:R1:W-:Y:S04]  /*46530*/  STS.128 [R24+0x480], R8 ;  /* 0x0004800818007388 */ /* 0x0003e80000000c00 */
[----:B------:R-:W3:Y:S04]  /*46540*/  LDL.LU R15, [R1+0x54] ;  /* 0x00005400010f7983 */ /* 0x000ee80000300800 */
[----:B-1----:R-:W4:Y:S04]  /*46550*/  LDL.LU R8, [R1+0x68] ;  /* 0x0000680001087983 */ /* 0x002f280000300800 */
[----:B------:R-:W4:Y:S04]  /*46560*/  LDL.LU R9, [R1+0x6c] ;  /* 0x00006c0001097983 */ /* 0x000f280000300800 */
[----:B------:R-:W4:Y:S04]  /*46570*/  LDL.LU R10, [R1+0x58] ;  /* 0x00005800010a7983 */ /* 0x000f280000300800 */
[----:B------:R-:W4:Y:S04]  /*46580*/  LDL.LU R11, [R1+0x5c] ;  /* 0x00005c00010b7983 */ /* 0x000f280000300800 */
[----:B------:R1:W-:Y:S02]  /*46590*/  STS.128 [R24+0x500], R4 ;  /* 0x0005000418007388 */ /* 0x0003e40000000c00 */
[----:B-1----:R-:W-:-:S02]  /*465a0*/  IMAD.MOV.U32 R4, RZ, RZ, R244 ;  /* 0x000000ffff047224 */ /* 0x002fc400078e00f4 */
[----:B------:R-:W-:Y:S02]  /*465b0*/  IMAD.MOV.U32 R5, RZ, RZ, R245 ;  /* 0x000000ffff057224 */ /* 0x000fe400078e00f5 */
[----:B------:R-:W-:Y:S02]  /*465c0*/  IMAD.MOV.U32 R6, RZ, RZ, R68 ;  /* 0x000000ffff067224 */ /* 0x000fe400078e0044 */
[----:B------:R-:W-:Y:S02]  /*465d0*/  IMAD.MOV.U32 R7, RZ, RZ, R69 ;  /* 0x000000ffff077224 */ /* 0x000fe400078e0045 */
[----:B------:R-:W-:Y:S02]  /*465e0*/  IMAD.MOV.U32 R68, RZ, RZ, R246 ;  /* 0x000000ffff447224 */ /* 0x000fe400078e00f6 */
[----:B------:R-:W-:Y:S01]  /*465f0*/  IMAD.MOV.U32 R69, RZ, RZ, R247 ;  /* 0x000000ffff457224 */ /* 0x000fe200078e00f7 */
[----:B--2---:R-:W-:Y:S04]  /*46600*/  STS.128 [R24+0x580], R16 ;  /* 0x0005801018007388 */ /* 0x004fe80000000c00 */
[----:B---3--:R-:W-:Y:S04]  /*46610*/  STS.128 [R24+0x600], R12 ;  /* 0x0006000c18007388 */ /* 0x008fe80000000c00 */
[----:B----4-:R-:W-:Y:S04]  /*46620*/  STS.128 [R24+0x680], R8 ;  /* 0x0006800818007388 */ /* 0x010fe80000000c00 */
[----:B------:R-:W-:Y:S04]  /*46630*/  STS.128 [R24+0x700], R4 ;  /* 0x0007000418007388 */ /* 0x000fe80000000c00 */
        /* <DEDUP_REMOVED lines=389> */
[----:B------:R-:W-:Y:S04]  /*47e90*/  LDS.128 R244, [R2+0x1800] ;  /* 0x0018000002f47984 */ /* 0x000fe80000000c00 */
[----:B------:R-:W-:Y:S04]  /*47ea0*/  LDS.128 R240, [R252] ;  /* 0x00000000fcf07984 */ /* 0x000fe80000000c00 */
[----:B------:R-:W-:Y:S04]  /*47eb0*/  LDS.128 R236, [R252+0x800] ;  /* 0x00080000fcec7984 */ /* 0x000fe80000000c00 */
[----:B------:R-:W-:Y:S04]  /*47ec0*/  LDS.128 R232, [R252+0x1000] ;  /* 0x00100000fce87984 */ /* 0x000fe80000000c00 */
[----:B------:R-:W-:Y:S04]  /*47ed0*/  LDS.128 R228, [R252+0x1800] ;  /* 0x00180000fce47984 */ /* 0x000fe80000000c00 */
        /* <DEDUP_REMOVED lines=24> */
[----:B------:R-:W-:Y:S06]  /*48060*/  BAR.SYNC.DEFER_BLOCKING 0x0 ;  /* 0x0000000000007b1d */ /* 0x000fec0000010000 */
[----:B----4-:R4:W-:Y:S04]  /*48070*/  STL.64 [R1+0x50], R16 ;  /* 0x0000501001007387 */ /* 0x0109e80000100a00 */
[----:B------:R1:W-:Y:S04]  /*48080*/  STL.64 [R1+0x58], R18 ;  /* 0x0000581201007387 */ /* 0x0003e80000100a00 */
[----:B-1----:R1:W-:Y:S04]  /*48090*/  STL.64 [R1+0x40], R12 ;  /* 0x0000400c01007387 */ /* 0x0023e80000100a00 */
[----:B------:R1:W-:Y:S04]  /*480a0*/  STL.64 [R1+0x48], R14 ;  /* 0x0000480e01007387 */ /* 0x0003e80000100a00 */
[----:B---3--:R3:W-:Y:S04]  /*480b0*/  STL.64 [R1+0x30], R8 ;  /* 0x0000300801007387 */ /* 0x0087e80000100a00 */
[----:B------:R1:W-:Y:S04]  /*480c0*/  STL.64 [R1+0x38], R10 ;  /* 0x0000380a01007387 */ /* 0x0003e80000100a00 */
[----:B------:R-:W2:Y:S04]  /*480d0*/  LDL.LU R20, [R1+0xe18] ;  /* 0x000e180001147983 */ /* 0x000ea80000300800 */
[----:B------:R-:W2:Y:S04]  /*480e0*/  LDL.LU R21, [R1+0xe1c] ;  /* 0x000e1c0001157983 */ /* 0x000ea80000300800 */
[----:B------:R-:W2:Y:S04]  /*480f0*/  LDL.LU R22, [R1+0xe08] ;  /* 0x000e080001167983 */ /* 0x000ea80000300800 */
[----:B------:R-:W2:Y:S04]  /*48100*/  LDL.LU R23, [R1+0xe0c] ;  /* 0x000e0c0001177983 */ /* 0x000ea80000300800 */
        /* <DEDUP_REMOVED lines=8> */
[----:B---3--:R-:W3:Y:S04]  /*48190*/  LDL.LU R8, [R1+0xb00] ;  /* 0x000b000001087983 */ /* 0x008ee80000300800 */
[----:B------:R-:W3:Y:S04]  /*481a0*/  LDL.LU R9, [R1+0xb04] ;  /* 0x000b040001097983 */ /* 0x000ee80000300800 */
[----:B------:R-:W3:Y:S04]  /*481b0*/  LDL.LU R10, [R1+0xaf0] ;  /* 0x000af000010a7983 */ /* 0x000ee80000300800 */
[----:B------:R-:W3:Y:S04]  /*481c0*/  LDL.LU R11, [R1+0xaf4] ;  /* 0x000af400010b7983 */ /* 0x000ee80000300800 */
[----:B------:R1:W-:Y:S04]  /*481d0*/  STS.128 [R24], R4 ;  /* 0x0000000418007388 */ /* 0x0003e80000000c00 */
        /* <DEDUP_REMOVED lines=8> */
[----:B------:R1:W-:Y:S04]  /*48260*/  STS.128 [R24+0x280], R4 ;  /* 0x0002800418007388 */ /* 0x0003e80000000c00 */
[----:B-1----:R-:W2:Y:S04]  /*48270*/  LDL.LU R4, [R1+0x9f0] ;  /* 0x0009f00001047983 */ /* 0x002ea80000300800 */
        /* <DEDUP_REMOVED lines=19> */
[----:B--2---:R-:W-:Y:S04]  /*483b0*/  STS.128 [R24+0x300], R4 ;  /* 0x0003000418007388 */ /* 0x004fe80000000c00 */
[----:B---3--:R-:W-:Y:S04]  /*483c0*/  STS.128 [R24+0x380], R12 ;  /* 0x0003800c18007388 */ /* 0x008fe80000000c00 */
[----:B----4-:R1:W-:Y:S04]  /*483d0*/  STS.128 [R24+0x400], R8 ;  /* 0x0004000818007388 */ /* 0x0103e80000000c00 */
[----:B-1----:R1:W5:Y:S04]  /*483e0*/  LDL.LU R8, [R1+0x1f8] ;  /* 0x0001f80001087983 */ /* 0x0023680000300800 */
[----:B------:R1:W5:Y:S04]  /*483f0*/  LDL.LU R9, [R1+0x1fc] ;  /* 0x0001fc0001097983 */ /* 0x0003680000300800 */
[----:B------:R1:W5:Y:S04]  /*48400*/  LDL.LU R10, [R1+0x1d8] ;  /* 0x0001d800010a7983 */ /* 0x0003680000300800 */
[----:B------:R1:W5:Y:S04]  /*48410*/  LDL.LU R11, [R1+0x1dc] ;  /* 0x0001dc00010b7983 */ /* 0x0003680000300800 */
[----:B------:R1:W5:Y:S04]  /*48420*/  LDL.LU R4, [R1+0x20] ;  /* 0x0000200001047983 */ /* 0x0003680000300800 */
[----:B------:R1:W5:Y:S04]  /*48430*/  LDL.LU R5, [R1+0x24] ;  /* 0x0000240001057983 */ /* 0x0003680000300800 */
[----:B------:R1:W-:Y:S04]  /*48440*/  STS.128 [R24+0x480], R16 ;  /* 0x0004801018007388 */ /* 0x0003e80000000c00 */
[----:B------:R1:W-:Y:S02]  /*48450*/  STS.128 [R24+0x500], R20 ;  /* 0x0005001418007388 */ /* 0x0003e40000000c00 */
[----:B------:R2:W-:Y:S04]  /*48460*/  STL [R1+0x1bcc], R231 ;  /* 0x001bcce701007387 */ /* 0x0005e80000100800 */
[----:B--2---:R-:W2:Y:S04]  /*48470*/  LDL.LU R231, [R1+0x1580] ;  /* 0x0015800001e77983 */ /* 0x004ea80000300800 */
[----:B------:R-:W3:Y:S04]  /*48480*/  LDL.LU R7, [R1+0x14] ;  /* 0x0000140001077983 */ /* 0x000ee80000300800 */
[----:B------:R-:W4:Y:S04]  /*48490*/  LDL.LU R12, [R1+0x28] ;  /* 0x00002800010c7983 */ /* 0x000f280000300800 */
[----:B------:R-:W4:Y:S04]  /*484a0*/  LDL.LU R13, [R1+0x2c] ;  /* 0x00002c00010d7983 */ /* 0x000f280000300800 */
[----:B------:R-:W4:Y:S04]  /*484b0*/  LDL.LU R14, [R1+0x18] ;  /* 0x00001800010e7983 */ /* 0x000f280000300800 */
[----:B------:R-:W4:Y:S01]  /*484c0*/  LDL.LU R15, [R1+0x1c] ;  /* 0x00001c00010f7983 */ /* 0x000f220000300800 */
[----:B-1----:R-:W-:-:S02]  /*484d0*/  IMAD.MOV.U32 R16, RZ, RZ, R80 ;  /* 0x000000ffff107224 */ /* 0x002fc400078e0050 */
[----:B------:R-:W-:Y:S01]  /*484e0*/  IMAD.MOV.U32 R17, RZ, RZ, R81 ;  /* 0x000000ffff117224 */ /* 0x000fe200078e0051 */
[----:B------:R-:W3:Y:S01]  /*484f0*/  LDL.LU R6, [R1+0x10] ;  /* 0x0000100001067983 */ /* 0x000ee20000300800 */
[----:B------:R-:W-:Y:S02]  /*48500*/  IMAD.MOV.U32 R18, RZ, RZ, R84 ;  /* 0x000000ffff127224 */ /* 0x000fe400078e0054 */
[----:B------:R-:W-:Y:S01]  /*48510*/  IMAD.MOV.U32 R19, RZ, RZ, R85 ;  /* 0x000000ffff137224 */ /* 0x000fe200078e0055 */
[----:B------:R-:W3:Y:S01]  /*48520*/  LDL.LU R44, [R1+0x2a0] ;  /* 0x0002a000012c7983 */ /* 0x000ee20000300800 */
[----:B------:R-:W-:Y:S02]  /*48530*/  IMAD.MOV.U32 R84, RZ, RZ, R82 ;  /* 0x000000ffff547224 */ /* 0x000fe400078e0052 */
[----:B------:R-:W-:Y:S01]  /*48540*/  IMAD.MOV.U32 R85, RZ, RZ, R83 ;  /* 0x000000ffff557224 */ /* 0x000fe200078e0053 */
[----:B------:R-:W3:Y:S04]  /*48550*/  LDL.LU R45, [R1+0x2a4] ;  /* 0x0002a400012d7983 */ /* 0x000ee80000300800 */
[----:B------:R-:W3:Y:S04]  /*48560*/  LDL.LU R46, [R1+0x2c0] ;  /* 0x0002c000012e7983 */ /* 0x000ee80000300800 */
        /* <DEDUP_REMOVED lines=10> */
[----:B------:R-:W-:Y:S01]  /*48610*/  IMAD.MOV.U32 R133, RZ, RZ, R131 ;  /* 0x000000ffff857224 */ /* 0x000fe200078e0083 */
[----:B--2--5:R-:W-:Y:S04]  /*48620*/  STS.128 [R231+0x580], R8 ;  /* 0x00058008e7007388 */ /* 0x024fe80000000c00 */
[----:B----4-:R-:W-:Y:S04]  /*48630*/  STS.128 [R231+0x680], R12 ;  /* 0x0006800ce7007388 */ /* 0x010fe80000000c00 */
[----:B------:R-:W-:Y:S04]  /*48640*/  STS.128 [R231+0x700], R16 ;  /* 0x00070010e7007388 */ /* 0x000fe80000000c00 */
[----:B------:R-:W-:Y:S04]  /*48650*/  STS.128 [R231+0x780], R84 ;  /* 0x00078054e7007388 */ /* 0x000fe80000000c00 */
[----:B---3--:R-:W-:Y:S04]  /*48660*/  STS.128 [R231+0x600], R4 ;  /* 0x00060004e7007388 */ /* 0x008fe80000000c00 */
[----:B------:R-:W-:Y:S06]  /*48670*/  BAR.SYNC.DEFER_BLOCKING 0x0 ;  /* 0x0000000000007b1d */ /* 0x000fec0000010000 */
[----:B------:R-:W1:Y:S04]  /*48680*/  LDS.128 R224, [R0] ;  /* 0x0000000000e07984 */ /* 0x000e680000000c00 */
[----:B------:R-:W-:Y:S04]  /*48690*/  LDS.128 R220, [R0+0x800] ;  /* 0x0008000000dc7984 */ /* 0x000fe80000000c00 */
[----:B------:R-:W-:Y:S04]  /*486a0*/  LDS.128 R216, [R0+0x1000] ;  /* 0x0010000000d87984 */ /* 0x000fe80000000c00 */
[----:B------:R-:W-:Y:S04]  /*486b0*/  LDS.128 R212, [R0+0x1800] ;  /* 0x0018000000d47984 */ /* 0x000fe80000000c00 */
[----:B------:R-:W-:Y:S04]  /*486c0*/  LDS.128 R208, [R3] ;  /* 0x0000000003d07984 */ /* 0x000fe80000000c00 */
        /* <DEDUP_REMOVED lines=11> */
[----:B------:R-:W-:Y:S06]  /*48780*/  BAR.SYNC.DEFER_BLOCKING 0x0 ;  /* 0x0000000000007b1d */ /* 0x000fec0000010000 */
[----:B------:R2:W-:Y:S04]  /*48790*/  STS.128 [R231], R40 ;  /* 0x00000028e7007388 */ /* 0x0005e80000000c00 */
[----:B------:R-:W-:Y:S01]  /*487a0*/  STS.128 [R231+0x80], R132 ;  /* 0x00008084e7007388 */ /* 0x000fe20000000c00 */
[----:B--2---:R-:W-:-:S02]  /*487b0*/  IMAD.MOV.U32 R40, RZ, RZ, R192 ;  /* 0x000000ffff287224 */ /* 0x004fc400078e00c0 */
[----:B------:R-:W-:Y:S02]  /*487c0*/  IMAD.MOV.U32 R41, RZ, RZ, R193 ;  /* 0x000000ffff297224 */ /* 0x000fe400078e00c1 */
[----:B------:R-:W-:Y:S02]  /*487d0*/  IMAD.MOV.U32 R42, RZ, RZ, R196 ;  /* 0x000000ffff2a7224 */ /* 0x000fe400078e00c4 */
[----:B------:R-:W-:-:S05]  /*487e0*/  IMAD.MOV.U32 R43, RZ, RZ, R197 ;  /* 0x000000ffff2b7224 */ /* 0x000fca00078e00c5 */
[----:B------:R2:W-:Y:S04]  /*487f0*/  STS.128 [R231+0x100], R40 ;  /* 0x00010028e7007388 */ /* 0x0005e80000000c00 */
[----:B--2---:R-:W2:Y:S04]  /*48800*/  LDL.LU R40, [R1+0x6d0] ;  /* 0x0006d00001287983 */ /* 0x004ea80000300800 */
[----:B------:R-:W2:Y:S04]  /*48810*/  LDL.LU R41, [R1+0x6d4] ;  /* 0x0006d40001297983 */ /* 0x000ea80000300800 */
[----:B------:R-:W2:Y:S04]  /*48820*/  LDL.LU R42, [R1+0x6e0] ;  /* 0x0006e000012a7983 */ /* 0x000ea80000300800 */
[----:B------:R-:W2:Y:S01]  /*48830*/  LDL.LU R43, [R1+0x6e4] ;  /* 0x0006e400012b7983 */ /* 0x000ea20000300800 */
[----:B------:R-:W-:-:S02]  /*48840*/  IMAD.MOV.U32 R196, RZ, RZ, R194 ;  /* 0x000000ffffc47224 */ /* 0x000fc400078e00c2 */
[----:B------:R-:W-:-:S05]  /*48850*/  IMAD.MOV.U32 R197, RZ, RZ, R195 ;  /* 0x000000ffffc57224 */ /* 0x000fca00078e00c3 */
[----:B------:R-:W-:Y:S04]  /*48860*/  STS.128 [R231+0x180], R196 ;  /* 0x000180c4e7007388 */ /* 0x000fe80000000c00 */
[----:B------:R-:W-:Y:S04]  /*48870*/  STS.128 [R231+0x200], R44 ;  /* 0x0002002ce7007388 */ /* 0x000fe80000000c00 */
[----:B------:R3:W-:Y:S04]  /*48880*/  STS.128 [R231+0x280], R48 ;  /* 0x00028030e7007388 */ /* 0x0007e80000000c00 */
[----:B---3--:R-:W3:Y:S04]  /*48890*/  LDL.LU R48, [R1+0x6d8] ;  /* 0x0006d80001307983 */ /* 0x008ee80000300800 */
        /* <DEDUP_REMOVED lines=23> */
[----:B--2---:R2:W-:Y:S04]  /*48a10*/  STS.128 [R231+0x300], R40 ;  /* 0x00030028e7007388 */ /* 0x0045e80000000c00 */
[----:B--2---:R-:W2:Y:S04]  /*48a20*/  LDL.LU R40, [R1+0x538] ;  /* 0x0005380001287983 */ /* 0x004ea80000300800 */
[----:B------:R-:W2:Y:S04]  /*48a30*/  LDL.LU R41, [R1+0x53c] ;  /* 0x00053c0001297983 */ /* 0x000ea80000300800 */
[----:B------:R-:W2:Y:S04]  /*48a40*/  LDL.LU R42, [R1+0x548] ;  /* 0x00054800012a7983 */ /* 0x000ea80000300800 */
[----:B------:R-:W2:Y:S04]  /*48a50*/  LDL.LU R43, [R1+0x54c] ;  /* 0x00054c00012b7983 */ /* 0x000ea80000300800 */
[----:B---3--:R-:W-:Y:S04]  /*48a60*/  STS.128 [R231+0x380], R48 ;  /* 0x00038030e7007388 */ /* 0x008fe80000000c00 */
[----:B----4-:R3:W-:Y:S04]  /*48a70*/  STS.128 [R231+0x400], R44 ;  /* 0x0004002ce7007388 */ /* 0x0107e80000000c00 */
        /* <DEDUP_REMOVED lines=8> */
[----:B------:R-:W-:Y:S04]  /*48b00*/  STS.128 [R231+0x480], R52 ;  /* 0x00048034e7007388 */ /* 0x000fe80000000c00 */
[----:B------:R-:W-:Y:S04]  /*48b10*/  STS.128 [R231+0x500], R56 ;  /* 0x00050038e7007388 */ /* 0x000fe80000000c00 */
[----:B------:R-:W-:Y:S04]  /*48b20*/  STS.128 [R231+0x580], R64 ;  /* 0x00058040e7007388 */ /* 0x000fe80000000c00 */
[----:B------:R-:W-:Y:S04]  /*48b30*/  STS.128 [R231+0x600], R60 ;  /* 0x0006003ce7007388 */ /* 0x000fe80000000c00 */
[----:B--2---:R2:W-:Y:S04]  /*48b40*/  STS.128 [R231+0x680], R40 ;  /* 0x00068028e7007388 */ /* 0x0045e80000000c00 */
[----:B--2---:R-:W2:Y:S04]  /*48b50*/  LDL.LU R40, [R1+0xd00] ;  /* 0x000d000001287983 */ /* 0x004ea80000300800 */
[----:B------:R-:W2:Y:S04]  /*48b60*/  LDL.LU R41, [R1+0xd04] ;  /* 0x000d040001297983 */ /* 0x000ea80000300800 */
[----:B------:R-:W2:Y:S04]  /*48b70*/  LDL.LU R42, [R1+0xce0] ;  /* 0x000ce000012a7983 */ /* 0x000ea80000300800 */
[----:B------:R-:W2:Y:S04]  /*48b80*/  LDL.LU R43, [R1+0xce4] ;  /* 0x000ce400012b7983 */ /* 0x000ea80000300800 */
[----:B------:R-:W1:Y:S04]  /*48b90*/  S2R R2, SR_TID.X ;  /* 0x0000000000027919 */ /* 0x000e680000002100 */
[----:B------:R-:W2:Y:S04]  /*48ba0*/  LDL.LU R120, [R1+0xd08] ;  /* 0x000d080001787983 */ /* 0x000ea80000300800 */
[----:B------:R-:W2:Y:S04]  /*48bb0*/  LDL.LU R121, [R1+0xd0c] ;  /* 0x000d0c0001797983 */ /* 0x000ea80000300800 */
[----:B------:R-:W2:Y:S04]  /*48bc0*/  LDL.LU R122, [R1+0xce8] ;  /* 0x000ce800017a7983 */ /* 0x000ea80000300800 */
[----:B------:R-:W2:Y:S04]  /*48bd0*/  LDL.LU R123, [R1+0xcec] ;  /* 0x000cec00017b7983 */ /* 0x000ea80000300800 */
[----:B---3--:R-:W-:Y:S01]  /*48be0*/  STS.128 [R231+0x700], R44 ;  /* 0x0007002ce7007388 */ /* 0x008fe20000000c00 */
[----:B-1----:R-:W-:-:S02]  /*48bf0*/  IMAD.SHL.U32 R198, R2, 0x1000, RZ ;  /* 0x0000100002c67824 */ /* 0x002fc400078e00ff */
[C---:B------:R-:W-:Y:S01]  /*48c00*/  IMAD.SHL.U32 R199, R2.reuse, 0x1000, RZ ;  /* 0x0000100002c77824 */ /* 0x040fe200078e00ff */
[----:B------:R-:W-:Y:S02]  /*48c10*/  LOP3.LUT R3, R2, 0x7f, RZ, 0xc0, !PT ;  /* 0x0000007f02037812 */ /* 0x000fe400078ec0ff */
[----:B------:R-:W-:Y:S01]  /*48c20*/  LOP3.LUT R198, R198, 0x6000, RZ, 0xc0, !PT ;  /* 0x00006000c6c67812 */ /* 0x000fe200078ec0ff */
[----:B----4-:R-:W-:Y:S04]  /*48c30*/  STS.128 [R231+0x780], R48 ;  /* 0x00078030e7007388 */ /* 0x010fe80000000c00 */
[----:B------:R-:W-:Y:S01]  /*48c40*/  BAR.SYNC.DEFER_BLOCKING 0x0 ;  /* 0x0000000000007b1d */ /* 0x000fe20000010000 */
[----:B------:R-:W-:Y:S01]  /*48c50*/  LOP3.LUT R199, R199, 0x6000, RZ, 0xc0, !PT ;  /* 0x00006000c7c77812 */ /* 0x000fe200078ec0ff */
[----:B------:R-:W-:-:S04]  /*48c60*/  IMAD R198, R3, 0x10, R198 ;  /* 0x0000001003c67824 */ /* 0x000fc800078e02c6 */
[----:B------:R-:W-:Y:S01]  /*48c70*/  IMAD R199, R3, 0x10, R199 ;  /* 0x0000001003c77824 */ /* 0x000fe200078e02c7 */
[----:B------:R-:W-:-:S04]  /*48c80*/  LOP3.LUT R198, R198, 0x20, RZ, 0x3c, !PT ;  /* 0x00000020c6c67812 */ /* 0x000fc800078e3cff */
[----:B------:R-:W-:Y:S01]  /*48c90*/  LOP3.LUT R199, R199, 0x40, RZ, 0x3c, !PT ;  /* 0x00000040c7c77812 */ /* 0x000fe200078e3cff */
[----:B------:R-:W1:Y:S04]  /*48ca0*/  LDS.128 R44, [R0] ;  /* 0x00000000002c7984 */ /* 0x000e680000000c00 */
[----:B------:R-:W-:Y:S04]  /*48cb0*/  LDS.128 R48, [R0+0x800] ;  /* 0x0008000000307984 */ /* 0x000fe80000000c00 */
[----:B------:R-:W-:Y:S04]  /*48cc0*/  LDS.128 R52, [R0+0x1000] ;  /* 0x0010000000347984 */ /* 0x000fe80000000c00 */
[----:B------:R-:W-:Y:S04]  /*48cd0*/  LDS.128 R56, [R0+0x1800] ;  /* 0x0018000000387984 */ /* 0x000fe80000000c00 */
[----:B------:R-:W3:Y:S04]  /*48ce0*/  LDS.128 R60, [R198] ;  /* 0x00000000c63c7984 */ /* 0x000ee80000000c00 */
[----:B------:R-:W-:Y:S04]  /*48cf0*/  LDS.128 R64, [R198+0x800] ;  /* 0x00080000c6407984 */ /* 0x000fe80000000c00 */
[----:B------:R-:W-:Y:S04]  /*48d00*/  LDS.128 R68, [R198+0x1000] ;  /* 0x00100000c6447984 */ /* 0x000fe80000000c00 */
[----:B------:R-:W-:Y:S04]  /*48d10*/  LDS.128 R72, [R198+0x1800] ;  /* 0x00180000c6487984 */ /* 0x000fe80000000c00 */
[----:B------:R-:W4:Y:S04]  /*48d20*/  LDS.128 R76, [R199] ;  /* 0x00000000c74c7984 */ /* 0x000f280000000c00 */
[----:B------:R-:W-:Y:S04]  /*48d30*/  LDS.128 R80, [R199+0x800] ;  /* 0x00080000c7507984 */ /* 0x000fe80000000c00 */
[----:B------:R-:W-:Y:S04]  /*48d40*/  LDS.128 R84, [R199+0x1000] ;  /* 0x00100000c7547984 */ /* 0x000fe80000000c00 */
[----:B------:R-:W-:Y:S04]  /*48d50*/  LDS.128 R96, [R199+0x1800] ;  /* 0x00180000c7607984 */ /* 0x000fe80000000c00 */
[----:B------:R-:W1:Y:S04]  /*48d60*/  LDS.128 R100, [R252] ;  /* 0x00000000fc647984 */ /* 0x000e680000000c00 */
[----:B------:R-:W1:Y:S04]  /*48d70*/  LDS.128 R104, [R252+0x800] ;  /* 0x00080000fc687984 */ /* 0x000e680000000c00 */
[----:B------:R-:W1:Y:S04]  /*48d80*/  LDS.128 R108, [R252+0x1000] ;  /* 0x00100000fc6c7984 */ /* 0x000e680000000c00 */
[----:B------:R-:W1:Y:S04]  /*48d90*/  LDS.128 R112, [R252+0x1800] ;  /* 0x00180000fc707984 */ /* 0x000e680000000c00 */
[----:B------:R-:W-:Y:S06]  /*48da0*/  BAR.SYNC.DEFER_BLOCKING 0x0 ;  /* 0x0000000000007b1d */ /* 0x000fec0000010000 */
[----:B--2---:R2:W-:Y:S04]  /*48db0*/  STS.128 [R231], R40 ;  /* 0x00000028e7007388 */ /* 0x0045e80000000c00 */
[----:B--2---:R-:W2:Y:S04]  /*48dc0*/  LDL.LU R40, [R1+0xbf0] ;  /* 0x000bf00001287983 */ /* 0x004ea80000300800 */
        /* <DEDUP_REMOVED lines=15> */
[----:B------:R-:W-:Y:S01]  /*48ec0*/  STS.128 [R231+0x80], R120 ;  /* 0x00008078e7007388 */ /* 0x000fe20000000c00 */
[----:B------:R-:W-:-:S02]  /*48ed0*/  IMAD.MOV.U32 R146, RZ, RZ, R248 ;  /* 0x000000ffff927224 */ /* 0x000fc400078e00f8 */
[----:B------:R-:W-:Y:S01]  /*48ee0*/  IMAD.MOV.U32 R147, RZ, RZ, R249 ;  /* 0x000000ffff937224 */ /* 0x000fe200078e00f9 */
[----:B--2---:R2:W-:Y:S04]  /*48ef0*/  STS.128 [R231+0x100], R40 ;  /* 0x00010028e7007388 */ /* 0x0045e80000000c00 */
[----:B--2---:R-:W2:Y:S04]  /*48f00*/  LDL.LU R40, [R1+0x9c0] ;  /* 0x0009c00001287983 */ /* 0x004ea80000300800 */
[----:B------:R-:W2:Y:S04]  /*48f10*/  LDL.LU R41, [R1+0x9c4] ;  /* 0x0009c40001297983 */ /* 0x000ea80000300800 */
[----:B------:R-:W2:Y:S04]  /*48f20*/  LDL.LU R42, [R1+0x9b0] ;  /* 0x0009b000012a7983 */ /* 0x000ea80000300800 */
[----:B---3--:R3:W-:Y:S04]  /*48f30*/  STS.128 [R231+0x180], R124 ;  /* 0x0001807ce7007388 */ /* 0x0087e80000000c00 */
[----:B------:R-:W2:Y:S04]  /*48f40*/  LDL.LU R43, [R1+0x9b4] ;  /* 0x0009b400012b7983 */ /* 0x000ea80000300800 */
[----:B----4-:R4:W-:Y:S04]  /*48f50*/  STS.128 [R231+0x200], R128 ;  /* 0x00020080e7007388 */ /* 0x0109e80000000c00 */
[----:B---3--:R-:W3:Y:S04]  /*48f60*/  LDL.LU R124, [R1+0x9c8] ;  /* 0x0009c800017c7983 */ /* 0x008ee80000300800 */
        /* <DEDUP_REMOVED lines=10> */
[----:B------:R1:W-:Y:S04]  /*49010*/  STS.128 [R231+0x280], R132 ;  /* 0x00028084e7007388 */ /* 0x0003e80000000c00 */
[----:B------:R-:W4:Y:S04]  /*49020*/  LDL.LU R131, [R1+0x4dc] ;  /* 0x0004dc0001837983 */ /* 0x000f280000300800 */
        /* <DEDUP_REMOVED lines=11> */
[----:B------:R-:W4:Y:S04]  /*490e0*/  LDL.LU R249, [R1+0xc] ;  /* 0x00000c0001f97983 */ /* 0x000f280000300800 */
[----:B--2---:R1:W-:Y:S02]  /*490f0*/  STS.128 [R231+0x300], R40 ;  /* 0x00030028e7007388 */ /* 0x0043e40000000c00 */
[----:B-1----:R-:W-:-:S02]  /*49100*/  IMAD.MOV.U32 R40, RZ, RZ, R88 ;  /* 0x000000ffff287224 */ /* 0x002fc400078e0058 */
[----:B------:R-:W-:Y:S02]  /*49110*/  IMAD.MOV.U32 R41, RZ, RZ, R89 ;  /* 0x000000ffff297224 */ /* 0x000fe400078e0059 */
[----:B------:R-:W-:Y:S02]  /*49120*/  IMAD.MOV.U32 R42, RZ, RZ, R92 ;  /* 0x000000ffff2a7224 */ /* 0x000fe400078e005c */
[----:B------:R-:W-:Y:S01]  /*49130*/  IMAD.MOV.U32 R43, RZ, RZ, R93 ;  /* 0x000000ffff2b7224 */ /* 0x000fe200078e005d */
[----:B---3--:R-:W-:Y:S01]  /*49140*/  STS.128 [R231+0x380], R124 ;  /* 0x0003807ce7007388 */ /* 0x008fe20000000c00 */
[----:B------:R-:W-:Y:S02]  /*49150*/  IMAD.MOV.U32 R92, RZ, RZ, R90 ;  /* 0x000000ffff5c7224 */ /* 0x000fe400078e005a */
[----:B------:R-:W-:Y:S01]  /*49160*/  IMAD.MOV.U32 R93, RZ, RZ, R91 ;  /* 0x000000ffff5d7224 */ /* 0x000fe200078e005b */
[----:B------:R-:W-:Y:S04]  /*49170*/  STS.128 [R231+0x400], R120 ;  /* 0x00040078e7007388 */ /* 0x000fe80000000c00 */
[----:B----4-:R-:W-:Y:S04]  /*49180*/  STS.128 [R231+0x480], R128 ;  /* 0x00048080e7007388 */ /* 0x010fe80000000c00 */
[----:B------:R-:W-:Y:S04]  /*49190*/  STS.128 [R231+0x500], R132 ;  /* 0x00050084e7007388 */ /* 0x000fe80000000c00 */
[----:B------:R-:W-:Y:S04]  /*491a0*/  STS.128 [R231+0x580], R148 ;  /* 0x00058094e7007388 */ /* 0x000fe80000000c00 */
[----:B------:R-:W-:Y:S04]  /*491b0*/  STS.128 [R231+0x600], R144 ;  /* 0x00060090e7007388 */ /* 0x000fe80000000c00 */
[----:B------:R1:W-:Y:S04]  /*491c0*/  STS.128 [R231+0x680], R248 ;  /* 0x000680f8e7007388 */ /* 0x0003e80000000c00 */
[----:B------:R2:W-:Y:S04]  /*491d0*/  STS.128 [R231+0x700], R40 ;  /* 0x00070028e7007388 */ /* 0x0005e80000000c00 */
[----:B------:R-:W-:Y:S04]  /*491e0*/  STS.128 [R231+0x780], R92 ;  /* 0x0007805ce7007388 */ /* 0x000fe80000000c00 */
[----:B------:R-:W-:Y:S01]  /*491f0*/  BAR.SYNC.DEFER_BLOCKING 0x0 ;  /* 0x0000000000007b1d */ /* 0x000fe20000010000 */
[----:B-1----:R-:W-:-:S05]  /*49200*/  IMAD.SHL.U32 R251, R2, 0x1000, RZ ;  /* 0x0000100002fb7824 */ /* 0x002fca00078e00ff */
[----:B------:R-:W-:Y:S01]  /*49210*/  LOP3.LUT R251, R251, 0x6000, RZ, 0xc0, !PT ;  /* 0x00006000fbfb7812 */ /* 0x000fe200078ec0ff */
[----:B--2---:R-:W-:-:S04]  /*49220*/  IMAD.MOV.U32 R42, RZ, RZ, R140 ;  /* 0x000000ffff2a7224 */ /* 0x004fc800078e008c */
[----:B------:R-:W-:Y:S02]  /*49230*/  IMAD R251, R3, 0x10, R251 ;  /* 0x0000001003fb7824 */ /* 0x000fe400078e02fb */
[----:B------:R-:W-:Y:S02]  /*49240*/  IMAD.MOV.U32 R43, RZ, RZ, R141 ;  /* 0x000000ffff2b7224 */ /* 0x000fe400078e008d */
[----:B------:R-:W-:Y:S02]  /*49250*/  IMAD.MOV.U32 R40, RZ, RZ, R136 ;  /* 0x000000ffff287224 */ /* 0x000fe400078e0088 */
[----:B------:R-:W-:Y:S02]  /*49260*/  IMAD.MOV.U32 R41, RZ, RZ, R137 ;  /* 0x000000ffff297224 */ /* 0x000fe400078e0089 */
[----:B------:R-:W-:Y:S02]  /*49270*/  IMAD.MOV.U32 R140, RZ, RZ, R138 ;  /* 0x000000ffff8c7224 */ /* 0x000fe400078e008a */
[----:B------:R-:W-:Y:S01]  /*49280*/  IMAD.MOV.U32 R141, RZ, RZ, R139 ;  /* 0x000000ffff8d7224 */ /* 0x000fe200078e008b */
        /* <DEDUP_REMOVED lines=17> */
[----:B------:R-:W-:Y:S04]  /*493a0*/  STS.128 [R231], R40 ;  /* 0x00000028e7007388 */ /* 0x000fe80000000c00 */
[----:B------:R2:W-:Y:S04]  /*493b0*/  STS.128 [R231+0x80], R140 ;  /* 0x0000808ce7007388 */ /* 0x0005e80000000c00 */
[----:B--2---:R-:W2:Y:S04]  /*493c0*/  LDL.LU R140, [R1+0x2f0] ;  /* 0x0002f000018c7983 */ /* 0x004ea80000300800 */
[----:B------:R-:W2:Y:S04]  /*493d0*/  LDL.LU R141, [R1+0x2f4] ;  /* 0x0002f400018d7983 */ /* 0x000ea80000300800 */
[----:B------:R-:W2:Y:S04]  /*493e0*/  LDL.LU R142, [R1+0x2e0] ;  /* 0x0002e000018e7983 */ /* 0x000ea80000300800 */
[----:B------:R-:W2:Y:S01]  /*493f0*/  LDL.LU R143, [R1+0x2e4] ;  /* 0x0002e400018f7983 */ /* 0x000ea20000300800 */
[----:B------:R-:W-:-:S03]  /*49400*/  IMAD.MOV.U32 R40, RZ, RZ, R200 ;  /* 0x000000ffff287224 */ /* 0x000fc600078e00c8 */
        /* <DEDUP_REMOVED lines=8> */
[----:B------:R-:W3:Y:S04]  /*49490*/  LDL.LU R187, [R1+0x2ec] ;  /* 0x0002ec0001bb7983 */ /* 0x000ee80000300800 */
[----:B------:R-:W4:Y:S04]  /*494a0*/  LDL.LU R188, [R1+0x720] ;  /* 0x0007200001bc7983 */ /* 0x000f280000300800 */
[----:B------:R-:W4:Y:S04]  /*494b0*/  LDL.LU R189, [R1+0x724] ;  /* 0x0007240001bd7983 */ /* 0x000f280000300800 */
[----:B------:R-:W4:Y:S04]  /*494c0*/  LDL.LU R190, [R1+0x710] ;  /* 0x0007100001be7983 */ /* 0x000f280000300800 */
[----:B------:R-:W4:Y:S04]  /*494d0*/  LDL.LU R191, [R1+0x714] ;  /* 0x0007140001bf7983 */ /* 0x000f280000300800 */
[----:B------:R-:W-:Y:S04]  /*494e0*/  STS.128 [R231+0x100], R40 ;  /* 0x00010028e7007388 */ /* 0x000fe80000000c00 */
[----:B------:R-:W-:Y:S04]  /*494f0*/  STS.128 [R231+0x180], R204 ;  /* 0x000180cce7007388 */ /* 0x000fe80000000c00 */
[----:B--2---:R2:W-:Y:S04]  /*49500*/  STS.128 [R231+0x200], R140 ;  /* 0x0002008ce7007388 */ /* 0x0045e80000000c00 */
[----:B--2---:R-:W2:Y:S04]  /*49510*/  LDL.LU R140, [R1+0x728] ;  /* 0x00072800018c7983 */ /* 0x004ea80000300800 */
[----:B------:R-:W2:Y:S04]  /*49520*/  LDL.LU R141, [R1+0x72c] ;  /* 0x00072c00018d7983 */ /* 0x000ea80000300800 */
[----:B------:R-:W2:Y:S04]  /*49530*/  LDL.LU R142, [R1+0x718] ;  /* 0x00071800018e7983 */ /* 0x000ea80000300800 */
[----:B------:R-:W2:Y:S04]  /*49540*/  LDL.LU R143, [R1+0x71c] ;  /* 0x00071c00018f7983 */ /* 0x000ea80000300800 */
[----:B------:R-:W2:Y:S04]  /*49550*/  LDL.LU R40, [R1+0x410] ;  /* 0x0004100001287983 */ /* 0x000ea80000300800 */
[----:B------:R-:W2:Y:S04]  /*49560*/  LDL.LU R41, [R1+0x414] ;  /* 0x0004140001297983 */ /* 0x000ea80000300800 */
[----:B------:R-:W2:Y:S04]  /*49570*/  LDL.LU R42, [R1+0x400] ;  /* 0x00040000012a7983 */ /* 0x000ea80000300800 */
[----:B------:R-:W2:Y:S04]  /*49580*/  LDL.LU R43, [R1+0x404] ;  /* 0x00040400012b7983 */ /* 0x000ea80000300800 */
[----:B---3--:R3:W-:Y:S04]  /*49590*/  STS.128 [R231+0x280], R184 ;  /* 0x000280b8e7007388 */ /* 0x0087e80000000c00 */
[----:B----4-:R4:W-:Y:S04]  /*495a0*/  STS.128 [R231+0x300], R188 ;  /* 0x000300bce7007388 */ /* 0x0109e80000000c00 */
        /* <DEDUP_REMOVED lines=15> */
[----:B------:R2:W-:Y:S04]  /*496a0*/  STS.128 [R231+0x400], R40 ;  /* 0x00040028e7007388 */ /* 0x0005e80000000c00 */
[----:B--2---:R-:W2:Y:S04]  /*496b0*/  LDL.LU R40, [R1+0x560] ;  /* 0x0005600001287983 */ /* 0x004ea80000300800 */
[----:B------:R-:W2:Y:S04]  /*496c0*/  LDL.LU R41, [R1+0x564] ;  /* 0x0005640001297983 */ /* 0x000ea80000300800 */
[----:B------:R-:W2:Y:S04]  /*496d0*/  LDL.LU R42, [R1+0x550] ;  /* 0x00055000012a7983 */ /* 0x000ea80000300800 */
[----:B------:R-:W2:Y:S04]  /*496e0*/  LDL.LU R43, [R1+0x554] ;  /* 0x00055400012b7983 */ /* 0x000ea80000300800 */
[----:B------:R-:W2:Y:S04]  /*496f0*/  LDL.LU R140, [R1+0x568] ;  /* 0x00056800018c7983 */ /* 0x000ea80000300800 */
[----:B------:R-:W2:Y:S04]  /*49700*/  LDL.LU R141, [R1+0x56c] ;  /* 0x00056c00018d7983 */ /* 0x000ea80000300800 */
[----:B------:R-:W2:Y:S04]  /*49710*/  LDL.LU R142, [R1+0x558] ;  /* 0x00055800018e7983 */ /* 0x000ea80000300800 */
[----:B------:R-:W2:Y:S01]  /*49720*/  LDL.LU R143, [R1+0x55c] ;  /* 0x00055c00018f7983 */ /* 0x000ea20000300800 */
[----:B------:R-:W-:-:S03]  /*49730*/  IMAD.MOV.U32 R3, RZ, RZ, c[0x0][0x194] ;  /* 0x00006500ff037624 */ /* 0x000fc600078e00ff */
[----:B---3--:R-:W-:Y:S04]  /*49740*/  STS.128 [R231+0x480], R184 ;  /* 0x000480b8e7007388 */ /* 0x008fe80000000c00 */
[----:B----4-:R3:W-:Y:S04]  /*49750*/  STS.128 [R231+0x500], R188 ;  /* 0x000500bce7007388 */ /* 0x0107e80000000c00 */
[----:B------:R-:W4:Y:S04]  /*49760*/  LDL.LU R207, [R1+0x420] ;  /* 0x0004200001cf7983 */ /* 0x000f280000300800 */
[----:B------:R-:W4:Y:S04]  /*49770*/  LDL.LU R201, [R1+0x140] ;  /* 0x0001400001c97983 */ /* 0x000f280000300800 */
[----:B------:R-:W-:Y:S04]  /*49780*/  STS.128 [R231+0x580], R192 ;  /* 0x000580c0e7007388 */ /* 0x000fe80000000c00 */
[----:B------:R-:W4:Y:S01]  /*49790*/  LDL.LU R248, [R1+0x424] ;  /* 0x0004240001f87983 */ /* 0x000f220000300800 */
[----:B------:R-:W-:-:S03]  /*497a0*/  IMAD R0, R196, c[0x0][0x194], RZ ;  /* 0x00006500c4007a24 */ /* 0x000fc600078e02ff */
[----:B------:R-:W4:Y:S02]  /*497b0*/  LDL.LU R249, [R1+0x144] ;  /* 0x0001440001f97983 */ /* 0x000f240000300800 */
[----:B------:R-:W-:Y:S02]  /*497c0*/  LEA R2, P2, R0, c[0x0][0x170], 0x2 ;  /* 0x00005c0000027a11 */ /* 0x000fe400078410ff */
[----:B---3--:R-:W3:Y:S04]  /*497d0*/  LDL.LU R188, [R1+0xa90] ;  /* 0x000a900001bc7983 */ /* 0x008ee80000300800 */
[----:B------:R-:W3:Y:S04]  /*497e0*/  LDL.LU R184, [R1+0x830] ;  /* 0x0008300001b87983 */ /* 0x000ee80000300800 */
[----:B------:R-:W3:Y:S04]  /*497f0*/  LDL.LU R185, [R1+0x834] ;  /* 0x0008340001b97983 */ /* 0x000ee80000300800 */
[----:B------:R-:W3:Y:S04]  /*49800*/  LDL.LU R186, [R1+0x7f0] ;  /* 0x0007f00001ba7983 */ /* 0x000ee80000300800 */
[----:B------:R-:W3:Y:S04]  /*49810*/  LDL.LU R187, [R1+0x7f4] ;  /* 0x0007f40001bb7983 */ /* 0x000ee80000300800 */
[----:B--2---:R2:W-:Y:S02]  /*49820*/  STS.128 [R231+0x600], R40 ;  /* 0x00060028e7007388 */ /* 0x0045e40000000c00 */
[----:B--2---:R-:W-:-:S02]  /*49830*/  IMAD R40, R3, 0x80, R0 ;  /* 0x0000008003287824 */ /* 0x004fc400078e0200 */
[----:B------:R2:W-:Y:S01]  /*49840*/  STS.128 [R231+0x680], R140 ;  /* 0x0006808ce7007388 */ /* 0x0005e20000000c00 */
[----:B------:R-:W-:Y:S02]  /*49850*/  LEA.HI.X.SX32 R3, R0, c[0x0][0x174], 0x2, P2 ;  /* 0x00005d0000037a11 */ /* 0x000fe400010f16ff */
[----:B--2---:R-:W-:-:S04]  /*49860*/  LEA R140, P2, R40, c[0x0][0x170], 0x2 ;  /* 0x00005c00288c7a11 */ /* 0x004fc800078410ff */
[----:B------:R-:W-:Y:S02]  /*49870*/  LEA.HI.X.SX32 R141, R40, c[0x0][0x174], 0x2, P2 ;  /* 0x00005d00288d7a11 */ /* 0x000fe400010f16ff */
[----:B------:R-:W2:Y:S04]  /*49880*/  LDL.LU R40, [R1+0x838] ;  /* 0x0008380001287983 */ /* 0x000ea80000300800 */
[----:B------:R-:W2:Y:S04]  /*49890*/  LDL.LU R41, [R1+0x83c] ;  /* 0x00083c0001297983 */ /* 0x000ea80000300800 */
[----:B------:R-:W2:Y:S04]  /*498a0*/  LDL.LU R42, [R1+0x7f8] ;  /* 0x0007f800012a7983 */ /* 0x000ea80000300800 */
[----:B------:R-:W2:Y:S04]  /*498b0*/  LDL.LU R43, [R1+0x7fc] ;  /* 0x0007fc00012b7983 */ /* 0x000ea80000300800 */
[----:B------:R-:W4:Y:S04]  /*498c0*/  LDL.LU R203, [R1+0x450] ;  /* 0x0004500001cb7983 */ /* 0x000f280000300800 */
[----:B------:R-:W4:Y:S04]  /*498d0*/  LDL.LU R202, [R1+0x150] ;  /* 0x0001500001ca7983 */ /* 0x000f280000300800 */
[----:B---3--:R3:W-:Y:S01]  /*498e0*/  STS.128 [R231+0x700], R184 ;  /* 0x000700b8e7007388 */ /* 0x0087e20000000c00 */
[----:B------:R-:W-:-:S02]  /*498f0*/  ISETP.GE.AND P5, PT, R196, c[0x0][0x178], PT ;  /* 0x00005e00c4007a0c */ /* 0x000fc40003fa6270 */
[C---:B------:R-:W-:Y:S02]  /*49900*/  ISETP.GE.AND P6, PT, R197.reuse, c[0x0][0x17c], PT ;  /* 0x00005f00c5007a0c */ /* 0x040fe40003fc6270 */
[C---:B------:R-:W-:Y:S02]  /*49910*/  ISETP.LT.AND P5, PT, R197.reuse, c[0x0][0x17c], !P5 ;  /* 0x00005f00c5007a0c */ /* 0x040fe40006fa1270 */
[----:B------:R-:W-:Y:S01]  /*49920*/  ISETP.LT.AND P6, PT, R188, c[0x0][0x178], !P6 ;  /* 0x00005e00bc007a0c */ /* 0x000fe200077c1270 */
[----:B------:R-:W-:-:S04]  /*49930*/  IMAD R0, R197, c[0x0][0x198], RZ ;  /* 0x00006600c5007a24 */ /* 0x000fc800078e02ff */
[----:B------:R-:W-:-:S04]  /*49940*/  IMAD.WIDE R142, R0, 0x4, R140 ;  /* 0x00000004008e7825 */ /* 0x000fc800078e028c */
[----:B---3--:R-:W-:Y:S01]  /*49950*/  IMAD.WIDE R184, R0, 0x4, R2 ;  /* 0x0000000400b87825 */ /* 0x008fe200078e0202 */
[----:B--2---:R2:W-:Y:S04]  /*49960*/  STS.128 [R231+0x780], R40 ;  /* 0x00078028e7007388 */ /* 0x0045e80000000c00 */
[----:B------:R-:W-:Y:S06]  /*49970*/  BAR.SYNC.DEFER_BLOCKING 0x0 ;  /* 0x0000000000007b1d */ /* 0x000fec0000010000 */
[----:B--2---:R-:W2:Y:S04]  /*49980*/  LDL.LU R231, [R1+0x1bcc] ;  /* 0x001bcc0001e77983 */ /* 0x004ea80000300800 */
[----:B------:R-:W3:Y:S04]  /*49990*/  LDL.LU R200, [R1+0x454] ;  /* 0x0004540001c87983 */ /* 0x000ee80000300800 */
[----:B------:R-:W2:Y:S01]  /*499a0*/  LDL.LU R250, [R1+0x154] ;  /* 0x0001540001fa7983 */ /* 0x000ea20000300800 */
[----:B------:R-:W-:-:S03]  /*499b0*/  ISETP.LT.AND P2, PT, R196, c[0x0][0x178], !P3 ;  /* 0x00005e00c4007a0c */ /* 0x000fc60005f41270 */
[----:B----4-:R4:W-:Y:S01]  /*499c0*/  @P5 STG.E [R184.64], R207 ;  /* 0x000000cfb8005986 */ /* 0x0109e2000c101904 */
[----:B------:R-:W-:-:S03]  /*499d0*/  ISETP.LT.AND P3, PT, R188, c[0x0][0x178], !P3 ;  /* 0x00005e00bc007a0c */ /* 0x000fc60005f61270 */
[----:B------:R1:W-:Y:S01]  /*499e0*/  @P6 STG.E [R142.64], R201 ;  /* 0x000000c98e006986 */ /* 0x0003e2000c101904 */
[----:B------:R-:W-:Y:S02]  /*499f0*/  IADD3 R40, R0, c[0x0][0x198], RZ ;  /* 0x0000660000287a10 */ /* 0x000fe40007ffe0ff */
[----:B------:R-:W-:Y:S01]  /*49a00*/  IADD3 R41, R197, 0x3, RZ ;  /* 0x00000003c5297810 */ /* 0x000fe20007ffe0ff */
[----:B----4-:R-:W4:Y:S04]  /*49a10*/  LDL.LU R207, [R1+0x4b0] ;  /* 0x0004b00001cf7983 */ /* 0x010f280000300800 */
[----:B-1----:R-:W4:Y:S01]  /*49a20*/  LDL.LU R201, [R1+0x160] ;  /* 0x0001600001c97983 */ /* 0x002f220000300800 */
[----:B------:R-:W-:Y:S01]  /*49a30*/  ISETP.LT.AND P6, PT, R196, c[0x0][0x178], !P4 ;  /* 0x00005e00c4007a0c */ /* 0x000fe200067c1270 */
[----:B------:R-:W-:Y:S01]  /*49a40*/  IMAD.WIDE R42, R40, 0x4, R2 ;  /* 0x00000004282a7825 */ /* 0x000fe200078e0202 */
[----:B------:R-:W-:-:S02]  /*49a50*/  ISETP.LT.AND P4, PT, R188, c[0x0][0x178], !P4 ;  /* 0x00005e00bc007a0c */ /* 0x000fc40006781270 */
[C---:B------:R-:W-:Y:S02]  /*49a60*/  IADD3 R0, R40.reuse, c[0x0][0x198], RZ ;  /* 0x0000660028007a10 */ /* 0x040fe40007ffe0ff */
[----:B------:R-:W-:Y:S01]  /*49a70*/  ISETP.GE.AND P5, PT, R41, c[0x0][0x17c], PT ;  /* 0x00005f0029007a0c */ /* 0x000fe20003fa6270 */
[--C-:B------:R-:W-:Y:S01]  /*49a80*/  IMAD.WIDE R40, R40, 0x4, R140.reuse ;  /* 0x0000000428287825 */ /* 0x100fe200078e028c */
[----:B------:R1:W-:Y:S03]  /*49a90*/  @P2 STG.E [R42.64], R248 ;  /* 0x000000f82a002986 */ /* 0x0003e6000c101904 */
[----:B------:R-:W-:Y:S01]  /*49aa0*/  IMAD.WIDE R142, R0, 0x4, R140 ;  /* 0x00000004008e7825 */ /* 0x000fe200078e028c */
[----:B------:R1:W-:Y:S01]  /*49ab0*/  @P3 STG.E [R40.64], R249 ;  /* 0x000000f928003986 */ /* 0x0003e2000c101904 */
[----:B------:R-:W-:Y:S02]  /*49ac0*/  ISETP.LT.AND P3, PT, R196, c[0x0][0x178], !P5 ;  /* 0x00005e00c4007a0c */ /* 0x000fe40006f61270 */
[C---:B-1----:R-:W-:Y:S01]  /*49ad0*/  IMAD.WIDE R42, R0.reuse, 0x4, R2 ;  /* 0x00000004002a7825 */ /* 0x042fe200078e0202 */
[----:B------:R-:W4:Y:S04]  /*49ae0*/  LDL.LU R248, [R1+0x4b4] ;  /* 0x0004b40001f87983 */ /* 0x000f280000300800 */
[----:B------:R-:W4:Y:S04]  /*49af0*/  LDL.LU R249, [R1+0x164] ;  /* 0x0001640001f97983 */ /* 0x000f280000300800 */
[----:B------:R1:W-:Y:S01]  /*49b00*/  @P6 STG.E [R42.64], R203 ;  /* 0x000000cb2a006986 */ /* 0x0003e2000c101904 */
[----:B------:R-:W-:-:S03]  /*49b10*/  IADD3 R40, R0, c[0x0][0x198], RZ ;  /* 0x0000660000287a10 */ /* 0x000fc60007ffe0ff */
[----:B------:R1:W-:Y:S01]  /*49b20*/  @P4 STG.E [R142.64], R202 ;  /* 0x000000ca8e004986 */ /* 0x0003e2000c101904 */
[----:B------:R-:W-:Y:S02]  /*49b30*/  ISETP.LT.AND P4, PT, R188, c[0x0][0x178], !P5 ;  /* 0x00005e00bc007a0c */ /* 0x000fe40006f81270 */
[----:B------:R-:W-:Y:S01]  /*49b40*/  IADD3 R41, R197, 0x5, RZ ;  /* 0x00000005c5297810 */ /* 0x000fe20007ffe0ff */
[----:B-1----:R-:W4:Y:S04]  /*49b50*/  LDL.LU R203, [R1+0x580] ;  /* 0x0005800001cb7983 */ /* 0x002f280000300800 */
[----:B------:R-:W4:Y:S01]  /*49b60*/  LDL.LU R202, [R1+0x180] ;  /* 0x0001800001ca7983 */ /* 0x000f220000300800 */
[C---:B------:R-:W-:Y:S01]  /*49b70*/  IMAD.WIDE R42, R40.reuse, 0x4, R2 ;  /* 0x00000004282a7825 */ /* 0x040fe200078e0202 */
[----:B------:R-:W-:-:S02]  /*49b80*/  IADD3 R0, R40, c[0x0][0x198], RZ ;  /* 0x0000660028007a10 */ /* 0x000fc40007ffe0ff */
[----:B------:R-:W-:Y:S01]  /*49b90*/  ISETP.GE.AND P5, PT, R41, c[0x0][0x17c], PT ;  /* 0x00005f0029007a0c */ /* 0x000fe20003fa6270 */
[----:B------:R-:W-:Y:S01]  /*49ba0*/  IMAD.WIDE R40, R40, 0x4, R140 ;  /* 0x0000000428287825 */ /* 0x000fe200078e028c */
[----:B---3--:R1:W-:Y:S04]  /*49bb0*/  @P3 STG.E [R42.64], R200 ;  /* 0x000000c82a003986 */ /* 0x0083e8000c101904 */
[----:B--2---:R2:W-:Y:S04]  /*49bc0*/  @P4 STG.E [R40.64], R250 ;  /* 0x000000fa28004986 */ /* 0x0045e8000c101904 */
[----:B-1----:R-:W3:Y:S04]  /*49bd0*/  LDL.LU R200, [R1+0x584] ;  /* 0x0005840001c87983 */ /* 0x002ee80000300800 */
[----:B--2---:R-:W2:Y:S01]  /*49be0*/  LDL.LU R250, [R1+0x184] ;  /* 0x0001840001fa7983 */ /* 0x004ea20000300800 */
[----:B------:R-:W-:-:S04]  /*49bf0*/  IADD3 R184, R197, 0x4, RZ ;  /* 0x00000004c5b87810 */ /* 0x000fc80007ffe0ff */
[----:B------:R-:W-:-:S04]  /*49c00*/  ISETP.GE.AND P2, PT, R184, c[0x0][0x17c], PT ;  /* 0x00005f00b8007a0c */ /* 0x000fc80003f46270 */
[----:B------:R-:W-:Y:S02]  /*49c10*/  ISETP.LT.AND P6, PT, R196, c[0x0][0x178], !P2 ;  /* 0x00005e00c4007a0c */ /* 0x000fe400057c1270 */
[----:B------:R-:W-:Y:S01]  /*49c20*/  ISETP.LT.AND P2, PT, R188, c[0x0][0x178], !P2 ;  /* 0x00005e00bc007a0c */ /* 0x000fe20005741270 */
[----:B------:R-:W-:Y:S01]  /*49c30*/  IMAD.WIDE R42, R0, 0x4, R2 ;  /* 0x00000004002a7825 */ /* 0x000fe200078e0202 */
[----:B------:R-:W-:-:S03]  /*49c40*/  IADD3 R184, R197, 0x6, RZ ;  /* 0x00000006c5b87810 */ /* 0x000fc60007ffe0ff */
[----:B------:R-:W-:Y:S01]  /*49c50*/  IMAD.WIDE R142, R0, 0x4, R140 ;  /* 0x00000004008e7825 */ /* 0x000fe200078e028c */
[----:B------:R-:W-:Y:S02]  /*49c60*/  ISETP.LT.AND P4, PT, R196, c[0x0][0x178], !P5 ;  /* 0x00005e00c4007a0c */ /* 0x000fe40006f81270 */
[----:B------:R-:W-:-:S03]  /*49c70*/  ISETP.GE.AND P3, PT, R184, c[0x0][0x17c], PT ;  /* 0x00005f00b8007a0c */ /* 0x000fc60003f66270 */
[----:B----4-:R1:W-:Y:S01]  /*49c80*/  @P6 STG.E [R42.64], R207 ;  /* 0x000000cf2a006986 */ /* 0x0103e2000c101904 */
[----:B------:R-:W-:-:S03]  /*49c90*/  IADD3 R40, R0, c[0x0][0x198], RZ ;  /* 0x0000660000287a10 */ /* 0x000fc60007ffe0ff */
[----:B------:R4:W-:Y:S01]  /*49ca0*/  @P2 STG.E [R142.64], R201 ;  /* 0x000000c98e002986 */ /* 0x0009e2000c101904 */
[----:B------:R-:W-:Y:S02]  /*49cb0*/  ISETP.LT.AND P2, PT, R188, c[0x0][0x178], !P5 ;  /* 0x00005e00bc007a0c */ /* 0x000fe40006f41270 */
[----:B------:R-:W-:Y:S01]  /*49cc0*/  IADD3 R41, R197, 0x7, RZ ;  /* 0x00000007c5297810 */ /* 0x000fe20007ffe0ff */
[----:B-1----:R-:W2:Y:S04]  /*49cd0*/  LDL.LU R207, [R1+0x650] ;  /* 0x0006500001cf7983 */ /* 0x002ea80000300800 */
[----:B----4-:R-:W4:Y:S01]  /*49ce0*/  LDL.LU R201, [R1+0x310] ;  /* 0x0003100001c97983 */ /* 0x010f220000300800 */
        /* <DEDUP_REMOVED lines=37> */
[----:B------:R1:W-:Y:S01]  /*49f40*/  @P6 STG.E [R42.64], R207 ;  /* 0x000000cf2a006986 */ /* 0x0003e2000c101904 */
[----:B------:R-:W-:-:S03]  /*49f50*/  IADD3 R40, R0, c[0x0][0x198], RZ ;  /* 0x0000660000287a10 */ /* 0x000fc60007ffe0ff */
[----:B----4-:R4:W-:Y:S01]  /*49f60*/  @P4 STG.E [R142.64], R201 ;  /* 0x000000c98e004986 */ /* 0x0109e2000c101904 */
        /* <DEDUP_REMOVED lines=185> */
[----:B------:R-:W-:-:S04]  /*4ab00*/  IMAD.WIDE R40, R40, 0x4, R140 ;  /* 0x0000000428287825 */ /* 0x000fc800078e028c */
[----:B------:R-:W-:Y:S01]  /*4ab10*/  IMAD.WIDE R142, R0, 0x4, R140 ;  /* 0x00000004008e7825 */ /* 0x000fe200078e028c */
[----:B------:R1:W-:Y:S04]  /*4ab20*/  @P2 STG.E [R42.64], R248 ;  /* 0x000000f82a002986 */ /* 0x0003e8000c101904 */
[----:B------:R1:W-:Y:S01]  /*4ab30*/  @P3 STG.E [R40.64], R249 ;  /* 0x000000f928003986 */ /* 0x0003e2000c101904 */
[----:B------:R-:W-:Y:S01]  /*4ab40*/  ISETP.LT.AND P3, PT, R196, c[0x0][0x178], !P5 ;  /* 0x00005e00c4007a0c */ /* 0x000fe20006f61270 */
[C---:B-1----:R-:W-:Y:S02]  /*4ab50*/  IMAD.WIDE R42, R0.reuse, 0x4, R2 ;  /* 0x00000004002a7825 */ /* 0x042fe400078e0202 */
        /* <DEDUP_REMOVED lines=2450> */
[----:B------:R-:W-:Y:S02]  /*54480*/  IADD3 R41, R197, 0xfb, RZ ;  /* 0x000000fbc5297810 */ /* 0x000fe40007ffe0ff */
[----:B------:R-:W-:Y:S02]  /*54490*/  ISETP.LT.AND P6, PT, R196, c[0x0][0x178], !P2 ;  /* 0x00005e00c4007a0c */ /* 0x000fe400057c1270 */
[----:B------:R-:W-:Y:S01]  /*544a0*/  ISETP.LT.AND P2, PT, R188, c[0x0][0x178], !P2 ;  /* 0x00005e00bc007a0c */ /* 0x000fe20005741270 */
[----:B-1----:R-:W2:Y:S01]  /*544b0*/  LDL.LU R207, [R1+0xe88] ;  /* 0x000e880001cf7983 */ /* 0x002ea20000300800 */
[C---:B------:R-:W-:Y:S01]  /*544c0*/  IMAD.WIDE R42, R40.reuse, 0x4, R2 ;  /* 0x00000004282a7825 */ /* 0x040fe200078e0202 */
[----:B------:R-:W-:-:S02]  /*544d0*/  IADD3 R0, R40, c[0x0][0x198], RZ ;  /* 0x0000660028007a10 */ /* 0x000fc40007ffe0ff */
[----:B----4-:R-:W4:Y:S01]  /*544e0*/  LDL.LU R201, [R1+0x8a8] ;  /* 0x0008a80001c97983 */ /* 0x010f220000300800 */
        /* <DEDUP_REMOVED lines=13> */
[----:B------:R-:W-:Y:S02]  /*545c0*/  IADD3 R41, R197, 0xfd, RZ ;  /* 0x000000fdc5297810 */ /* 0x000fe40007ffe0ff */
[C---:B------:R-:W-:Y:S01]  /*545d0*/  IADD3 R0, R40.reuse, c[0x0][0x198], RZ ;  /* 0x0000660028007a10 */ /* 0x040fe20007ffe0ff */
[----:B-1----:R-:W4:Y:S01]  /*545e0*/  LDL.LU R203, [R1+0xe98] ;  /* 0x000e980001cb7983 */ /* 0x002f220000300800 */
[C---:B------:R-:W-:Y:S01]  /*545f0*/  IMAD.WIDE R42, R40.reuse, 0x4, R2 ;  /* 0x00000004282a7825 */ /* 0x040fe200078e0202 */
[----:B------:R-:W-:Y:S02]  /*54600*/  ISETP.GE.AND P5, PT, R41, c[0x0][0x17c], PT ;  /* 0x00005f0029007a0c */ /* 0x000fe40003fa6270 */
[----:B------:R-:W4:Y:S01]  /*54610*/  LDL.LU R202, [R1+0x8b8] ;  /* 0x0008b80001ca7983 */ /* 0x000f220000300800 */
[----:B------:R-:W-:-:S03]  /*54620*/  IMAD.WIDE R40, R40, 0x4, R140 ;  /* 0x0000000428287825 */ /* 0x000fc600078e028c */
        /* <DEDUP_REMOVED lines=9> */
[----:B------:R-:W-:Y:S02]  /*546c0*/  ISETP.LT.AND P2, PT, R196, c[0x0][0x178], !P5 ;  /* 0x00005e00c4007a0c */ /* 0x000fe40006f41270 */
[----:B------:R-:W-:Y:S01]  /*546d0*/  ISETP.LT.AND P5, PT, R188, c[0x0][0x178], !P5 ;  /* 0x00005e00bc007a0c */ /* 0x000fe20006fa1270 */
[C---:B------:R-:W-:Y:S01]  /*546e0*/  IMAD.WIDE R142, R0.reuse, 0x4, R140 ;  /* 0x00000004008e7825 */ /* 0x040fe200078e028c */
[----:B------:R-:W-:Y:S02]  /*546f0*/  IADD3 R40, R0, c[0x0][0x198], RZ ;  /* 0x0000660000287a10 */ /* 0x000fe40007ffe0ff */
[----:B------:R-:W-:-:S02]  /*54700*/  IADD3 R184, R197, 0xfe, RZ ;  /* 0x000000fec5b87810 */ /* 0x000fc40007ffe0ff */
[----:B------:R-:W-:Y:S01]  /*54710*/  IADD3 R41, R197, 0xff, RZ ;  /* 0x000000ffc5297810 */ /* 0x000fe20007ffe0ff */
[----:B------:R1:W-:Y:S01]  /*54720*/  @P6 STG.E [R42.64], R207 ;  /* 0x000000cf2a006986 */ /* 0x0003e2000c101904 */
[----:B------:R-:W-:-:S03]  /*54730*/  ISETP.GE.AND P4, PT, R184, c[0x0][0x17c], PT ;  /* 0x00005f00b8007a0c */ /* 0x000fc60003f86270 */
[----:B----4-:R4:W-:Y:S01]  /*54740*/  @P3 STG.E [R142.64], R201 ;  /* 0x000000c98e003986 */ /* 0x0109e2000c101904 */
[C---:B------:R-:W-:Y:S02]  /*54750*/  IADD3 R0, R40.reuse, c[0x0][0x198], RZ ;  /* 0x0000660028007a10 */ /* 0x040fe40007ffe0ff */
[----:B------:R-:W-:Y:S01]  /*54760*/  ISETP.GE.AND P3, PT, R41, c[0x0][0x17c], PT ;  /* 0x00005f0029007a0c */ /* 0x000fe20003f66270 */
[----:B-1----:R-:W2:Y:S01]  /*54770*/  LDL.LU R207, [R1+0x600] ;  /* 0x0006000001cf7983 */ /* 0x002ea20000300800 */
[----:B------:R-:W-:-:S03]  /*54780*/  IMAD.WIDE R42, R40, 0x4, R2 ;  /* 0x00000004282a7825 */ /* 0x000fc600078e0202 */
[----:B----4-:R-:W4:Y:S01]  /*54790*/  LDL.LU R201, [R1+0x220] ;  /* 0x0002200001c97983 */ /* 0x010f220000300800 */
[--C-:B------:R-:W-:Y:S01]  /*547a0*/  IMAD.WIDE R40, R40, 0x4, R140.reuse ;  /* 0x0000000428287825 */ /* 0x100fe200078e028c */
[----:B------:R-:W-:Y:S02]  /*547b0*/  ISETP.LT.AND P6, PT, R196, c[0x0][0x178], !P4 ;  /* 0x00005e00c4007a0c */ /* 0x000fe400067c1270 */
[----:B------:R-:W-:Y:S02]  /*547c0*/  ISETP.LT.AND P4, PT, R188, c[0x0][0x178], !P4 ;  /* 0x00005e00bc007a0c */ /* 0x000fe40006781270 */
[----:B------:R-:W-:Y:S01]  /*547d0*/  IADD3 R184, R197, 0x100, RZ ;  /* 0x00000100c5b87810 */ /* 0x000fe20007ffe0ff */
[----:B------:R-:W-:Y:S01]  /*547e0*/  IMAD.WIDE R142, R0, 0x4, R140 ;  /* 0x00000004008e7825 */ /* 0x000fe200078e028c */
[----:B------:R1:W-:Y:S04]  /*547f0*/  @P2 STG.E [R42.64], R248 ;  /* 0x000000f82a002986 */ /* 0x0003e8000c101904 */
[----:B------:R1:W-:Y:S01]  /*54800*/  @P5 STG.E [R40.64], R249 ;  /* 0x000000f928005986 */ /* 0x0003e2000c101904 */
[----:B------:R-:W-:-:S03]  /*54810*/  ISETP.LT.AND P5, PT, R196, c[0x0][0x178], !P3 ;  /* 0x00005e00c4007a0c */ /* 0x000fc60005fa1270 */
[----:B-1----:R-:W4:Y:S04]  /*54820*/  LDL.LU R248, [R1+0x604] ;  /* 0x0006040001f87983 */ /* 0x002f280000300800 */
[----:B------:R-:W4:Y:S01]  /*54830*/  LDL.LU R249, [R1+0x224] ;  /* 0x0002240001f97983 */ /* 0x000f220000300800 */
[----:B------:R-:W-:Y:S01]  /*54840*/  IMAD.WIDE R42, R0, 0x4, R2 ;  /* 0x00000004002a7825 */ /* 0x000fe200078e0202 */
[----:B------:R-:W-:Y:S02]  /*54850*/  ISETP.LT.AND P3, PT, R188, c[0x0][0x178], !P3 ;  /* 0x00005e00bc007a0c */ /* 0x000fe40005f61270 */
[----:B------:R-:W-:Y:S02]  /*54860*/  ISETP.GE.AND P2, PT, R184, c[0x0][0x17c], PT ;  /* 0x00005f00b8007a0c */ /* 0x000fe40003f46270 */
[----:B------:R-:W-:Y:S01]  /*54870*/  IADD3 R40, R0, c[0x0][0x198], RZ ;  /* 0x0000660000287a10 */ /* 0x000fe20007ffe0ff */
[----:B------:R1:W-:Y:S01]  /*54880*/  @P6 STG.E [R42.64], R203 ;  /* 0x000000cb2a006986 */ /* 0x0003e2000c101904 */
[----:B------:R-:W-:-:S02]  /*54890*/  IADD3 R41, R197, 0x101, RZ ;  /* 0x00000101c5297810 */ /* 0x000fc40007ffe0ff */
[----:B------:R-:W-:Y:S01]  /*548a0*/  ISETP.LT.AND P6, PT, R188, c[0x0][0x178], !P2 ;  /* 0x00005e00bc007a0c */ /* 0x000fe200057c1270 */
[----:B------:R1:W-:Y:S01]  /*548b0*/  @P4 STG.E [R142.64], R202 ;  /* 0x000000ca8e004986 */ /* 0x0003e2000c101904 */
[----:B------:R-:W-:Y:S02]  /*548c0*/  ISETP.LT.AND P4, PT, R196, c[0x0][0x178], !P2 ;  /* 0x00005e00c4007a0c */ /* 0x000fe40005781270 */
[C---:B------:R-:W-:Y:S02]  /*548d0*/  IADD3 R0, R40.reuse, c[0x0][0x198], RZ ;  /* 0x0000660028007a10 */ /* 0x040fe40007ffe0ff */
[----:B------:R-:W-:Y:S01]  /*548e0*/  ISETP.GE.AND P2, PT, R41, c[0x0][0x17c], PT ;  /* 0x00005f0029007a0c */ /* 0x000fe20003f46270 */
[----:B-1----:R-:W4:Y:S01]  /*548f0*/  LDL.LU R203, [R1+0x920] ;  /* 0x0009200001cb7983 */ /* 0x002f220000300800 */
[----:B------:R-:W-:-:S03]  /*54900*/  IMAD.WIDE R42, R40, 0x4, R2 ;  /* 0x00000004282a7825 */ /* 0x000fc600078e0202 */
[----:B------:R-:W4:Y:S01]  /*54910*/  LDL.LU R202, [R1+0x240] ;  /* 0x0002400001ca7983 */ /* 0x000f220000300800 */
[----:B------:R-:W-:-:S03]  /*54920*/  IMAD.WIDE R40, R40, 0x4, R140 ;  /* 0x0000000428287825 */ /* 0x000fc600078e028c */
[----:B---3--:R1:W-:Y:S04]  /*54930*/  @P5 STG.E [R42.64], R200 ;  /* 0x000000c82a005986 */ /* 0x0083e8000c101904 */
[----:B--2---:R2:W-:Y:S04]  /*54940*/  @P3 STG.E [R40.64], R250 ;  /* 0x000000fa28003986 */ /* 0x0045e8000c101904 */
[----:B-1----:R-:W3:Y:S04]  /*54950*/  LDL.LU R200, [R1+0x924] ;  /* 0x0009240001c87983 */ /* 0x002ee80000300800 */
[----:B--2---:R-:W2:Y:S01]  /*54960*/  LDL.LU R250, [R1+0x244] ;  /* 0x0002440001fa7983 */ /* 0x004ea20000300800 */
[----:B------:R-:W-:Y:S01]  /*54970*/  IMAD.WIDE R42, R0, 0x4, R2 ;  /* 0x00000004002a7825 */ /* 0x000fe200078e0202 */
[----:B------:R-:W-:-:S02]  /*54980*/  ISETP.LT.AND P3, PT, R196, c[0x0][0x178], !P2 ;  /* 0x00005e00c4007a0c */ /* 0x000fc40005761270 */
[----:B------:R-:W-:Y:S01]  /*54990*/  ISETP.LT.AND P2, PT, R188, c[0x0][0x178], !P2 ;  /* 0x00005e00bc007a0c */ /* 0x000fe20005741270 */
[C---:B------:R-:W-:Y:S01]  /*549a0*/  IMAD.WIDE R142, R0.reuse, 0x4, R140 ;  /* 0x00000004008e7825 */ /* 0x040fe200078e028c */
[----:B------:R-:W-:Y:S02]  /*549b0*/  IADD3 R40, R0, c[0x0][0x198], RZ ;  /* 0x0000660000287a10 */ /* 0x000fe40007ffe0ff */
[C---:B------:R-:W-:Y:S02]  /*549c0*/  IADD3 R184, R197.reuse, 0x102, RZ ;  /* 0x00000102c5b87810 */ /* 0x040fe40007ffe0ff */
[----:B------:R-:W-:Y:S02]  /*549d0*/  IADD3 R41, R197, 0x105, RZ ;  /* 0x00000105c5297810 */ /* 0x000fe40007ffe0ff */
[----:B------:R-:W-:Y:S02]  /*549e0*/  ISETP.GE.AND P5, PT, R184, c[0x0][0x17c], PT ;  /* 0x00005f00b8007a0c */ /* 0x000fe40003fa6270 */
[----:B------:R-:W-:Y:S01]  /*549f0*/  IADD3 R0, R40, c[0x0][0x198], RZ ;  /* 0x0000660028007a10 */ /* 0x000fe20007ffe0ff */
[----:B------:R1:W-:Y:S01]  /*54a00*/  @P4 STG.E [R42.64], R207 ;  /* 0x000000cf2a004986 */ /* 0x0003e2000c101904 */
[----:B------:R-:W-:-:S03]  /*54a10*/  ISETP.GE.AND P4, PT, R41, c[0x0][0x17c], PT ;  /* 0x00005f0029007a0c */ /* 0x000fc60003f86270 */
[----:B----4-:R4:W-:Y:S01]  /*54a20*/  @P6 STG.E [R142.64], R201 ;  /* 0x000000c98e006986 */ /* 0x0109e2000c101904 */
[----:B------:R-:W-:-:S03]  /*54a30*/  ISETP.LT.AND P6, PT, R196, c[0x0][0x178], !P5 ;  /* 0x00005e00c4007a0c */ /* 0x000fc60006fc1270 */
[----:B-1----:R-:W2:Y:S01]  /*54a40*/  LDL.LU R207, [R1+0xa20] ;  /* 0x000a200001cf7983 */ /* 0x002ea20000300800 */
[----:B------:R-:W-:-:S03]  /*54a50*/  IMAD.WIDE R42, R40, 0x4, R2 ;  /* 0x00000004282a7825 */ /* 0x000fc600078e0202 */
[----:B----4-:R-:W4:Y:S01]  /*54a60*/  LDL.LU R201, [R1+0x250] ;  /* 0x0002500001c97983 */ /* 0x010f220000300800 */
[----:B------:R-:W-:Y:S01]  /*54a70*/  IMAD.WIDE R40, R40, 0x4, R140 ;  /* 0x0000000428287825 */ /* 0x000fe200078e028c */
[----:B------:R-:W-:-:S03]  /*54a80*/  ISETP.LT.AND P5, PT, R188, c[0x0][0x178], !P5 ;  /* 0x00005e00bc007a0c */ /* 0x000fc60006fa1270 */
        /* <DEDUP_REMOVED lines=8> */
[----:B------:R-:W-:Y:S02]  /*54b10*/  IADD3 R40, R0, c[0x0][0x198], RZ ;  /* 0x0000660000287a10 */ /* 0x000fe40007ffe0ff */
[----:B------:R-:W-:Y:S01]  /*54b20*/  IADD3 R41, R197, 0x107, RZ ;  /* 0x00000107c5297810 */ /* 0x000fe20007ffe0ff */
[----:B------:R1:W-:Y:S01]  /*54b30*/  @P6 STG.E [R42.64], R203 ;  /* 0x000000cb2a006986 */ /* 0x0003e2000c101904 */
[----:B------:R-:W-:-:S03]  /*54b40*/  ISETP.LT.AND P6, PT, R188, c[0x0][0x178], !P0 ;  /* 0x00005e00bc007a0c */ /* 0x000fc600047c1270 */
        /* <DEDUP_REMOVED lines=12> */
[----:B------:R-:W-:Y:S01]  /*54c10*/  IADD3 R184, R197, 0x106, RZ ;  /* 0x00000106c5b87810 */ /* 0x000fe20007ffe0ff */
[----:B------:R-:W-:Y:S01]  /*54c20*/  IMAD.WIDE R42, R0, 0x4, R2 ;  /* 0x00000004002a7825 */ /* 0x000fe200078e0202 */
[----:B------:R-:W-:-:S02]  /*54c30*/  ISETP.LT.AND P1, PT, R196, c[0x0][0x178], !P4 ;  /* 0x00005e00c4007a0c */ /* 0x000fc40006721270 */
[----:B------:R-:W-:Y:S01]  /*54c40*/  ISETP.LT.AND P4, PT, R188, c[0x0][0x178], !P4 ;  /* 0x00005e00bc007a0c */ /* 0x000fe20006781270 */
[----:B------:R-:W-:Y:S01]  /*54c50*/  IMAD.WIDE R142, R0, 0x4, R140 ;  /* 0x00000004008e7825 */ /* 0x000fe200078e028c */
[----:B------:R-:W-:Y:S02]  /*54c60*/  ISETP.GE.AND P3, PT, R184, c[0x0][0x17c], PT ;  /* 0x00005f00b8007a0c */ /* 0x000fe40003f66270 */
[----:B------:R-:W-:Y:S02]  /*54c70*/  IADD3 R40, R0, c[0x0][0x198], RZ ;  /* 0x0000660000287a10 */ /* 0x000fe40007ffe0ff */
[----:B------:R-:W-:Y:S02]  /*54c80*/  IADD3 R41, R197, 0x109, RZ ;  /* 0x00000109c5297810 */ /* 0x000fe40007ffe0ff */
[----:B------:R-:W-:Y:S01]  /*54c90*/  IADD3 R0, R40, c[0x0][0x198], RZ ;  /* 0x0000660028007a10 */ /* 0x000fe20007ffe0ff */
[----:B------:R1:W-:Y:S01]  /*54ca0*/  @P5 STG.E [R42.64], R207 ;  /* 0x000000cf2a005986 */ /* 0x0003e2000c101904 */
[----:B------:R-:W-:-:S03]  /*54cb0*/  ISETP.LT.AND P5, PT, R196, c[0x0][0x178], !P3 ;  /* 0x00005e00c4007a0c */ /* 0x000fc60005fa1270 */
[----:B----4-:R4:W-:Y:S01]  /*54cc0*/  @P6 STG.E [R142.64], R201 ;  /* 0x000000c98e006986 */ /* 0x0109e2000c101904 */
[----:B------:R-:W-:Y:S02]  /*54cd0*/  ISETP.LT.AND P6, PT, R188, c[0x0][0x178], !P3 ;  /* 0x00005e00bc007a0c */ /* 0x000fe40005fc1270 */
[----:B------:R-:W-:Y:S01]  /*54ce0*/  ISETP.GE.AND P3, PT, R41, c[0x0][0x17c], PT ;  /* 0x00005f0029007a0c */ /* 0x000fe20003f66270 */
[----:B-1----:R-:W2:Y:S01]  /*54cf0*/  LDL.LU R207, [R1+0xb30] ;  /* 0x000b300001cf7983 */ /* 0x002ea20000300800 */
[----:B------:R-:W-:-:S03]  /*54d00*/  IMAD.WIDE R42, R40, 0x4, R2 ;  /* 0x00000004282a7825 */ /* 0x000fc600078e0202 */
[----:B----4-:R-:W4:Y:S01]  /*54d10*/  LDL.LU R201, [R1+0x3a0] ;  /* 0x0003a00001c97983 */ /* 0x010f220000300800 */
[----:B------:R-:W-:Y:S01]  /*54d20*/  IMAD.WIDE R40, R40, 0x4, R140 ;  /* 0x0000000428287825 */ /* 0x000fe200078e028c */
[----:B------:R-:W-:-:S03]  /*54d30*/  IADD3 R184, R197, 0x108, RZ ;  /* 0x00000108c5b87810 */ /* 0x000fc60007ffe0ff */
[----:B------:R-:W-:Y:S01]  /*54d40*/  IMAD.WIDE R142, R0, 0x4, R140 ;  /* 0x00000004008e7825 */ /* 0x000fe200078e028c */
[----:B------:R-:W-:Y:S01]  /*54d50*/  ISETP.GE.AND P2, PT, R184, c[0x0][0x17c], PT ;  /* 0x00005f00b8007a0c */ /* 0x000fe20003f46270 */
        /* <DEDUP_REMOVED lines=597> */
[----:B------:R-:W-:Y:S01]  /*572b0*/  ISETP.LT.AND P3, PT, R196, c[0x0][0x178], !P2 ;  /* 0x00005e00c4007a0c */ /* 0x000fe20005761270 */
[----:B------:R-:W2:Y:S01]  /*572c0*/  LDL.LU R205, [R1+0xb10] ;  /* 0x000b100001cd7983 */ /* 0x000ea20000300800 */
[----:B------:R-:W-:Y:S01]  /*572d0*/  ISETP.LT.AND P2, PT, R188, c[0x0][0x178], !P2 ;  /* 0x00005e00bc007a0c */ /* 0x000fe20005741270 */
[----:B------:R-:W-:Y:S01]  /*572e0*/  IMAD.WIDE R142, R0, 0x4, R140 ;  /* 0x00000004008e7825 */ /* 0x000fe200078e028c */
[----:B------:R-:W-:-:S02]  /*572f0*/  ISETP.GE.AND P4, PT, R184, c[0x0][0x17c], PT ;  /* 0x00005f00b8007a0c */ /* 0x000fc40003f86270 */
        /* <DEDUP_REMOVED lines=8> */
[C---:B-1----:R-:W-:Y:S01]  /*57380*/  IMAD.WIDE R42, R40.reuse, 0x4, R2 ;  /* 0x00000004282a7825 */ /* 0x042fe200078e0202 */
[----:B----4-:R-:W4:Y:S03]  /*57390*/  LDL.LU R201, [R1+0x3d0] ;  /* 0x0003d00001c97983 */ /* 0x010f260000300800 */
        /* <DEDUP_REMOVED lines=11> */
[----:B------:R-:W-:Y:S01]  /*57450*/  IADD3 R40, R0, c[0x0][0x198], RZ ;  /* 0x0000660000287a10 */ /* 0x000fe20007ffe0ff */
[----:B------:R-:W4:Y:S01]  /*57460*/  LDL.LU R206, [R1+0xc20] ;  /* 0x000c200001ce7983 */ /* 0x000f220000300800 */
[----:B------:R-:W-:-:S03]  /*57470*/  IADD3 R41, R197, 0x143, RZ ;  /* 0x00000143c5297810 */ /* 0x000fc60007ffe0ff */
[----:B------:R1:W-:Y:S01]  /*57480*/  @P5 STG.E [R42.64], R203 ;  /* 0x000000cb2a005986 */ /* 0x0003e2000c101904 */
[----:B------:R-:W-:-:S03]  /*57490*/  ISETP.LT.AND P5, PT, R196, c[0x0][0x178], !P0 ;  /* 0x00005e00c4007a0c */ /* 0x000fc600047a1270 */
[----:B------:R-:W-:Y:S01]  /*574a0*/  @P6 STG.E [R142.64], R202 ;  /* 0x000000ca8e006986 */ /* 0x000fe2000c101904 */
[----:B------:R-:W-:Y:S02]  /*574b0*/  ISETP.LT.AND P6, PT, R188, c[0x0][0x178], !P0 ;  /* 0x00005e00bc007a0c */ /* 0x000fe400047c1270 */
[C---:B------:R-:W-:Y:S01]  /*574c0*/  IADD3 R0, R40.reuse, c[0x0][0x198], RZ ;  /* 0x0000660028007a10 */ /* 0x040fe20007ffe0ff */
[----:B------:R-:W4:Y:S01]  /*574d0*/  LDL.LU R207, [R1+0x230] ;  /* 0x0002300001cf7983 */ /* 0x000f220000300800 */
[----:B------:R-:W-:Y:S01]  /*574e0*/  ISETP.GE.AND P0, PT, R41, c[0x0][0x17c], PT ;  /* 0x00005f0029007a0c */ /* 0x000fe20003f06270 */
[C---:B-1----:R-:W-:Y:S02]  /*574f0*/  IMAD.WIDE R42, R40.reuse, 0x4, R2 ;  /* 0x00000004282a7825 */ /* 0x042fe400078e0202 */
[----:B------:R-:W4:Y:S02]  /*57500*/  LDL.LU R203, [R1+0xc24] ;  /* 0x000c240001cb7983 */ /* 0x000f240000300800 */
[----:B------:R-:W-:-:S02]  /*57510*/  IMAD.WIDE R40, R40, 0x4, R140 ;  /* 0x0000000428287825 */ /* 0x000fc400078e028c */
[----:B---3--:R-:W-:Y:S04]  /*57520*/  @P2 STG.E [R42.64], R200 ;  /* 0x000000c82a002986 */ /* 0x008fe8000c101904 */
[----:B--2---:R1:W-:Y:S04]  /*57530*/  @P1 STG.E [R40.64], R250 ;  /* 0x000000fa28001986 */ /* 0x0043e8000c101904 */
[----:B-1----:R-:W2:Y:S01]  /*57540*/  LDL.LU R250, [R1+0x234] ;  /* 0x0002340001fa7983 */ /* 0x002ea20000300800 */
[----:B------:R-:W-:Y:S01]  /*57550*/  IADD3 R184, R197, 0x142, RZ ;  /* 0x00000142c5b87810 */ /* 0x000fe20007ffe0ff */
[----:B------:R-:W-:Y:S01]  /*57560*/  IMAD.WIDE R42, R0, 0x4, R2 ;  /* 0x00000004002a7825 */ /* 0x000fe200078e0202 */
[----:B------:R-:W-:Y:S01]  /*57570*/  ISETP.LT.AND P1, PT, R196, c[0x0][0x178], !P4 ;  /* 0x00005e00c4007a0c */ /* 0x000fe20006721270 */
[----:B------:R-:W3:Y:S01]  /*57580*/  LDL.LU R202, [R1+0xe30] ;  /* 0x000e300001ca7983 */ /* 0x000ee20000300800 */
[----:B------:R-:W-:Y:S01]  /*57590*/  ISETP.LT.AND P4, PT, R188, c[0x0][0x178], !P4 ;  /* 0x00005e00bc007a0c */ /* 0x000fe20006781270 */
[----:B------:R-:W-:Y:S01]  /*575a0*/  IMAD.WIDE R142, R0, 0x4, R140 ;  /* 0x00000004008e7825 */ /* 0x000fe200078e028c */
[----:B------:R-:W-:-:S02]  /*575b0*/  ISETP.GE.AND P3, PT, R184, c[0x0][0x17c], PT ;  /* 0x00005f00b8007a0c */ /* 0x000fc40003f66270 */
[----:B------:R-:W-:Y:S01]  /*575c0*/  IADD3 R40, R0, c[0x0][0x198], RZ ;  /* 0x0000660000287a10 */ /* 0x000fe20007ffe0ff */
[----:B------:R1:W-:Y:S01]  /*575d0*/  @P5 STG.E [R42.64], R205 ;  /* 0x000000cd2a005986 */ /* 0x0003e2000c101904 */
[----:B------:R-:W-:Y:S02]  /*575e0*/  IADD3 R41, R197, 0x145, RZ ;  /* 0x00000145c5297810 */ /* 0x000fe40007ffe0ff */
[----:B------:R-:W-:Y:S01]  /*575f0*/  ISETP.LT.AND P5, PT, R196, c[0x0][0x178], !P3 ;  /* 0x00005e00c4007a0c */ /* 0x000fe20005fa1270 */
[----:B------:R-:W3:Y:S01]  /*57600*/  LDL.LU R200, [R1+0x50] ;  /* 0x0000500001c87983 */ /* 0x000ee20000300800 */
[C---:B------:R-:W-:Y:S01]  /*57610*/  IADD3 R0, R40.reuse, c[0x0][0x198], RZ ;  /* 0x0000660028007a10 */ /* 0x040fe20007ffe0ff */
[----:B-1----:R-:W-:Y:S02]  /*57620*/  IMAD.WIDE R42, R40, 0x4, R2 ;  /* 0x00000004282a7825 */ /* 0x002fe400078e0202 */
[----:B----4-:R1:W-:Y:S01]  /*57630*/  @P6 STG.E [R142.64], R201 ;  /* 0x000000c98e006986 */ /* 0x0103e2000c101904 */
[----:B------:R-:W-:-:S02]  /*57640*/  ISETP.LT.AND P6, PT, R188, c[0x0][0x178], !P3 ;  /* 0x00005e00bc007a0c */ /* 0x000fc40005fc1270 */
[----:B------:R-:W-:Y:S01]  /*57650*/  ISETP.GE.AND P3, PT, R41, c[0x0][0x17c], PT ;  /* 0x00005f0029007a0c */ /* 0x000fe20003f66270 */
[----:B------:R-:W-:Y:S01]  /*57660*/  IMAD.WIDE R40, R40, 0x4, R140 ;  /* 0x0000000428287825 */ /* 0x000fe200078e028c */
[----:B------:R-:W-:-:S04]  /*57670*/  IADD3 R184, R197, 0x144, RZ ;  /* 0x00000144c5b87810 */ /* 0x000fc80007ffe0ff */
[----:B------:R-:W-:Y:S01]  /*57680*/  ISETP.GE.AND P2, PT, R184, c[0x0][0x17c], PT ;  /* 0x00005f00b8007a0c */ /* 0x000fe20003f46270 */
[----:B-1----:R-:W-:Y:S01]  /*57690*/  IMAD.WIDE R142, R0, 0x4, R140 ;  /* 0x00000004008e7825 */ /* 0x002fe200078e028c */
[----:B------:R1:W-:Y:S04]  /*576a0*/  @P1 STG.E [R42.64], R248 ;  /* 0x000000f82a001986 */ /* 0x0003e8000c101904 */
[----:B------:R4:W-:Y:S01]  /*576b0*/  @P4 STG.E [R40.64], R249 ;  /* 0x000000f928004986 */ /* 0x0009e2000c101904 */
[----:B------:R-:W-:-:S03]  /*576c0*/  ISETP.LT.AND P4, PT, R196, c[0x0][0x178], !P0 ;  /* 0x00005e00c4007a0c */ /* 0x000fc60004781270 */
[----:B-1----:R-:W3:Y:S04]  /*576d0*/  LDL.LU R248, [R1+0xe34] ;  /* 0x000e340001f87983 */ /* 0x002ee80000300800 */
[----:B----4-:R-:W4:Y:S01]  /*576e0*/  LDL.LU R249, [R1+0x54] ;  /* 0x0000540001f97983 */ /* 0x010f220000300800 */
        /* <DEDUP_REMOVED lines=9> */
[C---:B------:R-:W-:Y:S02]  /*57780*/  IADD3 R0, R40.reuse, c[0x0][0x198], RZ ;  /* 0x0000660028007a10 */ /* 0x040fe40007ffe0ff */
[----:B------:R-:W-:Y:S01]  /*57790*/  ISETP.GE.AND P2, PT, R41, c[0x0][0x17c], PT ;  /* 0x00005f0029007a0c */ /* 0x000fe20003f46270 */
[----:B-1----:R-:W-:-:S04]  /*577a0*/  IMAD.WIDE R42, R40, 0x4, R2 ;  /* 0x00000004282a7825 */ /* 0x002fc800078e0202 */
[----:B------:R-:W-:Y:S01]  /*577b0*/  IMAD.WIDE R40, R40, 0x4, R140 ;  /* 0x0000000428287825 */ /* 0x000fe200078e028c */
[----:B------:R-:W-:Y:S04]  /*577c0*/  @P4 STG.E [R42.64], R203 ;  /* 0x000000cb2a004986 */ /* 0x000fe8000c101904 */
[----:B--2---:R1:W-:Y:S04]  /*577d0*/  @P0 STG.E [R40.64], R250 ;  /* 0x000000fa28000986 */ /* 0x0043e8000c101904 */
[----:B-1----:R-:W2:Y:S01]  /*577e0*/  LDL.LU R250, [R1+0xa14] ;  /* 0x000a140001fa7983 */ /* 0x002ea20000300800 */
[----:B------:R-:W-:Y:S01]  /*577f0*/  IADD3 R184, R197, 0x146, RZ ;  /* 0x00000146c5b87810 */ /* 0x000fe20007ffe0ff */
[----:B------:R-:W-:Y:S01]  /*57800*/  IMAD.WIDE R42, R0, 0x4, R2 ;  /* 0x00000004002a7825 */ /* 0x000fe200078e0202 */
[----:B------:R-:W-:Y:S01]  /*57810*/  ISETP.LT.AND P0, PT, R196, c[0x0][0x178], !P3 ;  /* 0x00005e00c4007a0c */ /* 0x000fe20005f01270 */
[----:B------:R-:W2:Y:S01]  /*57820*/  LDL.LU R205, [R1+0xf40] ;  /* 0x000f400001cd7983 */ /* 0x000ea20000300800 */
[----:B------:R-:W-:Y:S01]  /*57830*/  ISETP.LT.AND P3, PT, R188, c[0x0][0x178], !P3 ;  /* 0x00005e00bc007a0c */ /* 0x000fe20005f61270 */
[----:B------:R-:W-:Y:S01]  /*57840*/  IMAD.WIDE R142, R0, 0x4, R140 ;  /* 0x00000004008e7825 */ /* 0x000fe200078e028c */
[----:B------:R-:W-:-:S02]  /*57850*/  ISETP.GE.AND P1, PT, R184, c[0x0][0x17c], PT ;  /* 0x00005f00b8007a0c */ /* 0x000fc40003f26270 */
[----:B------:R-:W-:Y:S01]  /*57860*/  IADD3 R40, R0, c[0x0][0x198], RZ ;  /* 0x0000660000287a10 */ /* 0x000fe20007ffe0ff */
[----:B---3--:R1:W-:Y:S01]  /*57870*/  @P5 STG.E [R42.64], R202 ;  /* 0x000000ca2a005986 */ /* 0x0083e2000c101904 */
[----:B------:R-:W-:Y:S02]  /*57880*/  IADD3 R41, R197, 0x149, RZ ;  /* 0x00000149c5297810 */ /* 0x000fe40007ffe0ff */
[----:B------:R-:W-:Y:S01]  /*57890*/  ISETP.LT.AND P5, PT, R196, c[0x0][0x178], !P1 ;  /* 0x00005e00c4007a0c */ /* 0x000fe20004fa1270 */
[----:B------:R3:W-:Y:S01]  /*578a0*/  @P6 STG.E [R142.64], R200 ;  /* 0x000000c88e006986 */ /* 0x0007e2000c101904 */
[----:B------:R-:W-:Y:S02]  /*578b0*/  ISETP.LT.AND P6, PT, R188, c[0x0][0x178], !P1 ;  /* 0x00005e00bc007a0c */ /* 0x000fe40004fc1270 */
[C---:B------:R-:W-:Y:S02]  /*578c0*/  IADD3 R0, R40.reuse, c[0x0][0x198], RZ ;  /* 0x0000660028007a10 */ /* 0x040fe40007ffe0ff */
[----:B------:R-:W-:Y:S01]  /*578d0*/  ISETP.GE.AND P1, PT, R41, c[0x0][0x17c], PT ;  /* 0x00005f0029007a0c */ /* 0x000fe20003f26270 */
[C---:B-1----:R-:W-:Y:S01]  /*578e0*/  IMAD.WIDE R42, R40.reuse, 0x4, R2 ;  /* 0x00000004282a7825 */ /* 0x042fe200078e0202 */
[----:B---3--:R-:W3:Y:S03]  /*578f0*/  LDL.LU R200, [R1+0x3c0] ;  /* 0x0003c00001c87983 */ /* 0x008ee60000300800 */
[----:B------:R-:W-:-:S04]  /*57900*/  IMAD.WIDE R40, R40, 0x4, R140 ;  /* 0x0000000428287825 */ /* 0x000fc800078e028c */
[----:B------:R-:W-:Y:S01]  /*57910*/  IMAD.WIDE R142, R0, 0x4, R140 ;  /* 0x00000004008e7825 */ /* 0x000fe200078e028c */
[----:B------:R1:W-:Y:S04]  /*57920*/  @P0 STG.E [R42.64], R248 ;  /* 0x000000f82a000986 */ /* 0x0003e8000c101904 */
[----:B----4-:R4:W-:Y:S01]  /*57930*/  @P3 STG.E [R40.64], R249 ;  /* 0x000000f928003986 */ /* 0x0109e2000c101904 */
[----:B------:R-:W-:-:S03]  /*57940*/  ISETP.LT.AND P3, PT, R196, c[0x0][0x178], !P2 ;  /* 0x00005e00c4007a0c */ /* 0x000fc60005761270 */
[----:B-1----:R-:W3:Y:S04]  /*57950*/  LDL.LU R248, [R1+0xf44] ;  /* 0x000f440001f87983 */ /* 0x002ee80000300800 */
[----:B----4-:R-:W4:Y:S01]  /*57960*/  LDL.LU R249, [R1+0x3c4] ;  /* 0x0003c40001f97983 */ /* 0x010f220000300800 */
[C-C-:B------:R-:W-:Y:S01]  /*57970*/  IMAD.WIDE R42, R0.reuse, 0x4, R2.reuse ;  /* 0x00000004002a7825 */ /* 0x140fe200078e0202 */
[----:B------:R-:W-:Y:S02]  /*57980*/  IADD3 R40, R0, c[0x0][0x198], RZ ;  /* 0x0000660000287a10 */ /* 0x000fe40007ffe0ff */
[----:B------:R-:W4:Y:S04]  /*57990*/  LDL.LU R206, [R1+0xf50] ;  /* 0x000f500001ce7983 */ /* 0x000f280000300800 */
[----:B------:R-:W4:Y:S04]  /*579a0*/  LDL.LU R207, [R1+0x210] ;  /* 0x0002100001cf7983 */ /* 0x000f280000300800 */
[----:B------:R1:W-:Y:S04]  /*579b0*/  @P5 STG.E [R42.64], R201 ;  /* 0x000000c92a005986 */ /* 0x0003e8000c101904 */
[----:B------:R-:W-:Y:S04]  /*579c0*/  @P6 STG.E [R142.64], R240 ;  /* 0x000000f08e006986 */ /* 0x000fe8000c101904 */
[----:B------:R-:W4:Y:S01]  /*579d0*/  LDL.LU R203, [R1+0xf54] ;  /* 0x000f540001cb7983 */ /* 0x000f220000300800 */
[----:B-1----:R-:W-:-:S05]  /*579e0*/  IMAD.WIDE R42, R40, 0x4, R2 ;  /* 0x00000004282a7825 */ /* 0x002fca00078e0202 */
[----:B--2---:R1:W-:Y:S04]  /*579f0*/  @P3 STG.E [R42.64], R250 ;  /* 0x000000fa2a003986 */ /* 0x0043e8000c101904 */
[----:B-1----:R-:W2:Y:S01]  /*57a00*/  LDL.LU R250, [R1+0x214] ;  /* 0x0002140001fa7983 */ /* 0x002ea20000300800 */
[C---:B------:R-:W-:Y:S02]  /*57a10*/  IADD3 R184, R197.reuse, 0x148, RZ ;  /* 0x00000148c5b87810 */ /* 0x040fe40007ffe0ff */
[----:B------:R-:W-:Y:S01]  /*57a20*/  ISETP.LT.AND P2, PT, R188, c[0x0][0x178], !P2 ;  /* 0x00005e00bc007a0c */ /* 0x000fe20005741270 */
[----:B------:R-:W2:Y:S01]  /*57a30*/  LDL.LU R202, [R1+0xe40] ;  /* 0x000e400001ca7983 */ /* 0x000ea20000300800 */
[----:B------:R-:W-:Y:S02]  /*57a40*/  ISETP.GE.AND P4, PT, R184, c[0x0][0x17c], PT ;  /* 0x00005f00b8007a0c */ /* 0x000fe40003f86270 */
[----:B------:R-:W-:Y:S01]  /*57a50*/  IADD3 R41, R197, 0x14b, RZ ;  /* 0x0000014bc5297810 */ /* 0x000fe20007ffe0ff */
[----:B------:R-:W2:Y:S01]  /*57a60*/  LDL.LU R201, [R1+0x40] ;  /* 0x0000400001c97983 */ /* 0x000ea20000300800 */
[----:B------:R-:W-:-:S02]  /*57a70*/  ISETP.LT.AND P5, PT, R196, c[0x0][0x178], !P4 ;  /* 0x00005e00c4007a0c */ /* 0x000fc400067a1270 */
[----:B------:R-:W-:Y:S02]  /*57a80*/  ISETP.LT.AND P6, PT, R188, c[0x0][0x178], !P4 ;  /* 0x00005e00bc007a0c */ /* 0x000fe400067c1270 */
[C---:B------:R-:W-:Y:S02]  /*57a90*/  IADD3 R0, R40.reuse, c[0x0][0x198], RZ ;  /* 0x0000660028007a10 */ /* 0x040fe40007ffe0ff */
[----:B------:R-:W-:Y:S01]  /*57aa0*/  ISETP.GE.AND P4, PT, R41, c[0x0][0x17c], PT ;  /* 0x00005f0029007a0c */ /* 0x000fe20003f86270 */
[----:B------:R-:W-:Y:S01]  /*57ab0*/  IMAD.WIDE R40, R40, 0x4, R140 ;  /* 0x0000000428287825 */ /* 0x000fe200078e028c */
[----:B------:R-:W-:-:S03]  /*57ac0*/  IADD3 R184, R197, 0x14a, RZ ;  /* 0x0000014ac5b87810 */ /* 0x000fc60007ffe0ff */
[----:B------:R-:W-:Y:S01]  /*57ad0*/  IMAD.WIDE R42, R0, 0x4, R2 ;  /* 0x00000004002a7825 */ /* 0x000fe200078e0202 */
[----:B------:R1:W-:Y:S01]  /*57ae0*/  @P2 STG.E [R40.64], R241 ;  /* 0x000000f128002986 */ /* 0x0003e2000c101904 */
[----:B------:R-:W-:Y:S02]  /*57af0*/  ISETP.LT.AND P2, PT, R196, c[0x0][0x178], !P1 ;  /* 0x00005e00c4007a0c */ /* 0x000fe40004f41270 */
[----:B------:R-:W-:Y:S01]  /*57b00*/  IMAD.WIDE R142, R0, 0x4, R140 ;  /* 0x00000004008e7825 */ /* 0x000fe200078e028c */
[----:B------:R-:W-:Y:S02]  /*57b10*/  ISETP.LT.AND P1, PT, R188, c[0x0][0x178], !P1 ;  /* 0x00005e00bc007a0c */ /* 0x000fe40004f21270 */
[----:B------:R-:W-:Y:S01]  /*57b20*/  ISETP.GE.AND P0, PT, R184, c[0x0][0x17c], PT ;  /* 0x00005f00b8007a0c */ /* 0x000fe20003f06270 */
[----:B------:R3:W-:Y:S01]  /*57b30*/  @P5 STG.E [R42.64], R205 ;  /* 0x000000cd2a005986 */ /* 0x0007e2000c101904 */
[----:B-1----:R-:W-:Y:S02]  /*57b40*/  IADD3 R40, R0, c[0x0][0x198], RZ ;  /* 0x0000660000287a10 */ /* 0x002fe40007ffe0ff */
[----:B------:R-:W-:Y:S01]  /*57b50*/  IADD3 R41, R197, 0x14d, RZ ;  /* 0x0000014dc5297810 */ /* 0x000fe20007ffe0ff */
[----:B---3--:R1:W-:Y:S01]  /*57b60*/  @P6 STG.E [R142.64], R200 ;  /* 0x000000c88e006986 */ /* 0x0083e2000c101904 */
[----:B------:R-:W-:-:S02]  /*57b70*/  ISETP.LT.AND P5, PT, R196, c[0x0][0x178], !P0 ;  /* 0x00005e00c4007a0c */ /* 0x000fc400047a1270 */
[----:B------:R-:W-:Y:S01]  /*57b80*/  ISETP.LT.AND P6, PT, R188, c[0x0][0x178], !P0 ;  /* 0x00005e00bc007a0c */ /* 0x000fe200047c1270 */
[C---:B------:R-:W-:Y:S01]  /*57b90*/  IMAD.WIDE R42, R40.reuse, 0x4, R2 ;  /* 0x00000004282a7825 */ /* 0x040fe200078e0202 */
[C---:B------:R-:W-:Y:S02]  /*57ba0*/  IADD3 R0, R40.reuse, c[0x0][0x198], RZ ;  /* 0x0000660028007a10 */ /* 0x040fe40007ffe0ff */
[----:B------:R-:W-:Y:S01]  /*57bb0*/  ISETP.GE.AND P0, PT, R41, c[0x0][0x17c], PT ;  /* 0x00005f0029007a0c */ /* 0x000fe20003f06270 */
[--C-:B------:R-:W-:Y:S01]  /*57bc0*/  IMAD.WIDE R40, R40, 0x4, R140.reuse ;  /* 0x0000000428287825 */ /* 0x100fe200078e028c */
[----:B-1----:R-:W3:Y:S01]  /*57bd0*/  LDL.LU R200, [R1+0xe44] ;  /* 0x000e440001c87983 */ /* 0x002ee20000300800 */
[----:B------:R-:W-:Y:S02]  /*57be0*/  IADD3 R184, R197, 0x14c, RZ ;  /* 0x0000014cc5b87810 */ /* 0x000fe40007ffe0ff */
[----:B------:R-:W-:Y:S02]  /*57bf0*/  IMAD.WIDE R142, R0, 0x4, R140 ;  /* 0x00000004008e7825 */ /* 0x000fe400078e028c */
[----:B------:R-:W-:Y:S01]  /*57c00*/  ISETP.GE.AND P3, PT, R184, c[0x0][0x17c], PT ;  /* 0x00005f00b8007a0c */ /* 0x000fe20003f66270 */
[----:B------:R-:W-:Y:S04]  /*57c10*/  @P2 STG.E [R42.64], R248 ;  /* 0x000000f82a002986 */ /* 0x000fe8000c101904 */
[----:B----4-:R1:W-:Y:S01]  /*57c20*/  @P1 STG.E [R40.64], R249 ;  /* 0x000000f928001986 */ /* 0x0103e2000c101904 */
[----:B------:R-:W-:-:S02]  /*57c30*/  ISETP.LT.AND P1, PT, R196, c[0x0][0x178], !P4 ;  /* 0x00005e00c4007a0c */ /* 0x000fc40006721270 */
[----:B------:R-:W-:Y:S01]  /*57c40*/  ISETP.LT.AND P4, PT, R188, c[0x0][0x178], !P4 ;  /* 0x00005e00bc007a0c */ /* 0x000fe20006781270 */
[----:B-1----:R-:W4:Y:S01]  /*57c50*/  LDL.LU R249, [R1+0x44] ;  /* 0x0000440001f97983 */ /* 0x002f220000300800 */
[C---:B------:R-:W-:Y:S01]  /*57c60*/  IMAD.WIDE R42, R0.reuse, 0x4, R2 ;  /* 0x00000004002a7825 */ /* 0x040fe200078e0202 */
[----:B------:R-:W-:Y:S02]  /*57c70*/  IADD3 R40, R0, c[0x0][0x198], RZ ;  /* 0x0000660000287a10 */ /* 0x000fe40007ffe0ff */
[----:B------:R-:W-:Y:S01]  /*57c80*/  IADD3 R41, R197, 0x14f, RZ ;  /* 0x0000014fc5297810 */ /* 0x000fe20007ffe0ff */
[----:B------:R-:W4:Y:S01]  /*57c90*/  LDL.LU R248, [R1+0xa00] ;  /* 0x000a000001f87983 */ /* 0x000f220000300800 */
[----:B------:R-:W-:-:S03]  /*57ca0*/  IADD3 R0, R40, c[0x0][0x198], RZ ;  /* 0x0000660028007a10 */ /* 0x000fc60007ffe0ff */
[----:B------:R1:W-:Y:S01]  /*57cb0*/  @P5 STG.E [R42.64], R206 ;  /* 0x000000ce2a005986 */ /* 0x0003e2000c101904 */
[----:B------:R-:W-:-:S03]  /*57cc0*/  ISETP.LT.AND P5, PT, R196, c[0x0][0x178], !P3 ;  /* 0x00005e00c4007a0c */ /* 0x000fc60005fa1270 */
[----:B------:R-:W-:Y:S01]  /*57cd0*/  @P6 STG.E [R142.64], R207 ;  /* 0x000000cf8e006986 */ /* 0x000fe2000c101904 */
[----:B------:R-:W-:Y:S02]  /*57ce0*/  ISETP.LT.AND P6, PT, R188, c[0x0][0x178], !P3 ;  /* 0x00005e00bc007a0c */ /* 0x000fe40005fc1270 */
        /* <DEDUP_REMOVED lines=14> */
[----:B------:R1:W-:Y:S01]  /*57dd0*/  @P5 STG.E [R42.64], R202 ;  /* 0x000000ca2a005986 */ /* 0x0003e2000c101904 */
[----:B------:R-:W-:Y:S02]  /*57de0*/  IADD3 R41, R197, 0x151, RZ ;  /* 0x00000151c5297810 */ /* 0x000fe40007ffe0ff */
[----:B------:R-:W-:Y:S01]  /*57df0*/  ISETP.LT.AND P5, PT, R196, c[0x0][0x178], !P2 ;  /* 0x00005e00c4007a0c */ /* 0x000fe200057a1270 */
[----:B------:R-:W-:Y:S01]  /*57e00*/  @P6 STG.E [R142.64], R201 ;  /* 0x000000c98e006986 */ /* 0x000fe2000c101904 */
[----:B------:R-:W-:Y:S02]  /*57e10*/  ISETP.LT.AND P6, PT, R188, c[0x0][0x178], !P2 ;  /* 0x00005e00bc007a0c */ /* 0x000fe400057c1270 */
[C---:B------:R-:W-:Y:S01]  /*57e20*/  IADD3 R0, R40.reuse, c[0x0][0x198], RZ ;  /* 0x0000660028007a10 */ /* 0x040fe20007ffe0ff */
[----:B------:R-:W2:Y:S01]  /*57e30*/  LDL.LU R206, [R1+0x280] ;  /* 0x0002800001ce7983 */ /* 0x000ea20000300800 */
[----:B------:R-:W-:Y:S01]  /*57e40*/  ISETP.GE.AND P2, PT, R41, c[0x0][0x17c], PT ;  /* 0x00005f0029007a0c */ /* 0x000fe20003f46270 */
[----:B-1----:R-:W-:-:S04]  /*57e50*/  IMAD.WIDE R42, R40, 0x4, R2 ;  /* 0x00000004282a7825 */ /* 0x002fc800078e0202 */
[----:B------:R-:W-:Y:S01]  /*57e60*/  IMAD.WIDE R40, R40, 0x4, R140 ;  /* 0x0000000428287825 */ /* 0x000fe200078e028c */
[----:B---3--:R1:W-:Y:S04]  /*57e70*/  @P4 STG.E [R42.64], R200 ;  /* 0x000000c82a004986 */ /* 0x0083e8000c101904 */
[----:B-1----:R-:W3:Y:S01]  /*57e80*/  LDL.LU R200, [R1+0xf74] ;  /* 0x000f740001c87983 */ /* 0x002ee20000300800 */
[----:B------:R-:W-:-:S04]  /*57e90*/  IMAD.WIDE R42, R0, 0x4, R2 ;  /* 0x00000004002a7825 */ /* 0x000fc800078e0202 */
[----:B------:R-:W-:Y:S01]  /*57ea0*/  IMAD.WIDE R142, R0, 0x4, R140 ;  /* 0x00000004008e7825 */ /* 0x000fe200078e028c */
[----:B----4-:R1:W-:Y:S01]  /*57eb0*/  @P0 STG.E [R40.64], R249 ;  /* 0x000000f928000986 */ /* 0x0103e2000c101904 */
[----:B------:R-:W-:-:S03]  /*57ec0*/  ISETP.LT.AND P0, PT, R196, c[0x0][0x178], !P3 ;  /* 0x00005e00c4007a0c */ /* 0x000fc60005f01270 */
[----:B-1----:R-:W4:Y:S01]  /*57ed0*/  LDL.LU R249, [R1+0x284] ;  /* 0x0002840001f97983 */ /* 0x002f220000300800 */
[----:B------:R-:W-:-:S03]  /*57ee0*/  IADD3 R40, R0, c[0x0][0x198], RZ ;  /* 0x0000660000287a10 */ /* 0x000fc60007ffe0ff */
[----:B------:R-:W4:Y:S04]  /*57ef0*/  LDL.LU R207, [R1+0xf30] ;  /* 0x000f300001cf7983 */ /* 0x000f280000300800 */
[----:B------:R-:W4:Y:S04]  /*57f00*/  LDL.LU R203, [R1+0x70] ;  /* 0x0000700001cb7983 */ /* 0x000f280000300800 */
[----:B------:R1:W-:Y:S04]  /*57f10*/  @P5 STG.E [R42.64], R248 ;  /* 0x000000f82a005986 */ /* 0x0003e8000c101904 */
[----:B------:R-:W-:Y:S01]  /*57f20*/  @P6 STG.E [R142.64], R236 ;  /* 0x000000ec8e006986 */ /* 0x000fe2000c101904 */
[----:B-1----:R-:W-:-:S03]  /*57f30*/  IMAD.WIDE R42, R40, 0x4, R2 ;  /* 0x00000004282a7825 */ /* 0x002fc600078e0202 */
[----:B------:R-:W4:Y:S04]  /*57f40*/  LDL.LU R248, [R1+0xf34] ;  /* 0x000f340001f87983 */ /* 0x000f280000300800 */
[----:B--2---:R1:W-:Y:S04]  /*57f50*/  @P0 STG.E [R42.64], R250 ;  /* 0x000000fa2a000986 */ /* 0x0043e8000c101904 */
[----:B-1----:R-:W2:Y:S01]  /*57f60*/  LDL.LU R250, [R1+0x74] ;  /* 0x0000740001fa7983 */ /* 0x002ea20000300800 */
[----:B------:R-:W-:Y:S02]  /*57f70*/  IADD3 R184, R197, 0x150, RZ ;  /* 0x00000150c5b87810 */ /* 0x000fe40007ffe0ff */
[----:B------:R-:W-:Y:S01]  /*57f80*/  ISETP.LT.AND P3, PT, R188, c[0x0][0x178], !P3 ;  /* 0x00005e00bc007a0c */ /* 0x000fe20005f61270 */
[----:B------:R-:W2:Y:S01]  /*57f90*/  LDL.LU R202, [R1+0xc30] ;  /* 0x000c300001ca7983 */ /* 0x000ea20000300800 */
[----:B------:R-:W-:-:S02]  /*57fa0*/  ISETP.GE.AND P1, PT, R184, c[0x0][0x17c], PT ;  /* 0x00005f00b8007a0c */ /* 0x000fc40003f26270 */
[----:B------:R-:W-:Y:S01]  /*57fb0*/  IADD3 R41, R197, 0x153, RZ ;  /* 0x00000153c5297810 */ /* 0x000fe20007ffe0ff */
[----:B------:R-:W2:Y:S01]  /*57fc0*/  LDL.LU R201, [R1+0x30] ;  /* 0x0000300001c97983 */ /* 0x000ea20000300800 */
[----:B------:R-:W-:Y:S02]  /*57fd0*/  ISETP.LT.AND P5, PT, R196, c[0x0][0x178], !P1 ;  /* 0x00005e00c4007a0c */ /* 0x000fe40004fa1270 */
        /* <DEDUP_REMOVED lines=14> */
[----:B------:R1:W-:Y:S01]  /*580c0*/  @P6 STG.E [R142.64], R206 ;  /* 0x000000ce8e006986 */ /* 0x0003e2000c101904 */
[----:B------:R-:W-:-:S02]  /*580d0*/  ISETP.LT.AND P5, PT, R196, c[0x0][0x178], !P4 ;  /* 0x00005e00c4007a0c */ /* 0x000fc400067a1270 */
[----:B------:R-:W-:Y:S01]  /*580e0*/  ISETP.LT.AND P6, PT, R188, c[0x0][0x178], !P4 ;  /* 0x00005e00bc007a0c */ /* 0x000fe200067c1270 */
[C---:B---3--:R-:W-:Y:S01]  /*580f0*/  IMAD.WIDE R42, R40.reuse, 0x4, R2 ;  /* 0x00000004282a7825 */ /* 0x048fe200078e0202 */
[C---:B------:R-:W-:Y:S02]  /*58100*/  IADD3 R0, R40.reuse, c[0x0][0x198], RZ ;  /* 0x0000660028007a10 */ /* 0x040fe40007ffe0ff */
[----:B------:R-:W-:Y:S01]  /*58110*/  ISETP.GE.AND P4, PT, R41, c[0x0][0x17c], PT ;  /* 0x00005f0029007a0c */ /* 0x000fe20003f86270 */
[--C-:B------:R-:W-:Y:S01]  /*58120*/  IMAD.WIDE R40, R40, 0x4, R140.reuse ;  /* 0x0000000428287825 */ /* 0x100fe200078e028c */
[----:B------:R3:W-:Y:S01]  /*58130*/  @P3 STG.E [R42.64], R200 ;  /* 0x000000c82a003986 */ /* 0x0007e2000c101904 */
[----:B------:R-:W-:Y:S02]  /*58140*/  IADD3 R184, R197, 0x154, RZ ;  /* 0x00000154c5b87810 */ /* 0x000fe40007ffe0ff */
[----:B-1----:R-:W-:Y:S02]  /*58150*/  IMAD.WIDE R142, R0, 0x4, R140 ;  /* 0x00000004008e7825 */ /* 0x002fe400078e028c */
[----:B------:R-:W-:-:S02]  /*58160*/  ISETP.GE.AND P0, PT, R184, c[0x0][0x17c], PT ;  /* 0x00005f00b8007a0c */ /* 0x000fc40003f06270 */
[----:B---3--:R-:W-:Y:S01]  /*58170*/  IMAD.WIDE R42, R0, 0x4, R2 ;  /* 0x00000004002a7825 */ /* 0x008fe200078e0202 */
[----:B------:R-:W3:Y:S04]  /*58180*/  LDL.LU R200, [R1+0xc34] ;  /* 0x000c340001c87983 */ /* 0x000ee80000300800 */
[----:B----4-:R1:W-:Y:S01]  /*58190*/  @P2 STG.E [R40.64], R249 ;  /* 0x000000f928002986 */ /* 0x0103e2000c101904 */
[----:B------:R-:W-:Y:S02]  /*581a0*/  ISETP.LT.AND P2, PT, R196, c[0x0][0x178], !P1 ;  /* 0x00005e00c4007a0c */ /* 0x000fe40004f41270 */
[----:B------:R-:W-:Y:S01]  /*581b0*/  ISETP.LT.AND P1, PT, R188, c[0x0][0x178], !P1 ;  /* 0x00005e00bc007a0c */ /* 0x000fe20004f21270 */
[----:B------:R4:W-:Y:S01]  /*581c0*/  @P5 STG.E [R42.64], R207 ;  /* 0x000000cf2a005986 */ /* 0x0009e2000c101904 */
[----:B-1----:R-:W-:-:S03]  /*581d0*/  IADD3 R40, R0, c[0x0][0x198], RZ ;  /* 0x0000660000287a10 */ /* 0x002fc60007ffe0ff */
[----:B------:R-:W3:Y:S01]  /*581e0*/  LDL.LU R249, [R1+0x34] ;  /* 0x0000340001f97983 */ /* 0x000ee20000300800 */
[----:B------:R-:W-:Y:S01]  /*581f0*/  IADD3 R41, R197, 0x157, RZ ;  /* 0x00000157c5297810 */ /* 0x000fe20007ffe0ff */
[----:B----4-:R-:W-:Y:S02]  /*58200*/  IMAD.WIDE R42, R40, 0x4, R2 ;  /* 0x00000004282a7825 */ /* 0x010fe400078e0202 */
[----:B------:R-:W-:Y:S01]  /*58210*/  @P6 STG.E [R142.64], R203 ;  /* 0x000000cb8e006986 */ /* 0x000fe2000c101904 */
[----:B------:R-:W-:Y:S02]  /*58220*/  ISETP.LT.AND P5, PT, R196, c[0x0][0x178], !P0 ;  /* 0x00005e00c4007a0c */ /* 0x000fe400047a1270 */
[----:B------:R-:W-:Y:S02]  /*58230*/  ISETP.LT.AND P6, PT, R188, c[0x0][0x178], !P0 ;  /* 0x00005e00bc007a0c */ /* 0x000fe400047c1270 */
[C---:B------:R-:W-:Y:S02]  /*58240*/  IADD3 R0, R40.reuse, c[0x0][0x198], RZ ;  /* 0x0000660028007a10 */ /* 0x040fe40007ffe0ff */
[----:B------:R-:W-:Y:S01]  /*58250*/  ISETP.GE.AND P0, PT, R41, c[0x0][0x17c], PT ;  /* 0x00005f0029007a0c */ /* 0x000fe20003f06270 */
[----:B------:R1:W-:Y:S01]  /*58260*/  @P2 STG.E [R42.64], R248 ;  /* 0x000000f82a002986 */ /* 0x0003e2000c101904 */
[----:B------:R-:W-:-:S03]  /*58270*/  IMAD.WIDE R40, R40, 0x4, R140 ;  /* 0x0000000428287825 */ /* 0x000fc600078e028c */
[----:B-1----:R-:W4:Y:S04]  /*58280*/  LDL.LU R248, [R1+0x5e0] ;  /* 0x0005e00001f87983 */ /* 0x002f280000300800 */
        /* <DEDUP_REMOVED lines=13> */
[----:B------:R1:W-:Y:S01]  /*58360*/  @P6 STG.E [R142.64], R201 ;  /* 0x000000c98e006986 */ /* 0x0003e2000c101904 */
[----:B------:R-:W-:Y:S02]  /*58370*/  ISETP.LT.AND P6, PT, R188, c[0x0][0x178], !P3 ;  /* 0x00005e00bc007a0c */ /* 0x000fe40005fc1270 */
[C---:B------:R-:W-:Y:S01]  /*58380*/  IADD3 R0, R40.reuse, c[0x0][0x198], RZ ;  /* 0x0000660028007a10 */ /* 0x040fe20007ffe0ff */
[----:B------:R-:W2:Y:S01]  /*58390*/  LDL.LU R207, [R1+0x260] ;  /* 0x0002600001cf7983 */ /* 0x000ea20000300800 */
[----:B------:R-:W-:Y:S01]  /*583a0*/  ISETP.GE.AND P3, PT, R41, c[0x0][0x17c], PT ;  /* 0x00005f0029007a0c */ /* 0x000fe20003f66270 */
[----:B-1----:R-:W-:-:S04]  /*583b0*/  IMAD.WIDE R42, R40, 0x4, R2 ;  /* 0x00000004282a7825 */ /* 0x002fc800078e0202 */
[----:B------:R-:W-:-:S04]  /*583c0*/  IMAD.WIDE R40, R40, 0x4, R140 ;  /* 0x0000000428287825 */ /* 0x000fc800078e028c */
[C---:B------:R-:W-:Y:S01]  /*583d0*/  IMAD.WIDE R142, R0.reuse, 0x4, R140 ;  /* 0x00000004008e7825 */ /* 0x040fe200078e028c */
[----:B---3--:R1:W-:Y:S04]  /*583e0*/  @P1 STG.E [R42.64], R200 ;  /* 0x000000c82a001986 */ /* 0x0083e8000c101904 */
[----:B-1----:R-:W3:Y:S01]  /*583f0*/  LDL.LU R200, [R1+0xf64] ;  /* 0x000f640001c87983 */ /* 0x002ee20000300800 */
[----:B------:R-:W-:-:S03]  /*58400*/  IMAD.WIDE R42, R0, 0x4, R2 ;  /* 0x00000004002a7825 */ /* 0x000fc600078e0202 */
[----:B------:R1:W-:Y:S01]  /*58410*/  @P4 STG.E [R40.64], R249 ;  /* 0x000000f928004986 */ /* 0x0003e2000c101904 */
[----:B------:R-:W-:-:S03]  /*58420*/  ISETP.LT.AND P4, PT, R196, c[0x0][0x178], !P0 ;  /* 0x00005e00c4007a0c */ /* 0x000fc60004781270 */
[----:B-1----:R-:W3:Y:S01]  /*58430*/  LDL.LU R249, [R1+0x264] ;  /* 0x0002640001f97983 */ /* 0x002ee20000300800 */
[----:B------:R-:W-:-:S03]  /*58440*/  IADD3 R40, R0, c[0x0][0x198], RZ ;  /* 0x0000660000287a10 */ /* 0x000fc60007ffe0ff */
[----:B------:R-:W3:Y:S04]  /*58450*/  LDL.LU R203, [R1+0xf20] ;  /* 0x000f200001cb7983 */ /* 0x000ee80000300800 */
[----:B------:R-:W3:Y:S04]  /*58460*/  LDL.LU R202, [R1+0x60] ;  /* 0x0000600001ca7983 */ /* 0x000ee80000300800 */
[----:B------:R-:W3:Y:S04]  /*58470*/  LDL.LU R201, [R1+0xf24] ;  /* 0x000f240001c97983 */ /* 0x000ee80000300800 */
[----:B----4-:R1:W-:Y:S04]  /*58480*/  @P5 STG.E [R42.64], R248 ;  /* 0x000000f82a005986 */ /* 0x0103e8000c101904 */
[----:B------:R-:W-:Y:S01]  /*58490*/  @P6 STG.E [R142.64], R232 ;  /* 0x000000e88e006986 */ /* 0x000fe2000c101904 */
[----:B-1----:R-:W-:-:S05]  /*584a0*/  IMAD.WIDE R42, R40, 0x4, R2 ;  /* 0x00000004282a7825 */ /* 0x002fca00078e0202 */
[----:B--2---:R1:W-:Y:S04]  /*584b0*/  @P4 STG.E [R42.64], R250 ;  /* 0x000000fa2a004986 */ /* 0x0043e8000c101904 */
[----:B-1----:R-:W2:Y:S01]  /*584c0*/  LDL.LU R250, [R1+0x64] ;  /* 0x0000640001fa7983 */ /* 0x002ea20000300800 */
[C---:B------:R-:W-:Y:S02]  /*584d0*/  IADD3 R184, R197.reuse, 0x158, RZ ;  /* 0x00000158c5b87810 */ /* 0x040fe40007ffe0ff */
[----:B------:R-:W-:Y:S01]  /*584e0*/  ISETP.LT.AND P0, PT, R188, c[0x0][0x178], !P0 ;  /* 0x00005e00bc007a0c */ /* 0x000fe20004701270 */
[----:B------:R-:W2:Y:S01]  /*584f0*/  LDL.LU R248, [R1+0xb20] ;  /* 0x000b200001f87983 */ /* 0x000ea20000300800 */
[----:B------:R-:W-:Y:S02]  /*58500*/  ISETP.GE.AND P2, PT, R184, c[0x0][0x17c], PT ;  /* 0x00005f00b8007a0c */ /* 0x000fe40003f46270 */
[----:B------:R-:W-:-:S02]  /*58510*/  IADD3 R41, R197, 0x15b, RZ ;  /* 0x0000015bc5297810 */ /* 0x000fc40007ffe0ff */
        /* <DEDUP_REMOVED lines=27> */
[----:B------:R1:W-:Y:S01]  /*586d0*/  @P3 STG.E [R40.64], R249 ;  /* 0x000000f928003986 */ /* 0x0003e2000c101904 */
[----:B------:R-:W-:Y:S02]  /*586e0*/  ISETP.LT.AND P3, PT, R196, c[0x0][0x178], !P2 ;  /* 0x00005e00c4007a0c */ /* 0x000fe40005761270 */
[----:B------:R-:W-:Y:S01]  /*586f0*/  ISETP.LT.AND P2, PT, R188, c[0x0][0x178], !P2 ;  /* 0x00005e00bc007a0c */ /* 0x000fe20005741270 */
[----:B------:R3:W-:Y:S04]  /*58700*/  @P5 STG.E [R42.64], R203 ;  /* 0x000000cb2a005986 */ /* 0x0007e8000c101904 */
[----:B-1----:R-:W4:Y:S01]  /*58710*/  LDL.LU R249, [R1+0xb24] ;  /* 0x000b240001f97983 */ /* 0x002f220000300800 */
[----:B------:R-:W-:-:S02]  /*58720*/  IADD3 R40, R0, c[0x0][0x198], RZ ;  /* 0x0000660000287a10 */ /* 0x000fc40007ffe0ff */
[----:B------:R-:W-:Y:S01]  /*58730*/  IADD3 R41, R197, 0x15f, RZ ;  /* 0x0000015fc5297810 */ /* 0x000fe20007ffe0ff */
[----:B------:R-:W-:Y:S01]  /*58740*/  @P6 STG.E [R142.64], R202 ;  /* 0x000000ca8e006986 */ /* 0x000fe2000c101904 */
[----:B------:R-:W-:Y:S01]  /*58750*/  ISETP.LT.AND P5, PT, R196, c[0x0][0x178], !P4 ;  /* 0x00005e00c4007a0c */ /* 0x000fe200067a1270 */
[----:B---3--:R-:W-:Y:S01]  /*58760*/  IMAD.WIDE R42, R40, 0x4, R2 ;  /* 0x00000004282a7825 */ /* 0x008fe200078e0202 */
[----:B------:R-:W-:Y:S01]  /*58770*/  ISETP.LT.AND P6, PT, R188, c[0x0][0x178], !P4 ;  /* 0x00005e00bc007a0c */ /* 0x000fe200067c1270 */
[----:B------:R-:W3:Y:S01]  /*58780*/  LDL.LU R200, [R1+0x5d0] ;  /* 0x0005d00001c87983 */ /* 0x000ee20000300800 */
[C---:B------:R-:W-:Y:S02]  /*58790*/  IADD3 R0, R40.reuse, c[0x0][0x198], RZ ;  /* 0x0000660028007a10 */ /* 0x040fe40007ffe0ff */
[----:B------:R-:W-:Y:S01]  /*587a0*/  ISETP.GE.AND P4, PT, R41, c[0x0][0x17c], PT ;  /* 0x00005f0029007a0c */ /* 0x000fe20003f86270 */
        /* <DEDUP_REMOVED lines=9> */
[C---:B------:R-:W-:Y:S01]  /*58840*/  IMAD.WIDE R142, R0.reuse, 0x4, R140 ;  /* 0x00000004008e7825 */ /* 0x040fe200078e028c */
[----:B------:R-:W-:-:S02]  /*58850*/  IADD3 R40, R0, c[0x0][0x198], RZ ;  /* 0x0000660000287a10 */ /* 0x000fc40007ffe0ff */
[----:B------:R-:W-:Y:S01]  /*58860*/  ISETP.GE.AND P0, PT, R184, c[0x0][0x17c], PT ;  /* 0x00005f00b8007a0c */ /* 0x000fe20003f06270 */
[----:B------:R1:W-:Y:S01]  /*58870*/  @P5 STG.E [R42.64], R248 ;  /* 0x000000f82a005986 */ /* 0x0003e2000c101904 */
[----:B------:R-:W-:-:S03]  /*58880*/  IADD3 R41, R197, 0x161, RZ ;  /* 0x00000161c5297810 */ /* 0x000fc60007ffe0ff */
[----:B------:R-:W2:Y:S01]  /*58890*/  LDL.LU R201, [R1+0x3d8] ;  /* 0x0003d80001c97983 */ /* 0x000ea20000300800 */
[----:B------:R-:W-:-:S03]  /*588a0*/  ISETP.LT.AND P5, PT, R196, c[0x0][0x178], !P0 ;  /* 0x00005e00c4007a0c */ /* 0x000fc600047a1270 */
[----:B------:R1:W-:Y:S01]  /*588b0*/  @P6 STG.E [R142.64], R244 ;  /* 0x000000f48e006986 */ /* 0x0003e2000c101904 */
[----:B------:R-:W-:Y:S02]  /*588c0*/  ISETP.LT.AND P6, PT, R188, c[0x0][0x178], !P0 ;  /* 0x00005e00bc007a0c */ /* 0x000fe400047c1270 */
[C---:B------:R-:W-:Y:S01]  /*588d0*/  IADD3 R0, R40.reuse, c[0x0][0x198], RZ ;  /* 0x0000660028007a10 */ /* 0x040fe20007ffe0ff */
[C---:B-1----:R-:W-:Y:S01]  /*588e0*/  IMAD.WIDE R42, R40.reuse, 0x4, R2 ;  /* 0x00000004282a7825 */ /* 0x042fe200078e0202 */
[----:B------:R-:W-:Y:S01]  /*588f0*/  ISETP.GE.AND P0, PT, R41, c[0x0][0x17c], PT ;  /* 0x00005f0029007a0c */ /* 0x000fe20003f06270 */
[----:B------:R-:W2:Y:S02]  /*58900*/  LDL.LU R248, [R1+0xb1c] ;  /* 0x000b1c0001f87983 */ /* 0x000ea40000300800 */
[----:B------:R-:W-:-:S04]  /*58910*/  IMAD.WIDE R40, R40, 0x4, R140 ;  /* 0x0000000428287825 */ /* 0x000fc800078e028c */
[----:B------:R-:W-:Y:S01]  /*58920*/  IMAD.WIDE R142, R0, 0x4, R140 ;  /* 0x00000004008e7825 */ /* 0x000fe200078e028c */
[----:B----4-:R1:W-:Y:S04]  /*58930*/  @P2 STG.E [R42.64], R249 ;  /* 0x000000f92a002986 */ /* 0x0103e8000c101904 */
[----:B------:R4:W-:Y:S01]  /*58940*/  @P1 STG.E [R40.64], R245 ;  /* 0x000000f528001986 */ /* 0x0009e2000c101904 */
[----:B------:R-:W-:-:S03]  /*58950*/  ISETP.LT.AND P1, PT, R196, c[0x0][0x178], !P4 ;  /* 0x00005e00c4007a0c */ /* 0x000fc60006721270 */
[----:B-1----:R-:W2:Y:S01]  /*58960*/  LDL.LU R249, [R1+0x3dc] ;  /* 0x0003dc0001f97983 */ /* 0x002ea20000300800 */
[C-C-:B------:R-:W-:Y:S01]  /*58970*/  IMAD.WIDE R42, R0.reuse, 0x4, R2.reuse ;  /* 0x00000004002a7825 */ /* 0x140fe200078e0202 */
[----:B----4-:R-:W-:Y:S02]  /*58980*/  IADD3 R40, R0, c[0x0][0x198], RZ ;  /* 0x0000660000287a10 */ /* 0x010fe40007ffe0ff */
[----:B------:R-:W4:Y:S04]  /*58990*/  LDL.LU R206, [R1+0xc28] ;  /* 0x000c280001ce7983 */ /* 0x000f280000300800 */
[----:B------:R-:W4:Y:S04]  /*589a0*/  LDL.LU R207, [R1+0x238] ;  /* 0x0002380001cf7983 */ /* 0x000f280000300800 */
[----:B---3--:R1:W-:Y:S04]  /*589b0*/  @P5 STG.E [R42.64], R200 ;  /* 0x000000c82a005986 */ /* 0x0083e8000c101904 */
[----:B------:R-:W-:Y:S04]  /*589c0*/  @P6 STG.E [R142.64], R228 ;  /* 0x000000e48e006986 */ /* 0x000fe8000c101904 */
[----:B------:R-:W3:Y:S01]  /*589d0*/  LDL.LU R203, [R1+0xc2c] ;  /* 0x000c2c0001cb7983 */ /* 0x000ee20000300800 */
        /* <DEDUP_REMOVED lines=21> */
[----:B------:R1:W-:Y:S02]  /*58b30*/  @P5 STG.E [R42.64], R205 ;  /* 0x000000cd2a005986 */ /* 0x0003e4000c101904 */
[----:B-1----:R-:W-:-:S02]  /*58b40*/  IADD3 R40, R0, c[0x0][0x198], RZ ;  /* 0x0000660000287a10 */ /* 0x002fc40007ffe0ff */
[----:B------:R-:W-:Y:S01]  /*58b50*/  IADD3 R41, R197, 0x165, RZ ;  /* 0x00000165c5297810 */ /* 0x000fe20007ffe0ff */
[----:B------:R1:W-:Y:S01]  /*58b60*/  @P6 STG.E [R142.64], R201 ;  /* 0x000000c98e006986 */ /* 0x0003e2000c101904 */
[----:B------:R-:W-:Y:S02]  /*58b70*/  ISETP.LT.AND P5, PT, R196, c[0x0][0x178], !P2 ;  /* 0x00005e00c4007a0c */ /* 0x000fe400057a1270 */
[----:B------:R-:W-:Y:S01]  /*58b80*/  ISETP.LT.AND P6, PT, R188, c[0x0][0x178], !P2 ;  /* 0x00005e00bc007a0c */ /* 0x000fe200057c1270 */
[C---:B------:R-:W-:Y:S01]  /*58b90*/  IMAD.WIDE R42, R40.reuse, 0x4, R2 ;  /* 0x00000004282a7825 */ /* 0x040fe200078e0202 */
[C---:B------:R-:W-:Y:S02]  /*58ba0*/  IADD3 R0, R40.reuse, c[0x0][0x198], RZ ;  /* 0x0000660028007a10 */ /* 0x040fe40007ffe0ff */
[----:B------:R-:W-:Y:S01]  /*58bb0*/  ISETP.GE.AND P2, PT, R41, c[0x0][0x17c], PT ;  /* 0x00005f0029007a0c */ /* 0x000fe20003f46270 */
[----:B------:R-:W-:Y:S01]  /*58bc0*/  IMAD.WIDE R40, R40, 0x4, R140 ;  /* 0x0000000428287825 */ /* 0x000fe200078e028c */
[----:B------:R1:W-:Y:S01]  /*58bd0*/  @P4 STG.E [R42.64], R248 ;  /* 0x000000f82a004986 */ /* 0x0003e2000c101904 */
[----:B------:R-:W-:-:S02]  /*58be0*/  IADD3 R184, R197, 0x164, RZ ;  /* 0x00000164c5b87810 */ /* 0x000fc40007ffe0ff */
[----:B-1----:R-:W-:Y:S02]  /*58bf0*/  IMAD.WIDE R142, R0, 0x4, R140 ;  /* 0x00000004008e7825 */ /* 0x002fe400078e028c */
[----:B------:R-:W-:Y:S01]  /*58c00*/  ISETP.GE.AND P1, PT, R184, c[0x0][0x17c], PT ;  /* 0x00005f00b8007a0c */ /* 0x000fe20003f26270 */
[----:B------:R-:W2:Y:S01]  /*58c10*/  LDL.LU R248, [R1+0xe3c] ;  /* 0x000e3c0001f87983 */ /* 0x000ea20000300800 */
[----:B------:R-:W-:-:S03]  /*58c20*/  IMAD.WIDE R42, R0, 0x4, R2 ;  /* 0x00000004002a7825 */ /* 0x000fc600078e0202 */
[----:B------:R1:W-:Y:S01]  /*58c30*/  @P0 STG.E [R40.64], R249 ;  /* 0x000000f928000986 */ /* 0x0003e2000c101904 */
[----:B------:R-:W-:Y:S02]  /*58c40*/  ISETP.LT.AND P0, PT, R196, c[0x0][0x178], !P3 ;  /* 0x00005e00c4007a0c */ /* 0x000fe40005f01270 */
[----:B------:R-:W-:Y:S01]  /*58c50*/  ISETP.LT.AND P3, PT, R188, c[0x0][0x178], !P3 ;  /* 0x00005e00bc007a0c */ /* 0x000fe20005f61270 */
[----:B----4-:R4:W-:Y:S04]  /*58c60*/  @P5 STG.E [R42.64], R206 ;  /* 0x000000ce2a005986 */ /* 0x0109e8000c101904 */
[----:B-1----:R-:W2:Y:S01]  /*58c70*/  LDL.LU R249, [R1+0x5c] ;  /* 0x00005c0001f97983 */ /* 0x002ea20000300800 */
[----:B------:R-:W-:Y:S02]  /*58c80*/  IADD3 R40, R0, c[0x0][0x198], RZ ;  /* 0x0000660000287a10 */ /* 0x000fe40007ffe0ff */
[----:B------:R-:W-:Y:S01]  /*58c90*/  IADD3 R41, R197, 0x167, RZ ;  /* 0x00000167c5297810 */ /* 0x000fe20007ffe0ff */
[----:B------:R-:W-:Y:S01]  /*58ca0*/  @P6 STG.E [R142.64], R207 ;  /* 0x000000cf8e006986 */ /* 0x000fe2000c101904 */
[----:B------:R-:W-:Y:S01]  /*58cb0*/  ISETP.LT.AND P5, PT, R196, c[0x0][0x178], !P1 ;  /* 0x00005e00c4007a0c */ /* 0x000fe20004fa1270 */
[----:B----4-:R-:W-:Y:S01]  /*58cc0*/  IMAD.WIDE R42, R40, 0x4, R2 ;  /* 0x00000004282a7825 */ /* 0x010fe200078e0202 */
[----:B------:R-:W-:Y:S01]  /*58cd0*/  ISETP.LT.AND P6, PT, R188, c[0x0][0x178], !P1 ;  /* 0x00005e00bc007a0c */ /* 0x000fe20004fc1270 */
[----:B------:R-:W4:Y:S01]  /*58ce0*/  LDL.LU R201, [R1+0xa18] ;  /* 0x000a180001c97983 */ /* 0x000f220000300800 */
[----:B------:R-:W-:-:S02]  /*58cf0*/  IADD3 R0, R40, c[0x0][0x198], RZ ;  /* 0x0000660028007a10 */ /* 0x000fc40007ffe0ff */
[----:B------:R-:W-:Y:S01]  /*58d00*/  ISETP.GE.AND P1, PT, R41, c[0x0][0x17c], PT ;  /* 0x00005f0029007a0c */ /* 0x000fe20003f26270 */
[----:B------:R-:W-:Y:S01]  /*58d10*/  IMAD.WIDE R40, R40, 0x4, R140 ;  /* 0x0000000428287825 */ /* 0x000fe200078e028c */
        /* <DEDUP_REMOVED lines=16> */
[C---:B------:R-:W-:Y:S02]  /*58e20*/  IADD3 R0, R40.reuse, c[0x0][0x198], RZ ;  /* 0x0000660028007a10 */ /* 0x040fe40007ffe0ff */
[----:B------:R-:W-:Y:S01]  /*58e30*/  ISETP.GE.AND P4, PT, R41, c[0x0][0x17c], PT ;  /* 0x00005f0029007a0c */ /* 0x000fe20003f86270 */
[C---:B-1----:R-:W-:Y:S01]  /*58e40*/  IMAD.WIDE R42, R40.reuse, 0x4, R2 ;  /* 0x00000004282a7825 */ /* 0x042fe200078e0202 */
[----:B------:R-:W3:Y:S03]  /*58e50*/  LDL.LU R200, [R1+0x3c8] ;  /* 0x0003c80001c87983 */ /* 0x000ee60000300800 */
[----:B------:R-:W-:-:S04]  /*58e60*/  IMAD.WIDE R40, R40, 0x4, R140 ;  /* 0x0000000428287825 */ /* 0x000fc800078e028c */
[C---:B------:R-:W-:Y:S01]  /*58e70*/  IMAD.WIDE R142, R0.reuse, 0x4, R140 ;  /* 0x00000004008e7825 */ /* 0x040fe200078e028c */
[----:B------:R1:W-:Y:S04]  /*58e80*/  @P3 STG.E [R42.64], R248 ;  /* 0x000000f82a003986 */ /* 0x0003e8000c101904 */
[----:B-1----:R-:W3:Y:S01]  /*58e90*/  LDL.LU R248, [R1+0xf4c] ;  /* 0x000f4c0001f87983 */ /* 0x002ee20000300800 */
[----:B------:R-:W-:-:S03]  /*58ea0*/  IMAD.WIDE R42, R0, 0x4, R2 ;  /* 0x00000004002a7825 */ /* 0x000fc600078e0202 */
[----:B------:R1:W-:Y:S01]  /*58eb0*/  @P2 STG.E [R40.64], R249 ;  /* 0x000000f928002986 */ /* 0x0003e2000c101904 */
[----:B------:R-:W-:-:S03]  /*58ec0*/  ISETP.LT.AND P2, PT, R196, c[0x0][0x178], !P1 ;  /* 0x00005e00c4007a0c */ /* 0x000fc60004f41270 */
[----:B-1----:R-:W3:Y:S01]  /*58ed0*/  LDL.LU R249, [R1+0x3cc] ;  /* 0x0003cc0001f97983 */ /* 0x002ee20000300800 */
[----:B------:R-:W-:-:S03]  /*58ee0*/  IADD3 R40, R0, c[0x0][0x198], RZ ;  /* 0x0000660000287a10 */ /* 0x000fc60007ffe0ff */
[----:B----4-:R1:W-:Y:S04]  /*58ef0*/  @P5 STG.E [R42.64], R201 ;  /* 0x000000c92a005986 */ /* 0x0103e8000c101904 */
[----:B------:R-:W4:Y:S04]  /*58f00*/  LDL.LU R206, [R1+0xf58] ;  /* 0x000f580001ce7983 */ /* 0x000f280000300800 */
[----:B------:R-:W-:Y:S01]  /*58f10*/  @P6 STG.E [R142.64], R242 ;  /* 0x000000f28e006986 */ /* 0x000fe2000c101904 */
[----:B-1----:R-:W-:-:S03]  /*58f20*/  IMAD.WIDE R42, R40, 0x4, R2 ;  /* 0x00000004282a7825 */ /* 0x002fc600078e0202 */
[----:B------:R-:W4:Y:S04]  /*58f30*/  LDL.LU R207, [R1+0x218] ;  /* 0x0002180001cf7983 */ /* 0x000f280000300800 */
[----:B------:R-:W4:Y:S04]  /*58f40*/  LDL.LU R203, [R1+0xf5c] ;  /* 0x000f5c0001cb7983 */ /* 0x000f280000300800 */
[----:B--2---:R1:W-:Y:S04]  /*58f50*/  @P2 STG.E [R42.64], R250 ;  /* 0x000000fa2a002986 */ /* 0x0043e8000c101904 */
[----:B-1----:R-:W2:Y:S01]  /*58f60*/  LDL.LU R250, [R1+0x21c] ;  /* 0x00021c0001fa7983 */ /* 0x002ea20000300800 */
[----:B------:R-:W-:-:S02]  /*58f70*/  IADD3 R184, R197, 0x168, RZ ;  /* 0x00000168c5b87810 */ /* 0x000fc40007ffe0ff */
[----:B------:R-:W-:Y:S01]  /*58f80*/  ISETP.LT.AND P1, PT, R188, c[0x0][0x178], !P1 ;  /* 0x00005e00bc007a0c */ /* 0x000fe20004f21270 */
[----:B------:R-:W2:Y:S01]  /*58f90*/  LDL.LU R202, [R1+0xe48] ;  /* 0x000e480001ca7983 */ /* 0x000ea20000300800 */
[----:B------:R-:W-:Y:S02]  /*58fa0*/  ISETP.GE.AND P0, PT, R184, c[0x0][0x17c], PT ;  /* 0x00005f00b8007a0c */ /* 0x000fe40003f06270 */
[----:B------:R-:W-:Y:S01]  /*58fb0*/  IADD3 R41, R197, 0x16b, RZ ;  /* 0x0000016bc5297810 */ /* 0x000fe20007ffe0ff */
[----:B------:R-:W2:Y:S01]  /*58fc0*/  LDL.LU R201, [R1+0x48] ;  /* 0x0000480001c97983 */ /* 0x000ea20000300800 */
[----:B------:R-:W-:Y:S02]  /*58fd0*/  ISETP.LT.AND P5, PT, R196, c[0x0][0x178], !P0 ;  /* 0x00005e00c4007a0c */ /* 0x000fe400047a1270 */
[----:B------:R-:W-:Y:S02]  /*58fe0*/  ISETP.LT.AND P6, PT, R188, c[0x0][0x178], !P0 ;  /* 0x00005e00bc007a0c */ /* 0x000fe400047c1270 */
[----:B------:R-:W-:-:S02]  /*58ff0*/  IADD3 R0, R40, c[0x0][0x198], RZ ;  /* 0x0000660028007a10 */ /* 0x000fc40007ffe0ff */
        /* <DEDUP_REMOVED lines=9> */
[----:B---3--:R3:W-:Y:S01]  /*59090*/  @P5 STG.E [R42.64], R205 ;  /* 0x000000cd2a005986 */ /* 0x0087e2000c101904 */
        /* <DEDUP_REMOVED lines=10> */
[C---:B------:R-:W-:Y:S02]  /*59140*/  IADD3 R185, R0.reuse, c[0x0][0x198], RZ ;  /* 0x0000660000b97a10 */ /* 0x040fe40007ffe0ff */
[C---:B-1----:R-:W-:Y:S01]  /*59150*/  IMAD.WIDE R142, R0.reuse, 0x4, R140 ;  /* 0x00000004008e7825 */ /* 0x042fe200078e028c */
[----:B---3--:R-:W3:Y:S03]  /*59160*/  LDL.LU R248, [R1+0xe4c] ;  /* 0x000e4c0001f87983 */ /* 0x008ee60000300800 */
[----:B------:R-:W-:Y:S01]  /*59170*/  IMAD.WIDE R42, R0, 0x4, R2 ;  /* 0x00000004002a7825 */ /* 0x000fe200078e0202 */
[----:B------:R1:W-:Y:S01]  /*59180*/  @P4 STG.E [R40.64], R249 ;  /* 0x000000f928004986 */ /* 0x0003e2000c101904 */
[----:B------:R-:W-:-:S02]  /*59190*/  ISETP.LT.AND P4, PT, R196, c[0x0][0x178], !P0 ;  /* 0x00005e00c4007a0c */ /* 0x000fc40004781270 */
[----:B------:R-:W-:Y:S01]  /*591a0*/  ISETP.LT.AND P0, PT, R188, c[0x0][0x178], !P0 ;  /* 0x00005e00bc007a0c */ /* 0x000fe20004701270 */
[----:B-1----:R-:W3:Y:S01]  /*591b0*/  LDL.LU R249, [R1+0x4c] ;  /* 0x00004c0001f97983 */ /* 0x002ee20000300800 */
[----:B------:R-:W-:-:S03]  /*591c0*/  IMAD.WIDE R40, R185, 0x4, R140 ;  /* 0x00000004b9287825 */ /* 0x000fc600078e028c */
[----:B----4-:R1:W-:Y:S04]  /*591d0*/  @P5 STG.E [R42.64], R206 ;  /* 0x000000ce2a005986 */ /* 0x0103e8000c101904 */
[----:B------:R-:W-:Y:S04]  /*591e0*/  @P6 STG.E [R142.64], R207 ;  /* 0x000000cf8e006986 */ /* 0x000fe8000c101904 */
[----:B------:R-:W4:Y:S01]  /*591f0*/  LDL.LU R200, [R1+0xa08] ;  /* 0x000a080001c87983 */ /* 0x000f220000300800 */
[----:B-1----:R-:W-:-:S05]  /*59200*/  IMAD.WIDE R42, R185, 0x4, R2 ;  /* 0x00000004b92a7825 */ /* 0x002fca00078e0202 */
[----:B------:R-:W-:Y:S04]  /*59210*/  @P4 STG.E [R42.64], R203 ;  /* 0x000000cb2a004986 */ /* 0x000fe8000c101904 */
[----:B--2---:R1:W-:Y:S04]  /*59220*/  @P0 STG.E [R40.64], R250 ;  /* 0x000000fa28000986 */ /* 0x0043e8000c101904 */
[----:B-1----:R-:W2:Y:S01]  /*59230*/  LDL.LU R250, [R1+0xa0c] ;  /* 0x000a0c0001fa7983 */ /* 0x002ea20000300800 */
[----:B------:R-:W-:Y:S02]  /*59240*/  IADD3 R184, R197, 0x16c, RZ ;  /* 0x0000016cc5b87810 */ /* 0x000fe40007ffe0ff */
[----:B------:R-:W-:Y:S01]  /*59250*/  IADD3 R0, R185, c[0x0][0x198], RZ ;  /* 0x00006600b9007a10 */ /* 0x000fe20007ffe0ff */
[----:B------:R-:W2:Y:S01]  /*59260*/  LDL.LU R205, [R1+0xf78] ;  /* 0x000f780001cd7983 */ /* 0x000ea20000300800 */
[----:B------:R-:W-:-:S02]  /*59270*/  ISETP.GE.AND P2, PT, R184, c[0x0][0x17c], PT ;  /* 0x00005f00b8007a0c */ /* 0x000fc40003f46270 */
[----:B------:R-:W-:Y:S01]  /*59280*/  ISETP.LT.AND P0, PT, R196, c[0x0][0x178], !P3 ;  /* 0x00005e00c4007a0c */ /* 0x000fe20005f01270 */
[----:B------:R-:W-:Y:S01]  /*59290*/  IMAD.WIDE R42, R0, 0x4, R2 ;  /* 0x00000004002a7825 */ /* 0x000fe200078e0202 */
[----:B------:R-:W-:Y:S01]  /*592a0*/  ISETP.LT.AND P5, PT, R196, c[0x0][0x178], !P2 ;  /* 0x00005e00c4007a0c */ /* 0x000fe200057a1270 */
[----:B------:R-:W2:Y:S01]  /*592b0*/  LDL.LU R206, [R1+0x288] ;  /* 0x0002880001ce7983 */ /* 0x000ea20000300800 */
[C---:B------:R-:W-:Y:S02]  /*592c0*/  ISETP.LT.AND P6, PT, R188.reuse, c[0x0][0x178], !P2 ;  /* 0x00005e00bc007a0c */ /* 0x040fe400057c1270 */
[----:B------:R-:W-:Y:S02]  /*592d0*/  ISETP.LT.AND P3, PT, R188, c[0x0][0x178], !P3 ;  /* 0x00005e00bc007a0c */ /* 0x000fe40005f61270 */
[C---:B------:R-:W-:Y:S02]  /*592e0*/  IADD3 R187, R0.reuse, c[0x0][0x198], RZ ;  /* 0x0000660000bb7a10 */ /* 0x040fe40007ffe0ff */
[----:B------:R-:W-:Y:S01]  /*592f0*/  IADD3 R184, R197, 0x16e, RZ ;  /* 0x0000016ec5b87810 */ /* 0x000fe20007ffe0ff */
[----:B------:R-:W-:-:S03]  /*59300*/  IMAD.WIDE R142, R0, 0x4, R140 ;  /* 0x00000004008e7825 */ /* 0x000fc600078e028c */
[----:B------:R-:W-:Y:S01]  /*59310*/  ISETP.GE.AND P1, PT, R184, c[0x0][0x17c], PT ;  /* 0x00005f00b8007a0c */ /* 0x000fe20003f26270 */
[----:B------:R1:W-:Y:S01]  /*59320*/  @P5 STG.E [R42.64], R202 ;  /* 0x000000ca2a005986 */ /* 0x0003e2000c101904 */
[----:B------:R-:W-:Y:S01]  /*59330*/  IADD3 R184, R197, 0x16f, RZ ;  /* 0x0000016fc5b87810 */ /* 0x000fe20007ffe0ff */
[C---:B------:R-:W-:Y:S02]  /*59340*/  IMAD.WIDE R40, R187.reuse, 0x4, R140 ;  /* 0x00000004bb287825 */ /* 0x040fe400078e028c */
[----:B------:R-:W-:Y:S01]  /*59350*/  @P6 STG.E [R142.64], R201 ;  /* 0x000000c98e006986 */ /* 0x000fe2000c101904 */
[----:B------:R-:W-:Y:S01]  /*59360*/  ISETP.GE.AND P2, PT, R184, c[0x0][0x17c], PT ;  /* 0x00005f00b8007a0c */ /* 0x000fe20003f46270 */
[----:B-1----:R-:W-:Y:S01]  /*59370*/  IMAD.WIDE R42, R187, 0x4, R2 ;  /* 0x00000004bb2a7825 */ /* 0x002fe200078e0202 */
[----:B------:R-:W-:Y:S02]  /*59380*/  ISETP.LT.AND P5, PT, R196, c[0x0][0x178], !P1 ;  /* 0x00005e00c4007a0c */ /* 0x000fe40004fa1270 */
[----:B------:R-:W-:-:S02]  /*59390*/  ISETP.LT.AND P6, PT, R188, c[0x0][0x178], !P1 ;  /* 0x00005e00bc007a0c */ /* 0x000fc40004fc1270 */
[----:B------:R-:W-:Y:S01]  /*593a0*/  IADD3 R185, R187, c[0x0][0x198], RZ ;  /* 0x00006600bbb97a10 */ /* 0x000fe20007ffe0ff */
[----:B---3--:R1:W-:Y:S01]  /*593b0*/  @P0 STG.E [R42.64], R248 ;  /* 0x000000f82a000986 */ /* 0x0083e2000c101904 */
[----:B------:R-:W-:Y:S02]  /*593c0*/  IADD3 R184, R197, 0x170, RZ ;  /* 0x00000170c5b87810 */ /* 0x000fe40007ffe0ff */
[C---:B------:R-:W-:Y:S01]  /*593d0*/  IADD3 R187, R185.reuse, c[0x0][0x198], RZ ;  /* 0x00006600b9bb7a10 */ /* 0x040fe20007ffe0ff */
[----:B-1----:R-:W3:Y:S01]  /*593e0*/  LDL.LU R248, [R1+0xf7c] ;  /* 0x000f7c0001f87983 */ /* 0x002ee20000300800 */
[----:B------:R-:W-:Y:S01]  /*593f0*/  IMAD.WIDE R42, R185, 0x4, R2 ;  /* 0x00000004b92a7825 */ /* 0x000fe200078e0202 */
[----:B------:R-:W-:-:S03]  /*59400*/  ISETP.GE.AND P4, PT, R184, c[0x0][0x17c], PT ;  /* 0x00005f00b8007a0c */ /* 0x000fc60003f86270 */
[----:B------:R-:W-:-:S04]  /*59410*/  IMAD.WIDE R142, R185, 0x4, R140 ;  /* 0x00000004b98e7825 */ /* 0x000fc800078e028c */
[----:B------:R-:W-:Y:S01]  /*59420*/  IMAD.WIDE R184, R187, 0x4, R2 ;  /* 0x00000004bbb87825 */ /* 0x000fe200078e0202 */
[----:B------:R1:W-:Y:S01]  /*59430*/  @P3 STG.E [R40.64], R249 ;  /* 0x000000f928003986 */ /* 0x0003e2000c101904 */
[----:B------:R-:W-:-:S03]  /*59440*/  ISETP.LT.AND P3, PT, R196, c[0x0][0x178], !P2 ;  /* 0x00005e00c4007a0c */ /* 0x000fc60005761270 */
[----:B-1----:R-:W3:Y:S04]  /*59450*/  LDL.LU R249, [R1+0x28c] ;  /* 0x00028c0001f97983 */ /* 0x002ee80000300800 */
[----:B------:R-:W3:Y:S04]  /*59460*/  LDL.LU R207, [R1+0xf38] ;  /* 0x000f380001cf7983 */ /* 0x000ee80000300800 */
[----:B----4-:R1:W-:Y:S04]  /*59470*/  @P5 STG.E [R42.64], R200 ;  /* 0x000000c82a005986 */ /* 0x0103e8000c101904 */
[----:B------:R-:W4:Y:S04]  /*59480*/  LDL.LU R203, [R1+0x78] ;  /* 0x0000780001cb7983 */ /* 0x000f280000300800 */
[----:B------:R-:W-:Y:S04]  /*59490*/  @P6 STG.E [R142.64], R238 ;  /* 0x000000ee8e006986 */ /* 0x000fe8000c101904 */
[----:B-1----:R-:W4:Y:S04]  /*594a0*/  LDL.LU R200, [R1+0xf3c] ;  /* 0x000f3c0001c87983 */ /* 0x002f280000300800 */
[----:B--2---:R1:W-:Y:S04]  /*594b0*/  @P3 STG.E [R184.64], R250 ;  /* 0x000000fab8003986 */ /* 0x0043e8000c101904 */
[----:B-1----:R-:W2:Y:S01]  /*594c0*/  LDL.LU R250, [R1+0x7c] ;  /* 0x00007c0001fa7983 */ /* 0x002ea20000300800 */
[----:B------:R-:W-:-:S02]  /*594d0*/  ISETP.LT.AND P2, PT, R188, c[0x0][0x178], !P2 ;  /* 0x00005e00bc007a0c */ /* 0x000fc40005741270 */
[----:B------:R-:W-:Y:S01]  /*594e0*/  IADD3 R0, R197, 0x171, RZ ;  /* 0x00000171c5007810 */ /* 0x000fe20007ffe0ff */
[C---:B------:R-:W-:Y:S01]  /*594f0*/  IMAD.WIDE R40, R187.reuse, 0x4, R140 ;  /* 0x00000004bb287825 */ /* 0x040fe200078e028c */
[----:B------:R-:W-:Y:S01]  /*59500*/  IADD3 R189, R187, c[0x0][0x198], RZ ;  /* 0x00006600bbbd7a10 */ /* 0x000fe20007ffe0ff */
[----:B------:R-:W2:Y:S01]  /*59510*/  LDL.LU R202, [R1+0xc38] ;  /* 0x000c380001ca7983 */ /* 0x000ea20000300800 */
[----:B------:R-:W-:Y:S02]  /*59520*/  ISETP.GE.AND P1, PT, R0, c[0x0][0x17c], PT ;  /* 0x00005f0000007a0c */ /* 0x000fe40003f26270 */
[----:B------:R-:W-:Y:S02]  /*59530*/  ISETP.LT.AND P5, PT, R196, c[0x0][0x178], !P4 ;  /* 0x00005e00c4007a0c */ /* 0x000fe400067a1270 */
[----:B------:R-:W-:-:S03]  /*59540*/  ISETP.LT.AND P6, PT, R188, c[0x0][0x178], !P4 ;  /* 0x00005e00bc007a0c */ /* 0x000fc600067c1270 */
[----:B------:R1:W-:Y:S01]  /*59550*/  @P2 STG.E [R40.64], R239 ;  /* 0x000000ef28002986 */ /* 0x0003e2000c101904 */
[----:B------:R-:W-:Y:S01]  /*59560*/  ISETP.LT.AND P2, PT, R196, c[0x0][0x178], !P1 ;  /* 0x00005e00c4007a0c */ /* 0x000fe20004f41270 */
[----:B------:R-:W-:Y:S01]  /*59570*/  IMAD.WIDE R42, R189, 0x4, R2 ;  /* 0x00000004bd2a7825 */ /* 0x000fe200078e0202 */
[----:B------:R-:W-:Y:S01]  /*59580*/  ISETP.LT.AND P1, PT, R188, c[0x0][0x178], !P1 ;  /* 0x00005e00bc007a0c */ /* 0x000fe20004f21270 */
[----:B------:R-:W2:Y:S01]  /*59590*/  LDL.LU R201, [R1+0x38] ;  /* 0x0000380001c97983 */ /* 0x000ea20000300800 */
[----:B------:R-:W-:Y:S01]  /*595a0*/  IADD3 R0, R197, 0x172, RZ ;  /* 0x00000172c5007810 */ /* 0x000fe20007ffe0ff */
[C---:B------:R-:W-:Y:S01]  /*595b0*/  IMAD.WIDE R142, R189.reuse, 0x4, R140 ;  /* 0x00000004bd8e7825 */ /* 0x040fe200078e028c */
[----:B------:R-:W-:Y:S02]  /*595c0*/  IADD3 R189, R189, c[0x0][0x198], RZ ;  /* 0x00006600bdbd7a10 */ /* 0x000fe40007ffe0ff */
[----:B------:R-:W-:Y:S02]  /*595d0*/  ISETP.GE.AND P0, PT, R0, c[0x0][0x17c], PT ;  /* 0x00005f0000007a0c */ /* 0x000fe40003f06270 */
[----:B------:R-:W-:Y:S01]  /*595e0*/  IADD3 R0, R197, 0x173, RZ ;  /* 0x00000173c5007810 */ /* 0x000fe20007ffe0ff */
[C---:B------:R-:W-:Y:S01]  /*595f0*/  IMAD.WIDE R184, R189.reuse, 0x4, R2 ;  /* 0x00000004bdb87825 */ /* 0x040fe200078e0202 */
[----:B------:R3:W-:Y:S03]  /*59600*/  @P5 STG.E [R42.64], R205 ;  /* 0x000000cd2a005986 */ /* 0x0007e6000c101904 */
[C---:B-1----:R-:W-:Y:S01]  /*59610*/  IMAD.WIDE R40, R189.reuse, 0x4, R140 ;  /* 0x00000004bd287825 */ /* 0x042fe200078e028c */
[----:B------:R-:W-:Y:S01]  /*59620*/  ISETP.GE.AND P4, PT, R0, c[0x0][0x17c], PT ;  /* 0x00005f0000007a0c */ /* 0x000fe20003f86270 */
[----:B------:R1:W-:Y:S01]  /*59630*/  @P6 STG.E [R142.64], R206 ;  /* 0x000000ce8e006986 */ /* 0x0003e2000c101904 */
[----:B------:R-:W-:-:S02]  /*59640*/  IADD3 R187, R189, c[0x0][0x198], RZ ;  /* 0x00006600bdbb7a10 */ /* 0x000fc40007ffe0ff */
[----:B------:R-:W-:Y:S02]  /*59650*/  ISETP.LT.AND P5, PT, R196, c[0x0][0x178], !P0 ;  /* 0x00005e00c4007a0c */ /* 0x000fe400047a1270 */
[----:B------:R-:W-:Y:S01]  /*59660*/  ISETP.LT.AND P6, PT, R188, c[0x0][0x178], !P0 ;  /* 0x00005e00bc007a0c */ /* 0x000fe200047c1270 */
[C---:B---3--:R-:W-:Y:S01]  /*59670*/  IMAD.WIDE R42, R187.reuse, 0x4, R2 ;  /* 0x00000004bb2a7825 */ /* 0x048fe200078e0202 */
[----:B------:R3:W-:Y:S03]  /*59680*/  @P2 STG.E [R184.64], R248 ;  /* 0x000000f8b8002986 */ /* 0x0007e6000c101904 */
[C---:B-1----:R-:W-:Y:S01]  /*59690*/  IMAD.WIDE R142, R187.reuse, 0x4, R140 ;  /* 0x00000004bb8e7825 */ /* 0x042fe200078e028c */
[----:B------:R-:W-:Y:S01]  /*596a0*/  IADD3 R187, R187, c[0x0][0x198], RZ ;  /* 0x00006600bbbb7a10 */ /* 0x000fe20007ffe0ff */
[----:B---3--:R-:W3:Y:S04]  /*596b0*/  LDL.LU R248, [R1+0xc3c] ;  /* 0x000c3c0001f87983 */ /* 0x008ee80000300800 */
[----:B------:R-:W-:Y:S01]  /*596c0*/  IMAD.WIDE R184, R187, 0x4, R2 ;  /* 0x00000004bbb87825 */ /* 0x000fe200078e0202 */
[----:B------:R1:W-:Y:S01]  /*596d0*/  @P1 STG.E [R40.64], R249 ;  /* 0x000000f928001986 */ /* 0x0003e2000c101904 */
[----:B------:R-:W-:-:S02]  /*596e0*/  ISETP.LT.AND P1, PT, R196, c[0x0][0x178], !P4 ;  /* 0x00005e00c4007a0c */ /* 0x000fc40006721270 */
[----:B------:R-:W-:Y:S01]  /*596f0*/  ISETP.LT.AND P4, PT, R188, c[0x0][0x178], !P4 ;  /* 0x00005e00bc007a0c */ /* 0x000fe20006781270 */
[----:B-1----:R-:W3:Y:S01]  /*59700*/  LDL.LU R249, [R1+0x3c] ;  /* 0x00003c0001f97983 */ /* 0x002ee20000300800 */
[----:B------:R-:W-:-:S03]  /*59710*/  IMAD.WIDE R40, R187, 0x4, R140 ;  /* 0x00000004bb287825 */ /* 0x000fc600078e028c */
[----:B------:R-:W-:Y:S04]  /*59720*/  @P5 STG.E [R42.64], R207 ;  /* 0x000000cf2a005986 */ /* 0x000fe8000c101904 */
[----:B----4-:R-:W-:Y:S04]  /*59730*/  @P6 STG.E [R142.64], R203 ;  /* 0x000000cb8e006986 */ /* 0x010fe8000c101904 */
[----:B------:R1:W-:Y:S04]  /*59740*/  @P1 STG.E [R184.64], R200 ;  /* 0x000000c8b8001986 */ /* 0x0003e8000c101904 */
[----:B-1----:R-:W4:Y:S04]  /*59750*/  LDL.LU R200, [R1+0x5e8] ;  /* 0x0005e80001c87983 */ /* 0x002f280000300800 */
[----:B--2---:R1:W-:Y:S04]  /*59760*/  @P4 STG.E [R40.64], R250 ;  /* 0x000000fa28004986 */ /* 0x0043e8000c101904 */
[----:B-1----:R-:W2:Y:S01]  /*59770*/  LDL.LU R250, [R1+0x5ec] ;  /* 0x0005ec0001fa7983 */ /* 0x002ea20000300800 */
[----:B------:R-:W-:-:S02]  /*59780*/  IADD3 R0, R197, 0x174, RZ ;  /* 0x00000174c5007810 */ /* 0x000fc40007ffe0ff */
[----:B------:R-:W-:Y:S01]  /*59790*/  IADD3 R189, R187, c[0x0][0x198], RZ ;  /* 0x00006600bbbd7a10 */ /* 0x000fe20007ffe0ff */
[----:B------:R-:W2:Y:S01]  /*597a0*/  LDL.LU R206, [R1+0xf68] ;  /* 0x000f680001ce7983 */ /* 0x000ea20000300800 */
[----:B------:R-:W-:Y:S02]  /*597b0*/  ISETP.GE.AND P3, PT, R0, c[0x0][0x17c], PT ;  /* 0x00005f0000007a0c */ /* 0x000fe40003f66270 */
[----:B------:R-:W-:Y:S01]  /*597c0*/  IADD3 R0, R197, 0x175, RZ ;  /* 0x00000175c5007810 */ /* 0x000fe20007ffe0ff */
[----:B------:R-:W-:Y:S01]  /*597d0*/  IMAD.WIDE R42, R189, 0x4, R2 ;  /* 0x00000004bd2a7825 */ /* 0x000fe200078e0202 */
[----:B------:R-:W-:Y:S01]  /*597e0*/  ISETP.LT.AND P5, PT, R196, c[0x0][0x178], !P3 ;  /* 0x00005e00c4007a0c */ /* 0x000fe20005fa1270 */
[----:B------:R-:W2:Y:S01]  /*597f0*/  LDL.LU R207, [R1+0x268] ;  /* 0x0002680001cf7983 */ /* 0x000ea20000300800 */
[----:B------:R-:W-:Y:S02]  /*59800*/  ISETP.GE.AND P0, PT, R0, c[0x0][0x17c], PT ;  /* 0x00005f0000007a0c */ /* 0x000fe40003f06270 */
[----:B------:R-:W-:-:S02]  /*59810*/  ISETP.LT.AND P6, PT, R188, c[0x0][0x178], !P3 ;  /* 0x00005e00bc007a0c */ /* 0x000fc40005fc1270 */
[----:B------:R-:W-:Y:S01]  /*59820*/  ISETP.LT.AND P4, PT, R196, c[0x0][0x178], !P0 ;  /* 0x00005e00c4007a0c */ /* 0x000fe20004781270 */
[----:B------:R-:W-:Y:S01]  /*59830*/  IMAD.WIDE R142, R189, 0x4, R140 ;  /* 0x00000004bd8e7825 */ /* 0x000fe200078e028c */
[----:B------:R-:W-:Y:S02]  /*59840*/  ISETP.LT.AND P0, PT, R188, c[0x0][0x178], !P0 ;  /* 0x00005e00bc007a0c */ /* 0x000fe40004701270 */
[----:B------:R-:W-:Y:S02]  /*59850*/  IADD3 R0, R197, 0x176, RZ ;  /* 0x00000176c5007810 */ /* 0x000fe40007ffe0ff */
[----:B------:R-:W-:Y:S02]  /*59860*/  IADD3 R189, R189, c[0x0][0x198], RZ ;  /* 0x00006600bdbd7a10 */ /* 0x000fe40007ffe0ff */
[----:B------:R-:W-:Y:S02]  /*59870*/  ISETP.GE.AND P2, PT, R0, c[0x0][0x17c], PT ;  /* 0x00005f0000007a0c */ /* 0x000fe40003f46270 */
[----:B------:R-:W-:Y:S01]  /*59880*/  IADD3 R0, R197, 0x177, RZ ;  /* 0x00000177c5007810 */ /* 0x000fe20007ffe0ff */
[C---:B------:R-:W-:Y:S01]  /*59890*/  IMAD.WIDE R184, R189.reuse, 0x4, R2 ;  /* 0x00000004bdb87825 */ /* 0x040fe200078e0202 */
[----:B------:R1:W-:Y:S03]  /*598a0*/  @P5 STG.E [R42.64], R202 ;  /* 0x000000ca2a005986 */ /* 0x0003e6000c101904 */
[C---:B------:R-:W-:Y:S01]  /*598b0*/  IMAD.WIDE R40, R189.reuse, 0x4, R140 ;  /* 0x00000004bd287825 */ /* 0x040fe200078e028c */
[----:B------:R-:W-:Y:S01]  /*598c0*/  ISETP.GE.AND P3, PT, R0, c[0x0][0x17c], PT ;  /* 0x00005f0000007a0c */ /* 0x000fe20003f66270 */
[----:B------:R3:W-:Y:S01]  /*598d0*/  @P6 STG.E [R142.64], R201 ;  /* 0x000000c98e006986 */ /* 0x0007e2000c101904 */
[----:B------:R-:W-:-:S02]  /*598e0*/  IADD3 R187, R189, c[0x0][0x198], RZ ;  /* 0x00006600bdbb7a10 */ /* 0x000fc40007ffe0ff */
[----:B------:R-:W-:Y:S02]  /*598f0*/  ISETP.LT.AND P5, PT, R196, c[0x0][0x178], !P2 ;  /* 0x00005e00c4007a0c */ /* 0x000fe400057a1270 */
[----:B------:R-:W-:Y:S01]  /*59900*/  ISETP.LT.AND P6, PT, R188, c[0x0][0x178], !P2 ;  /* 0x00005e00bc007a0c */ /* 0x000fe200057c1270 */
[C---:B-1----:R-:W-:Y:S01]  /*59910*/  IMAD.WIDE R42, R187.reuse, 0x4, R2 ;  /* 0x00000004bb2a7825 */ /* 0x042fe200078e0202 */
[----:B---3--:R1:W-:Y:S03]  /*59920*/  @P4 STG.E [R184.64], R248 ;  /* 0x000000f8b8004986 */ /* 0x0083e6000c101904 */
[C---:B------:R-:W-:Y:S01]  /*59930*/  IMAD.WIDE R142, R187.reuse, 0x4, R140 ;  /* 0x00000004bb8e7825 */ /* 0x040fe200078e028c */
[----:B------:R-:W-:Y:S01]  /*59940*/  IADD3 R187, R187, c[0x0][0x198], RZ ;  /* 0x00006600bbbb7a10 */ /* 0x000fe20007ffe0ff */
[----:B-1----:R-:W3:Y:S04]  /*59950*/  LDL.LU R248, [R1+0xf6c] ;  /* 0x000f6c0001f87983 */ /* 0x002ee80000300800 */
[----:B------:R-:W-:Y:S01]  /*59960*/  IMAD.WIDE R184, R187, 0x4, R2 ;  /* 0x00000004bbb87825 */ /* 0x000fe200078e0202 */
[----:B------:R1:W-:Y:S01]  /*59970*/  @P0 STG.E [R40.64], R249 ;  /* 0x000000f928000986 */ /* 0x0003e2000c101904 */
[----:B------:R-:W-:-:S03]  /*59980*/  ISETP.LT.AND P0, PT, R196, c[0x0][0x178], !P3 ;  /* 0x00005e00c4007a0c */ /* 0x000fc60005f01270 */
[----:B-1----:R-:W3:Y:S04]  /*59990*/  LDL.LU R249, [R1+0x26c] ;  /* 0x00026c0001f97983 */ /* 0x002ee80000300800 */
[----:B------:R-:W3:Y:S04]  /*599a0*/  LDL.LU R203, [R1+0xf28] ;  /* 0x000f280001cb7983 */ /* 0x000ee80000300800 */
[----:B------:R-:W3:Y:S04]  /*599b0*/  LDL.LU R202, [R1+0x68] ;  /* 0x0000680001ca7983 */ /* 0x000ee80000300800 */
[----:B----4-:R-:W-:Y:S04]  /*599c0*/  @P5 STG.E [R42.64], R200 ;  /* 0x000000c82a005986 */ /* 0x010fe8000c101904 */
[----:B------:R-:W-:Y:S04]  /*599d0*/  @P6 STG.E [R142.64], R234 ;  /* 0x000000ea8e006986 */ /* 0x000fe8000c101904 */
[----:B------:R-:W4:Y:S04]  /*599e0*/  LDL.LU R201, [R1+0xf2c] ;  /* 0x000f2c0001c97983 */ /* 0x000f280000300800 */
        /* <DEDUP_REMOVED lines=8> */
[----:B------:R-:W-:Y:S02]  /*59a70*/  IADD3 R0, R197, 0x179, RZ ;  /* 0x00000179c5007810 */ /* 0x000fe40007ffe0ff */
[----:B------:R-:W-:Y:S02]  /*59a80*/  ISETP.LT.AND P5, PT, R196, c[0x0][0x178], !P1 ;  /* 0x00005e00c4007a0c */ /* 0x000fe40004fa1270 */
[----:B------:R-:W-:Y:S01]  /*59a90*/  ISETP.GE.AND P2, PT, R0, c[0x0][0x17c], PT ;  /* 0x00005f0000007a0c */ /* 0x000fe20003f46270 */
[----:B------:R1:W-:Y:S01]  /*59aa0*/  @P3 STG.E [R40.64], R235 ;  /* 0x000000eb28003986 */ /* 0x0003e2000c101904 */
[----:B------:R-:W-:-:S02]  /*59ab0*/  ISETP.LT.AND P6, PT, R188, c[0x0][0x178], !P1 ;  /* 0x00005e00bc007a0c */ /* 0x000fc40004fc1270 */
[----:B------:R-:W-:Y:S01]  /*59ac0*/  ISETP.LT.AND P3, PT, R196, c[0x0][0x178], !P2 ;  /* 0x00005e00c4007a0c */ /* 0x000fe20005761270 */
[----:B------:R-:W-:Y:S01]  /*59ad0*/  IMAD.WIDE R42, R189, 0x4, R2 ;  /* 0x00000004bd2a7825 */ /* 0x000fe200078e0202 */
[----:B------:R-:W-:Y:S02]  /*59ae0*/  ISETP.LT.AND P2, PT, R188, c[0x0][0x178], !P2 ;  /* 0x00005e00bc007a0c */ /* 0x000fe40005741270 */
        /* <DEDUP_REMOVED lines=22> */
[----:B------:R-:W-:Y:S04]  /*59c50*/  @P5 STG.E [R42.64], R203 ;  /* 0x000000cb2a005986 */ /* 0x000fe8000c101904 */
[----:B------:R-:W-:Y:S01]  /*59c60*/  @P6 STG.E [R142.64], R202 ;  /* 0x000000ca8e006986 */ /* 0x000fe2000c101904 */
[----:B-1----:R-:W-:-:S03]  /*59c70*/  IMAD.WIDE R40, R187, 0x4, R140 ;  /* 0x00000004bb287825 */ /* 0x002fc600078e028c */
[----:B------:R-:W3:Y:S04]  /*59c80*/  LDL.LU R249, [R1+0x5d8] ;  /* 0x0005d80001f97983 */ /* 0x000ee80000300800 */
[----:B----4-:R-:W-:Y:S04]  /*59c90*/  @P2 STG.E [R184.64], R201 ;  /* 0x000000c9b8002986 */ /* 0x010fe8000c101904 */
[----:B--2---:R1:W-:Y:S04]  /*59ca0*/  @P1 STG.E [R40.64], R250 ;  /* 0x000000fa28001986 */ /* 0x0043e8000c101904 */
[----:B-1----:R-:W2:Y:S01]  /*59cb0*/  LDL.LU R250, [R1+0x5dc] ;  /* 0x0005dc0001fa7983 */ /* 0x002ea20000300800 */
[----:B------:R-:W-:-:S04]  /*59cc0*/  IADD3 R0, R197, 0x17c, RZ ;  /* 0x0000017cc5007810 */ /* 0x000fc80007ffe0ff */
[----:B------:R-:W-:Y:S02]  /*59cd0*/  ISETP.GE.AND P0, PT, R0, c[0x0][0x17c], PT ;  /* 0x00005f0000007a0c */ /* 0x000fe40003f06270 */
[----:B------:R-:W-:Y:S02]  /*59ce0*/  IADD3 R0, R197, 0x17d, RZ ;  /* 0x0000017dc5007810 */ /* 0x000fe40007ffe0ff */
[----:B------:R-:W-:Y:S02]  /*59cf0*/  IADD3 R189, R187, c[0x0][0x198], RZ ;  /* 0x00006600bbbd7a10 */ /* 0x000fe40007ffe0ff */
[----:B------:R-:W-:Y:S02]  /*59d00*/  ISETP.GE.AND P4, PT, R0, c[0x0][0x17c], PT ;  /* 0x00005f0000007a0c */ /* 0x000fe40003f86270 */
[----:B------:R-:W-:Y:S02]  /*59d10*/  ISETP.LT.AND P5, PT, R196, c[0x0][0x178], !P0 ;  /* 0x00005e00c4007a0c */ /* 0x000fe400047a1270 */
        /* <DEDUP_REMOVED lines=16> */
[----:B------:R-:W-:Y:S02]  /*59e20*/  ISETP.LT.AND P6, PT, R188, c[0x0][0x178], !P3 ;  /* 0x00005e00bc007a0c */ /* 0x000fe40005fc1270 */
[----:B------:R-:W-:Y:S01]  /*59e30*/  IADD3 R0, R197, 0x180, RZ ;  /* 0x00000180c5007810 */ /* 0x000fe20007ffe0ff */
[----:B---3--:R3:W-:Y:S01]  /*59e40*/  @P1 STG.E [R184.64], R248 ;  /* 0x000000f8b8001986 */ /* 0x0087e2000c101904 */
[----:B-1----:R-:W-:-:S03]  /*59e50*/  IMAD.WIDE R42, R187, 0x4, R2 ;  /* 0x00000004bb2a7825 */ /* 0x002fc600078e0202 */
[----:B------:R1:W-:Y:S01]  /*59e60*/  @P4 STG.E [R40.64], R247 ;  /* 0x000000f728004986 */ /* 0x0003e2000c101904 */
[----:B------:R-:W-:Y:S01]  /*59e70*/  ISETP.LT.AND P4, PT, R196, c[0x0][0x178], !P0 ;  /* 0x00005e00c4007a0c */ /* 0x000fe20004781270 */
[C---:B----4-:R-:W-:Y:S01]  /*59e80*/  IMAD.WIDE R142, R187.reuse, 0x4, R140 ;  /* 0x00000004bb8e7825 */ /* 0x050fe200078e028c */
[----:B------:R-:W-:Y:S02]  /*59e90*/  ISETP.LT.AND P0, PT, R188, c[0x0][0x178], !P0 ;  /* 0x00005e00bc007a0c */ /* 0x000fe40004701270 */
[----:B------:R-:W-:Y:S02]  /*59ea0*/  IADD3 R187, R187, c[0x0][0x198], RZ ;  /* 0x00006600bbbb7a10 */ /* 0x000fe40007ffe0ff */
[----:B------:R-:W-:Y:S02]  /*59eb0*/  ISETP.GE.AND P2, PT, R0, c[0x0][0x17c], PT ;  /* 0x00005f0000007a0c */ /* 0x000fe40003f46270 */
[----:B------:R-:W-:Y:S01]  /*59ec0*/  IADD3 R0, R197, 0x181, RZ ;  /* 0x00000181c5007810 */ /* 0x000fe20007ffe0ff */
[C---:B---3--:R-:W-:Y:S01]  /*59ed0*/  IMAD.WIDE R184, R187.reuse, 0x4, R2 ;  /* 0x00000004bbb87825 */ /* 0x048fe200078e0202 */
[----:B------:R-:W-:-:S03]  /*59ee0*/  IADD3 R189, R187, c[0x0][0x198], RZ ;  /* 0x00006600bbbd7a10 */ /* 0x000fc60007ffe0ff */
[----:B-1----:R-:W-:Y:S01]  /*59ef0*/  IMAD.WIDE R40, R187, 0x4, R140 ;  /* 0x00000004bb287825 */ /* 0x002fe200078e028c */
[----:B------:R-:W-:Y:S02]  /*59f00*/  ISETP.GE.AND P3, PT, R0, c[0x0][0x17c], PT ;  /* 0x00005f0000007a0c */ /* 0x000fe40003f66270 */
[----:B------:R-:W-:-:S04]  /*59f10*/  IADD3 R0, R197, 0x182, RZ ;  /* 0x00000182c5007810 */ /* 0x000fc80007ffe0ff */
[----:B------:R-:W-:Y:S02]  /*59f20*/  ISETP.GE.AND P1, PT, R0, c[0x0][0x17c], PT ;  /* 0x00005f0000007a0c */ /* 0x000fe40003f26270 */
[----:B------:R-:W-:Y:S01]  /*59f30*/  IADD3 R0, R197, 0x183, RZ ;  /* 0x00000183c5007810 */ /* 0x000fe20007ffe0ff */
[----:B------:R1:W-:Y:S01]  /*59f40*/  @P5 STG.E [R42.64], R249 ;  /* 0x000000f92a005986 */ /* 0x0003e2000c101904 */
[----:B------:R-:W-:-:S03]  /*59f50*/  ISETP.LT.AND P5, PT, R196, c[0x0][0x178], !P2 ;  /* 0x00005e00c4007a0c */ /* 0x000fc600057a1270 */
[----:B------:R3:W-:Y:S01]  /*59f60*/  @P6 STG.E [R142.64], R230 ;  /* 0x000000e68e006986 */ /* 0x0007e2000c101904 */
[----:B------:R-:W-:Y:S01]  /*59f70*/  ISETP.LT.AND P6, PT, R188, c[0x0][0x178], !P2 ;  /* 0x00005e00bc007a0c */ /* 0x000fe200057c1270 */
[----:B-1----:R-:W-:-:S04]  /*59f80*/  IMAD.WIDE R42, R189, 0x4, R2 ;  /* 0x00000004bd2a7825 */ /* 0x002fc800078e0202 */
[C---:B---3--:R-:W-:Y:S01]  /*59f90*/  IMAD.WIDE R142, R189.reuse, 0x4, R140 ;  /* 0x00000004bd8e7825 */ /* 0x048fe200078e028c */
[----:B------:R-:W-:Y:S02]  /*59fa0*/  IADD3 R189, R189, c[0x0][0x198], RZ ;  /* 0x00006600bdbd7a10 */ /* 0x000fe40007ffe0ff */
[----:B------:R-:W-:Y:S02]  /*59fb0*/  ISETP.GE.AND P2, PT, R0, c[0x0][0x17c], PT ;  /* 0x00005f0000007a0c */ /* 0x000fe40003f46270 */
[----:B------:R-:W-:Y:S02]  /*59fc0*/  IADD3 R187, R189, c[0x0][0x198], RZ ;  /* 0x00006600bdbb7a10 */ /* 0x000fe40007ffe0ff */
[----:B------:R-:W-:Y:S01]  /*59fd0*/  IADD3 R0, R197, 0x184, RZ ;  /* 0x00000184c5007810 */ /* 0x000fe20007ffe0ff */
[----:B--2---:R1:W-:Y:S04]  /*59fe0*/  @P4 STG.E [R184.64], R250 ;  /* 0x000000fab8004986 */ /* 0x0043e8000c101904 */
[----:B------:R2:W-:Y:S01]  /*59ff0*/  @P0 STG.E [R40.64], R231 ;  /* 0x000000e728000986 */ /* 0x0005e2000c101904 */
[----:B------:R-:W-:-:S02]  /*5a000*/  ISETP.LT.AND P0, PT, R196, c[0x0][0x178], !P3 ;  /* 0x00005e00c4007a0c */ /* 0x000fc40005f01270 */
[----:B------:R-:W-:Y:S01]  /*5a010*/  ISETP.LT.AND P3, PT, R188, c[0x0][0x178], !P3 ;  /* 0x00005e00bc007a0c */ /* 0x000fe20005f61270 */
[----:B------:R3:W-:Y:S01]  /*5a020*/  @P5 STG.E [R42.64], R224 ;  /* 0x000000e02a005986 */ /* 0x0007e2000c101904 */
[----:B-1----:R-:W-:-:S03]  /*5a030*/  IMAD.WIDE R184, R189, 0x4, R2 ;  /* 0x00000004bdb87825 */ /* 0x002fc600078e0202 */
[----:B------:R1:W-:Y:S01]  /*5a040*/  @P6 STG.E [R142.64], R44 ;  /* 0x0000002c8e006986 */ /* 0x0003e2000c101904 */
[----:B--2---:R-:W-:Y:S01]  /*5a050*/  IMAD.WIDE R40, R189, 0x4, R140 ;  /* 0x00000004bd287825 */ /* 0x004fe200078e028c */
[----:B------:R-:W-:-:S04]  /*5a060*/  ISETP.LT.AND P5, PT, R196, c[0x0][0x178], !P1 ;  /* 0x00005e00c4007a0c */ /* 0x000fc80004fa1270 */
[----:B------:R2:W-:Y:S01]  /*5a070*/  @P0 STG.E [R184.64], R225 ;  /* 0x000000e1b8000986 */ /* 0x0005e2000c101904 */
[----:B------:R-:W-:-:S03]  /*5a080*/  ISETP.LT.AND P6, PT, R188, c[0x0][0x178], !P1 ;  /* 0x00005e00bc007a0c */ /* 0x000fc60004fc1270 */
[----:B------:R4:W-:Y:S01]  /*5a090*/  @P3 STG.E [R40.64], R45 ;  /* 0x0000002d28003986 */ /* 0x0009e2000c101904 */
[----:B------:R-:W-:Y:S01]  /*5a0a0*/  ISETP.LT.AND P3, PT, R196, c[0x0][0x178], !P2 ;  /* 0x00005e00c4007a0c */ /* 0x000fe20005761270 */
[----:B---3--:R-:W-:Y:S01]  /*5a0b0*/  IMAD.WIDE R42, R187, 0x4, R2 ;  /* 0x00000004bb2a7825 */ /* 0x008fe200078e0202 */
[----:B------:R-:W-:-:S03]  /*5a0c0*/  ISETP.LT.AND P2, PT, R188, c[0x0][0x178], !P2 ;  /* 0x00005e00bc007a0c */ /* 0x000fc60005741270 */
[C---:B-1----:R-:W-:Y:S01]  /*5a0d0*/  IMAD.WIDE R142, R187.reuse, 0x4, R140 ;  /* 0x00000004bb8e7825 */ /* 0x042fe200078e028c */
[----:B------:R-:W-:Y:S02]  /*5a0e0*/  IADD3 R187, R187, c[0x0][0x198], RZ ;  /* 0x00006600bbbb7a10 */ /* 0x000fe40007ffe0ff */
[----:B------:R-:W-:Y:S02]  /*5a0f0*/  ISETP.GE.AND P4, PT, R0, c[0x0][0x17c], PT ;  /* 0x00005f0000007a0c */ /* 0x000fe40003f86270 */
[----:B------:R-:W-:Y:S01]  /*5a100*/  IADD3 R0, R197, 0x185, RZ ;  /* 0x00000185c5007810 */ /* 0x000fe20007ffe0ff */
[C---:B--2---:R-:W-:Y:S01]  /*5a110*/  IMAD.WIDE R184, R187.reuse, 0x4, R2 ;  /* 0x00000004bbb87825 */ /* 0x044fe200078e0202 */
[----:B------:R1:W-:Y:S03]  /*5a120*/  @P5 STG.E [R42.64], R208 ;  /* 0x000000d02a005986 */ /* 0x0003e6000c101904 */
[C---:B----4-:R-:W-:Y:S01]  /*5a130*/  IMAD.WIDE R40, R187.reuse, 0x4, R140 ;  /* 0x00000004bb287825 */ /* 0x050fe200078e028c */
[----:B------:R-:W-:Y:S01]  /*5a140*/  ISETP.GE.AND P1, PT, R0, c[0x0][0x17c], PT ;  /* 0x00005f0000007a0c */ /* 0x000fe20003f26270 */
[----:B------:R2:W-:Y:S01]  /*5a150*/  @P6 STG.E [R142.64], R60 ;  /* 0x0000003c8e006986 */ /* 0x0005e2000c101904 */
[----:B------:R-:W-:-:S02]  /*5a160*/  IADD3 R189, R187, c[0x0][0x198], RZ ;  /* 0x00006600bbbd7a10 */ /* 0x000fc40007ffe0ff */
[----:B------:R-:W-:Y:S01]  /*5a170*/  ISETP.LT.AND P5, PT, R196, c[0x0][0x178], !P4 ;  /* 0x00005e00c4007a0c */ /* 0x000fe200067a1270 */
[----:B------:R-:W-:Y:S01]  /*5a180*/  @P3 STG.E [R184.64], R209 ;  /* 0x000000d1b8003986 */ /* 0x000fe2000c101904 */
[----:B------:R-:W-:-:S03]  /*5a190*/  ISETP.LT.AND P6, PT, R188, c[0x0][0x178], !P4 ;  /* 0x00005e00bc007a0c */ /* 0x000fc600067c1270 */
[----:B------:R3:W-:Y:S01]  /*5a1a0*/  @P2 STG.E [R40.64], R61 ;  /* 0x0000003d28002986 */ /* 0x0007e2000c101904 */
[----:B------:R-:W-:Y:S01]  /*5a1b0*/  ISETP.LT.AND P2, PT, R196, c[0x0][0x178], !P1 ;  /* 0x00005e00c4007a0c */ /* 0x000fe20004f41270 */
[----:B-1----:R-:W-:Y:S01]  /*5a1c0*/  IMAD.WIDE R42, R189, 0x4, R2 ;  /* 0x00000004bd2a7825 */ /* 0x002fe200078e0202 */
[----:B------:R-:W-:Y:S02]  /*5a1d0*/  ISETP.LT.AND P1, PT, R188, c[0x0][0x178], !P1 ;  /* 0x00005e00bc007a0c */ /* 0x000fe40004f21270 */
[----:B------:R-:W-:Y:S01]  /*5a1e0*/  IADD3 R0, R197, 0x186, RZ ;  /* 0x00000186c5007810 */ /* 0x000fe20007ffe0ff */
[C---:B------:R-:W-:Y:S01]  /*5a1f0*/  IMAD.WIDE R44, R189.reuse, 0x4, R140 ;  /* 0x00000004bd2c7825 */ /* 0x040fe200078e028c */
[----:B------:R-:W-:Y:S02]  /*5a200*/  IADD3 R189, R189, c[0x0][0x198], RZ ;  /* 0x00006600bdbd7a10 */ /* 0x000fe40007ffe0ff */
[----:B------:R-:W-:Y:S02]  /*5a210*/  ISETP.GE.AND P0, PT, R0, c[0x0][0x17c], PT ;  /* 0x00005f0000007a0c */ /* 0x000fe40003f06270 */
[----:B------:R-:W-:Y:S01]  /*5a220*/  IADD3 R0, R197, 0x187, RZ ;  /* 0x00000187c5007810 */ /* 0x000fe20007ffe0ff */
[C---:B--2---:R-:W-:Y:S01]  /*5a230*/  IMAD.WIDE R142, R189.reuse, 0x4, R2 ;  /* 0x00000004bd8e7825 */ /* 0x044fe200078e0202 */
[----:B------:R1:W-:Y:S03]  /*5a240*/  @P5 STG.E [R42.64], R36 ;  /* 0x000000242a005986 */ /* 0x0003e6000c101904 */
[C---:B---3--:R-:W-:Y:S01]  /*5a250*/  IMAD.WIDE R40, R189.reuse, 0x4, R140 ;  /* 0x00000004bd287825 */ /* 0x048fe200078e028c */
[----:B------:R-:W-:Y:S01]  /*5a260*/  ISETP.GE.AND P4, PT, R0, c[0x0][0x17c], PT ;  /* 0x00005f0000007a0c */ /* 0x000fe20003f86270 */
[----:B------:R2:W-:Y:S01]  /*5a270*/  @P6 STG.E [R44.64], R76 ;  /* 0x0000004c2c006986 */ /* 0x0005e2000c101904 */
[----:B------:R-:W-:-:S02]  /*5a280*/  IADD3 R185, R189, c[0x0][0x198], RZ ;  /* 0x00006600bdb97a10 */ /* 0x000fc40007ffe0ff */
[----:B------:R-:W-:Y:S01]  /*5a290*/  ISETP.LT.AND P5, PT, R196, c[0x0][0x178], !P0 ;  /* 0x00005e00c4007a0c */ /* 0x000fe200047a1270 */
[----:B------:R3:W-:Y:S01]  /*5a2a0*/  @P2 STG.E [R142.64], R37 ;  /* 0x000000258e002986 */ /* 0x0007e2000c101904 */
[----:B------:R-:W-:-:S03]  /*5a2b0*/  ISETP.LT.AND P6, PT, R188, c[0x0][0x178], !P0 ;  /* 0x00005e00bc007a0c */ /* 0x000fc600047c1270 */
[----:B------:R4:W-:Y:S01]  /*5a2c0*/  @P1 STG.E [R40.64], R77 ;  /* 0x0000004d28001986 */ /* 0x0009e2000c101904 */
[----:B------:R-:W-:Y:S01]  /*5a2d0*/  ISETP.LT.AND P1, PT, R196, c[0x0][0x178], !P4 ;  /* 0x00005e00c4007a0c */ /* 0x000fe20006721270 */
[----:B-1----:R-:W-:Y:S01]  /*5a2e0*/  IMAD.WIDE R42, R185, 0x4, R2 ;  /* 0x00000004b92a7825 */ /* 0x002fe200078e0202 */
[----:B------:R-:W-:Y:S02]  /*5a2f0*/  ISETP.LT.AND P4, PT, R188, c[0x0][0x178], !P4 ;  /* 0x00005e00bc007a0c */ /* 0x000fe40006781270 */
[----:B------:R-:W-:Y:S01]  /*5a300*/  IADD3 R0, R197, 0x188, RZ ;  /* 0x00000188c5007810 */ /* 0x000fe20007ffe0ff */
[C---:B--2---:R-:W-:Y:S01]  /*5a310*/  IMAD.WIDE R44, R185.reuse, 0x4, R140 ;  /* 0x00000004b92c7825 */ /* 0x044fe200078e028c */
[----:B------:R-:W-:Y:S02]  /*5a320*/  IADD3 R185, R185, c[0x0][0x198], RZ ;  /* 0x00006600b9b97a10 */ /* 0x000fe40007ffe0ff */
[----:B------:R-:W-:Y:S02]  /*5a330*/  ISETP.GE.AND P3, PT, R0, c[0x0][0x17c], PT ;  /* 0x00005f0000007a0c */ /* 0x000fe40003f66270 */
[----:B------:R-:W-:Y:S01]  /*5a340*/  IADD3 R0, R197, 0x189, RZ ;  /* 0x00000189c5007810 */ /* 0x000fe20007ffe0ff */
[C---:B---3--:R-:W-:Y:S01]  /*5a350*/  IMAD.WIDE R36, R185.reuse, 0x4, R2 ;  /* 0x00000004b9247825 */ /* 0x048fe200078e0202 */
[----:B------:R1:W-:Y:S03]  /*5a360*/  @P5 STG.E [R42.64], R32 ;  /* 0x000000202a005986 */ /* 0x0003e6000c101904 */
[C---:B----4-:R-:W-:Y:S01]  /*5a370*/  IMAD.WIDE R40, R185.reuse, 0x4, R140 ;  /* 0x00000004b9287825 */ /* 0x050fe200078e028c */
        /* <DEDUP_REMOVED lines=17> */
[C---:B------:R-:W-:Y:S01]  /*5a490*/  IMAD.WIDE R36, R61.reuse, 0x4, R140 ;  /* 0x000000043d247825 */ /* 0x040fe200078e028c */
[----:B------:R-:W-:Y:S01]  /*5a4a0*/  ISETP.GE.AND P3, PT, R0, c[0x0][0x17c], PT ;  /* 0x00005f0000007a0c */ /* 0x000fe20003f66270 */
[----:B------:R-:W-:Y:S01]  /*5a4b0*/  @P6 STG.E [R44.64], R48 ;  /* 0x000000302c006986 */ /* 0x000fe2000c101904 */
[----:B------:R-:W-:-:S02]  /*5a4c0*/  IADD3 R77, R61, c[0x0][0x198], RZ ;  /* 0x000066003d4d7a10 */ /* 0x000fc40007ffe0ff */
[----:B------:R-:W-:Y:S01]  /*5a4d0*/  ISETP.LT.AND P5, PT, R196, c[0x0][0x178], !P2 ;  /* 0x00005e00c4007a0c */ /* 0x000fe200057a1270 */
[----:B------:R2:W-:Y:S01]  /*5a4e0*/  @P4 STG.E [R32.64], R221 ;  /* 0x000000dd20004986 */ /* 0x0005e2000c101904 */
[----:B------:R-:W-:-:S03]  /*5a4f0*/  ISETP.LT.AND P6, PT, R188, c[0x0][0x178], !P2 ;  /* 0x00005e00bc007a0c */ /* 0x000fc600057c1270 */
[----:B------:R3:W-:Y:S01]  /*5a500*/  @P0 STG.E [R36.64], R49 ;  /* 0x0000003124000986 */ /* 0x0007e2000c101904 */
[----:B------:R-:W-:Y:S01]  /*5a510*/  ISETP.LT.AND P0, PT, R196, c[0x0][0x178], !P3 ;  /* 0x00005e00c4007a0c */ /* 0x000fe20005f01270 */
[----:B----4-:R-:W-:Y:S01]  /*5a520*/  IMAD.WIDE R40, R77, 0x4, R2 ;  /* 0x000000044d287825 */ /* 0x010fe200078e0202 */
[----:B------:R-:W-:Y:S02]  /*5a530*/  ISETP.LT.AND P3, PT, R188, c[0x0][0x178], !P3 ;  /* 0x00005e00bc007a0c */ /* 0x000fe40005f61270 */
[----:B------:R-:W-:Y:S01]  /*5a540*/  IADD3 R0, R197, 0x18c, RZ ;  /* 0x0000018cc5007810 */ /* 0x000fe20007ffe0ff */
[C---:B-1----:R-:W-:Y:S01]  /*5a550*/  IMAD.WIDE R42, R77.reuse, 0x4, R140 ;  /* 0x000000044d2a7825 */ /* 0x042fe200078e028c */
        /* <DEDUP_REMOVED lines=68> */
[----:B---3--:R-:W-:Y:S01]  /*5a9a0*/  IMAD.WIDE R32, R43, 0x4, R2 ;  /* 0x000000042b207825 */ /* 0x008fe200078e0202 */
        /* <DEDUP_REMOVED lines=72> */
[----:B------:R-:W-:Y:S01]  /*5ae30*/  ISETP.LT.AND P4, PT, R188, c[0x0][0x178], !P4 ;  /* 0x00005e00bc007a0c */ /* 0x000fe20006781270 */
[----:B------:R-:W-:Y:S01]  /*5ae40*/  LDS.128 R40, [R198+0x1000] ;  /* 0x00100000c6287984 */ /* 0x000fe20000000c00 */
        /* <DEDUP_REMOVED lines=90> */
[----:B------:R-:W-:Y:S01]  /*5b3f0*/  ISETP.LT.AND P4, PT, R188, c[0x0][0x178], !P4 ;  /* 0x00005e00bc007a0c */ /* 0x000fe20006781270 */
[----:B------:R-:W-:Y:S01]  /*5b400*/  LDS.128 R60, [R199+0x1800] ;  /* 0x00180000c73c7984 */ /* 0x000fe20000000c00 */
        /* <DEDUP_REMOVED lines=154> */
[----:B----4-:R-:W-:Y:S01]  /*5bdb0*/  IMAD.WIDE R8, R21, 0x4, R140 ;  /* 0x0000000415087825 */ /* 0x010fe200078e028c */
[----:B------:R-:W-:Y:S01]  /*5bdc0*/  ISETP.GE.AND P1, PT, R0, c[0x0][0x17c], PT ;  /* 0x00005f0000007a0c */ /* 0x000fe20003f26270 */
[----:B------:R2:W-:Y:S01]  /*5bdd0*/  @P6 STG.E [R16.64], R86 ;  /* 0x0000005610006986 */ /* 0x0005e2000c101904 */
[----:B------:R-:W-:-:S02]  /*5bde0*/  ISETP.LT.AND P5, PT, R196, c[0x0][0x178], !P4 ;  /* 0x00005e00c4007a0c */ /* 0x000fc400067a1270 */
[----:B------:R-:W-:Y:S01]  /*5bdf0*/  IADD3 R25, R21, c[0x0][0x198], RZ ;  /* 0x0000660015197a10 */ /* 0x000fe20007ffe0ff */
        /* <DEDUP_REMOVED lines=11> */
[----:B---3--:R-:W-:Y:S01]  /*5beb0*/  IMAD.WIDE R4, R25, 0x4, R2 ;  /* 0x0000000419047825 */ /* 0x008fe200078e0202 */
[----:B------:R1:W-:Y:S01]  /*5bec0*/  @P5 STG.E [R12.64], R18 ;  /* 0x000000120c005986 */ /* 0x0003e2000c101904 */
[----:B------:R-:W-:-:S02]  /*5bed0*/  ISETP.LT.AND P5, PT, R196, c[0x0][0x178], !P0 ;  /* 0x00005e00c4007a0c */ /* 0x000fc400047a1270 */
[C---:B----4-:R-:W-:Y:S01]  /*5bee0*/  IMAD.WIDE R8, R25.reuse, 0x4, R140 ;  /* 0x0000000419087825 */ /* 0x050fe200078e028c */
[----:B------:R-:W-:Y:S01]  /*5bef0*/  ISETP.GE.AND P4, PT, R0, c[0x0][0x17c], PT ;  /* 0x00005f0000007a0c */ /* 0x000fe20003f86270 */
[----:B------:R2:W-:Y:S01]  /*5bf00*/  @P6 STG.E [R16.64], R110 ;  /* 0x0000006e10006986 */ /* 0x0005e2000c101904 */
[----:B------:R-:W-:Y:S02]  /*5bf10*/  ISETP.LT.AND P6, PT, R188, c[0x0][0x178], !P0 ;  /* 0x00005e00bc007a0c */ /* 0x000fe400047c1270 */
[----:B------:R-:W-:Y:S01]  /*5bf20*/  IADD3 R21, R25, c[0x0][0x198], RZ ;  /* 0x0000660019157a10 */ /* 0x000fe20007ffe0ff */
[----:B------:R3:W-:Y:S01]  /*5bf30*/  @P2 STG.E [R4.64], R19 ;  /* 0x0000001304002986 */ /* 0x0007e2000c101904 */
[----:B------:R-:W-:-:S03]  /*5bf40*/  IADD3 R0, R197, 0x1ba, RZ ;  /* 0x000001bac5007810 */ /* 0x000fc60007ffe0ff */
[----:B------:R4:W-:Y:S01]  /*5bf50*/  @P1 STG.E [R8.64], R111 ;  /* 0x0000006f08001986 */ /* 0x0009e2000c101904 */
[----:B------:R-:W-:Y:S01]  /*5bf60*/  ISETP.LT.AND P1, PT, R196, c[0x0][0x178], !P4 ;  /* 0x00005e00c4007a0c */ /* 0x000fe20006721270 */
[----:B-1----:R-:W-:Y:S01]  /*5bf70*/  IMAD.WIDE R12, R21, 0x4, R2 ;  /* 0x00000004150c7825 */ /* 0x002fe200078e0202 */
[----:B------:R-:W-:-:S03]  /*5bf80*/  ISETP.LT.AND P4, PT, R188, c[0x0][0x178], !P4 ;  /* 0x00005e00bc007a0c */ /* 0x000fc60006781270 */
[C---:B--2---:R-:W-:Y:S01]  /*5bf90*/  IMAD.WIDE R16, R21.reuse, 0x4, R140 ;  /* 0x0000000415107825 */ /* 0x044fe200078e028c */
[----:B------:R-:W-:Y:S02]  /*5bfa0*/  IADD3 R21, R21, c[0x0][0x198], RZ ;  /* 0x0000660015157a10 */ /* 0x000fe40007ffe0ff */
[----:B------:R-:W-:Y:S02]  /*5bfb0*/  ISETP.GE.AND P3, PT, R0, c[0x0][0x17c], PT ;  /* 0x00005f0000007a0c */ /* 0x000fe40003f66270 */
[----:B------:R-:W-:Y:S01]  /*5bfc0*/  IADD3 R0, R197, 0x1bb, RZ ;  /* 0x000001bbc5007810 */ /* 0x000fe20007ffe0ff */
[C---:B---3--:R-:W-:Y:S01]  /*5bfd0*/  IMAD.WIDE R4, R21.reuse, 0x4, R2 ;  /* 0x0000000415047825 */ /* 0x048fe200078e0202 */
[----:B------:R1:W-:Y:S01]  /*5bfe0*/  @P5 STG.E [R12.64], R214 ;  /* 0x000000d60c005986 */ /* 0x0003e2000c101904 */
[----:B------:R-:W-:Y:S02]  /*5bff0*/  ISETP.LT.AND P5, PT, R196, c[0x0][0x178], !P3 ;  /* 0x00005e00c4007a0c */ /* 0x000fe40005fa1270 */
[----:B----4-:R-:W-:Y:S01]  /*5c000*/  IMAD.WIDE R8, R21, 0x4, R140 ;  /* 0x0000000415087825 */ /* 0x010fe200078e028c */
[----:B------:R2:W-:Y:S01]  /*5c010*/  @P6 STG.E [R16.64], R58 ;  /* 0x0000003a10006986 */ /* 0x0005e2000c101904 */
[----:B------:R-:W-:-:S02]  /*5c020*/  ISETP.GE.AND P0, PT, R0, c[0x0][0x17c], PT ;  /* 0x00005f0000007a0c */ /* 0x000fc40003f06270 */
[----:B------:R-:W-:Y:S01]  /*5c030*/  ISETP.LT.AND P6, PT, R188, c[0x0][0x178], !P3 ;  /* 0x00005e00bc007a0c */ /* 0x000fe20005fc1270 */
[----:B------:R3:W-:Y:S01]  /*5c040*/  @P1 STG.E [R4.64], R215 ;  /* 0x000000d704001986 */ /* 0x0007e2000c101904 */
[----:B------:R-:W-:-:S03]  /*5c050*/  IADD3 R19, R21, c[0x0][0x198], RZ ;  /* 0x0000660015137a10 */ /* 0x000fc60007ffe0ff */
[----:B------:R4:W-:Y:S01]  /*5c060*/  @P4 STG.E [R8.64], R59 ;  /* 0x0000003b08004986 */ /* 0x0009e2000c101904 */
[----:B------:R-:W-:Y:S01]  /*5c070*/  ISETP.LT.AND P4, PT, R196, c[0x0][0x178], !P0 ;  /* 0x00005e00c4007a0c */ /* 0x000fe20004781270 */
[----:B-1----:R-:W-:Y:S01]  /*5c080*/  IMAD.WIDE R12, R19, 0x4, R2 ;  /* 0x00000004130c7825 */ /* 0x002fe200078e0202 */
[----:B------:R-:W-:Y:S01]  /*5c090*/  IADD3 R0, R197, 0x1bc, RZ ;  /* 0x000001bcc5007810 */ /* 0x000fe20007ffe0ff */
[----:B------:R-:W-:Y:S01]  /*5c0a0*/  LDS.128 R56, [R198+0x1800] ;  /* 0x00180000c6387984 */ /* 0x000fe20000000c00 */
[----:B------:R-:W-:Y:S01]  /*5c0b0*/  ISETP.LT.AND P0, PT, R188, c[0x0][0x178], !P0 ;  /* 0x00005e00bc007a0c */ /* 0x000fe20004701270 */
[C---:B--2---:R-:W-:Y:S01]  /*5c0c0*/  IMAD.WIDE R16, R19.reuse, 0x4, R140 ;  /* 0x0000000413107825 */ /* 0x044fe200078e028c */
[----:B------:R-:W-:Y:S02]  /*5c0d0*/  IADD3 R19, R19, c[0x0][0x198], RZ ;  /* 0x0000660013137a10 */ /* 0x000fe40007ffe0ff */
[----:B------:R-:W-:Y:S02]  /*5c0e0*/  ISETP.GE.AND P2, PT, R0, c[0x0][0x17c], PT ;  /* 0x00005f0000007a0c */ /* 0x000fe40003f46270 */
[C---:B------:R-:W-:Y:S01]  /*5c0f0*/  IADD3 R18, R197.reuse, 0x1bf, RZ ;  /* 0x000001bfc5127810 */ /* 0x040fe20007ffe0ff */
[----:B------:R1:W-:Y:S01]  /*5c100*/  @P5 STG.E [R12.64], R14 ;  /* 0x0000000e0c005986 */ /* 0x0003e2000c101904 */
[----:B------:R-:W-:Y:S01]  /*5c110*/  IADD3 R0, R197, 0x1bd, RZ ;  /* 0x000001bdc5007810 */ /* 0x000fe20007ffe0ff */
[C---:B---3--:R-:W-:Y:S01]  /*5c120*/  IMAD.WIDE R4, R19.reuse, 0x4, R2 ;  /* 0x0000000413047825 */ /* 0x048fe200078e0202 */
[----:B------:R-:W-:Y:S01]  /*5c130*/  ISETP.LT.AND P5, PT, R196, c[0x0][0x178], !P2 ;  /* 0x00005e00c4007a0c */ /* 0x000fe200057a1270 */
[----:B------:R-:W-:Y:S01]  /*5c140*/  @P6 STG.E [R16.64], R74 ;  /* 0x0000004a10006986 */ /* 0x000fe2000c101904 */
[----:B------:R-:W-:Y:S01]  /*5c150*/  ISETP.LT.AND P6, PT, R188, c[0x0][0x178], !P2 ;  /* 0x00005e00bc007a0c */ /* 0x000fe200057c1270 */
[----:B----4-:R-:W-:Y:S01]  /*5c160*/  IMAD.WIDE R8, R19, 0x4, R140 ;  /* 0x0000000413087825 */ /* 0x010fe200078e028c */
[----:B------:R-:W-:-:S02]  /*5c170*/  ISETP.GE.AND P3, PT, R0, c[0x0][0x17c], PT ;  /* 0x00005f0000007a0c */ /* 0x000fc40003f66270 */
[----:B------:R-:W-:Y:S02]  /*5c180*/  IADD3 R23, R19, c[0x0][0x198], RZ ;  /* 0x0000660013177a10 */ /* 0x000fe40007ffe0ff */
[----:B------:R-:W-:Y:S01]  /*5c190*/  ISETP.GE.AND P2, PT, R18, c[0x0][0x17c], PT ;  /* 0x00005f0012007a0c */ /* 0x000fe20003f46270 */
[----:B------:R2:W-:Y:S04]  /*5c1a0*/  @P4 STG.E [R4.64], R15 ;  /* 0x0000000f04004986 */ /* 0x0005e8000c101904 */
[----:B------:R-:W3:Y:S01]  /*5c1b0*/  LDS.128 R16, [R251] ;  /* 0x00000000fb107984 */ /* 0x000ee20000000c00 */
[----:B------:R-:W-:-:S03]  /*5c1c0*/  IADD3 R0, R197, 0x1be, RZ ;  /* 0x000001bec5007810 */ /* 0x000fc60007ffe0ff */
[----:B------:R4:W-:Y:S01]  /*5c1d0*/  @P0 STG.E [R8.64], R75 ;  /* 0x0000004b08000986 */ /* 0x0009e2000c101904 */
[----:B------:R-:W-:Y:S01]  /*5c1e0*/  ISETP.LT.AND P0, PT, R196, c[0x0][0x178], !P3 ;  /* 0x00005e00c4007a0c */ /* 0x000fe20005f01270 */
[----:B-1----:R-:W-:Y:S01]  /*5c1f0*/  IMAD.WIDE R12, R23, 0x4, R2 ;  /* 0x00000004170c7825 */ /* 0x002fe200078e0202 */
[----:B------:R-:W-:-:S03]  /*5c200*/  ISETP.LT.AND P3, PT, R188, c[0x0][0x178], !P3 ;  /* 0x00005e00bc007a0c */ /* 0x000fc60005f61270 */
[C---:B------:R-:W-:Y:S01]  /*5c210*/  IMAD.WIDE R20, R23.reuse, 0x4, R140 ;  /* 0x0000000417147825 */ /* 0x040fe200078e028c */
[----:B------:R-:W-:Y:S02]  /*5c220*/  IADD3 R23, R23, c[0x0][0x198], RZ ;  /* 0x0000660017177a10 */ /* 0x000fe40007ffe0ff */
[----:B------:R-:W-:Y:S02]  /*5c230*/  ISETP.GE.AND P1, PT, R0, c[0x0][0x17c], PT ;  /* 0x00005f0000007a0c */ /* 0x000fe40003f26270 */
[----:B------:R-:W-:Y:S01]  /*5c240*/  IADD3 R14, R197, 0x1c1, RZ ;  /* 0x000001c1c50e7810 */ /* 0x000fe20007ffe0ff */
[----:B------:R-:W-:Y:S01]  /*5c250*/  @P5 STG.E [R12.64], R10 ;  /* 0x0000000a0c005986 */ /* 0x000fe2000c101904 */
[C---:B--2---:R-:W-:Y:S01]  /*5c260*/  IMAD.WIDE R4, R23.reuse, 0x4, R2 ;  /* 0x0000000417047825 */ /* 0x044fe200078e0202 */
[----:B------:R-:W-:Y:S02]  /*5c270*/  ISETP.LT.AND P5, PT, R196, c[0x0][0x178], !P1 ;  /* 0x00005e00c4007a0c */ /* 0x000fe40004fa1270 */
[----:B------:R1:W-:Y:S01]  /*5c280*/  @P6 STG.E [R20.64], R98 ;  /* 0x0000006214006986 */ /* 0x0003e2000c101904 */
[----:B------:R-:W-:Y:S01]  /*5c290*/  ISETP.LT.AND P6, PT, R188, c[0x0][0x178], !P1 ;  /* 0x00005e00bc007a0c */ /* 0x000fe20004fc1270 */
[----:B----4-:R-:W-:Y:S01]  /*5c2a0*/  IMAD.WIDE R8, R23, 0x4, R140 ;  /* 0x0000000417087825 */ /* 0x010fe200078e028c */
[----:B------:R-:W-:-:S02]  /*5c2b0*/  ISETP.GE.AND P1, PT, R14, c[0x0][0x17c], PT ;  /* 0x00005f000e007a0c */ /* 0x000fc40003f26270 */
[----:B------:R-:W2:Y:S01]  /*5c2c0*/  LDS.128 R12, [R198] ;  /* 0x00000000c60c7984 */ /* 0x000ea20000000c00 */
[----:B------:R-:W-:-:S03]  /*5c2d0*/  IADD3 R25, R23, c[0x0][0x198], RZ ;  /* 0x0000660017197a10 */ /* 0x000fc60007ffe0ff */
[----:B------:R4:W-:Y:S01]  /*5c2e0*/  @P0 STG.E [R4.64], R11 ;  /* 0x0000000b04000986 */ /* 0x0009e2000c101904 */
[----:B------:R-:W-:-:S03]  /*5c2f0*/  IADD3 R0, R197, 0x1c0, RZ ;  /* 0x000001c0c5007810 */ /* 0x000fc60007ffe0ff */
[----:B------:R-:W-:Y:S01]  /*5c300*/  @P3 STG.E [R8.64], R99 ;  /* 0x0000006308003986 */ /* 0x000fe2000c101904 */
[----:B------:R-:W-:Y:S01]  /*5c310*/  ISETP.LT.AND P3, PT, R196, c[0x0][0x178], !P2 ;  /* 0x00005e00c4007a0c */ /* 0x000fe20005761270 */
[----:B-1----:R-:W-:Y:S01]  /*5c320*/  IMAD.WIDE R20, R25, 0x4, R2 ;  /* 0x0000000419147825 */ /* 0x002fe200078e0202 */
[----:B------:R-:W-:-:S03]  /*5c330*/  ISETP.LT.AND P2, PT, R188, c[0x0][0x178], !P2 ;  /* 0x00005e00bc007a0c */ /* 0x000fc60005741270 */
[C---:B------:R-:W-:Y:S01]  /*5c340*/  IMAD.WIDE R22, R25.reuse, 0x4, R140 ;  /* 0x0000000419167825 */ /* 0x040fe200078e028c */
[----:B------:R-:W-:Y:S02]  /*5c350*/  IADD3 R25, R25, c[0x0][0x198], RZ ;  /* 0x0000660019197a10 */ /* 0x000fe40007ffe0ff */
[----:B------:R-:W-:Y:S02]  /*5c360*/  ISETP.GE.AND P4, PT, R0, c[0x0][0x17c], PT ;  /* 0x00005f0000007a0c */ /* 0x000fe40003f86270 */
[----:B------:R-:W-:Y:S01]  /*5c370*/  IADD3 R10, R197, 0x1c3, RZ ;  /* 0x000001c3c50a7810 */ /* 0x000fe20007ffe0ff */
[----:B------:R1:W-:Y:S01]  /*5c380*/  @P5 STG.E [R20.64], R6 ;  /* 0x0000000614005986 */ /* 0x0003e2000c101904 */
[----:B------:R-:W-:Y:S01]  /*5c390*/  ISETP.LT.AND P5, PT, R196, c[0x0][0x178], !P4 ;  /* 0x00005e00c4007a0c */ /* 0x000fe200067a1270 */
[----:B----4-:R-:W-:Y:S02]  /*5c3a0*/  IMAD.WIDE R4, R25, 0x4, R2 ;  /* 0x0000000419047825 */ /* 0x010fe400078e0202 */
[----:B------:R4:W-:Y:S01]  /*5c3b0*/  @P6 STG.E [R22.64], R114 ;  /* 0x0000007216006986 */ /* 0x0009e2000c101904 */
[----:B------:R-:W-:-:S02]  /*5c3c0*/  ISETP.LT.AND P6, PT, R188, c[0x0][0x178], !P4 ;  /* 0x00005e00bc007a0c */ /* 0x000fc400067c1270 */
[----:B------:R-:W-:Y:S02]  /*5c3d0*/  ISETP.GE.AND P4, PT, R10, c[0x0][0x17c], PT ;  /* 0x00005f000a007a0c */ /* 0x000fe40003f86270 */
[C---:B------:R-:W-:Y:S01]  /*5c3e0*/  IADD3 R27, R25.reuse, c[0x0][0x198], RZ ;  /* 0x00006600191b7a10 */ /* 0x040fe20007ffe0ff */
[----:B------:R-:W2:Y:S01]  /*5c3f0*/  LDS.128 R8, [R199] ;  /* 0x00000000c7087984 */ /* 0x000ea20000000c00 */
[----:B-1----:R-:W-:Y:S01]  /*5c400*/  IMAD.WIDE R20, R25, 0x4, R140 ;  /* 0x0000000419147825 */ /* 0x002fe200078e028c */
[----:B------:R-:W-:Y:S02]  /*5c410*/  IADD3 R0, R197, 0x1c2, RZ ;  /* 0x000001c2c5007810 */ /* 0x000fe40007ffe0ff */
[----:B------:R1:W-:Y:S01]  /*5c420*/  @P3 STG.E [R4.64], R7 ;  /* 0x0000000704003986 */ /* 0x0003e2000c101904 */
[----:B----4-:R-:W-:-:S03]  /*5c430*/  IMAD.WIDE R22, R27, 0x4, R2 ;  /* 0x000000041b167825 */ /* 0x010fc600078e0202 */
[----:B------:R4:W-:Y:S01]  /*5c440*/  @P2 STG.E [R20.64], R115 ;  /* 0x0000007314002986 */ /* 0x0009e2000c101904 */
[----:B------:R-:W-:Y:S01]  /*5c450*/  ISETP.LT.AND P2, PT, R196, c[0x0][0x178], !P1 ;  /* 0x00005e00c4007a0c */ /* 0x000fe20004f41270 */
[C---:B------:R-:W-:Y:S01]  /*5c460*/  IMAD.WIDE R24, R27.reuse, 0x4, R140 ;  /* 0x000000041b187825 */ /* 0x040fe200078e028c */
[----:B------:R-:W-:Y:S02]  /*5c470*/  ISETP.LT.AND P1, PT, R188, c[0x0][0x178], !P1 ;  /* 0x00005e00bc007a0c */ /* 0x000fe40004f21270 */
[----:B------:R-:W-:Y:S02]  /*5c480*/  ISETP.GE.AND P0, PT, R0, c[0x0][0x17c], PT ;  /* 0x00005f0000007a0c */ /* 0x000fe40003f06270 */
[----:B------:R-:W-:Y:S01]  /*5c490*/  IADD3 R29, R27, c[0x0][0x198], RZ ;  /* 0x000066001b1d7a10 */ /* 0x000fe20007ffe0ff */
[----:B------:R4:W-:Y:S01]  /*5c4a0*/  @P5 STG.E [R22.64], R88 ;  /* 0x0000005816005986 */ /* 0x0009e2000c101904 */
[----:B-1----:R-:W-:Y:S02]  /*5c4b0*/  IADD3 R4, R197, 0x1c5, RZ ;  /* 0x000001c5c5047810 */ /* 0x002fe40007ffe0ff */
[----:B------:R-:W-:Y:S01]  /*5c4c0*/  ISETP.LT.AND P5, PT, R196, c[0x0][0x178], !P0 ;  /* 0x00005e00c4007a0c */ /* 0x000fe200047a1270 */
[----:B---3--:R1:W-:Y:S01]  /*5c4d0*/  @P6 STG.E [R24.64], R16 ;  /* 0x0000001018006986 */ /* 0x0083e2000c101904 */
[----:B------:R-:W-:Y:S01]  /*5c4e0*/  ISETP.LT.AND P6, PT, R188, c[0x0][0x178], !P0 ;  /* 0x00005e00bc007a0c */ /* 0x000fe200047c1270 */
[C---:B------:R-:W-:Y:S01]  /*5c4f0*/  IMAD.WIDE R26, R29.reuse, 0x4, R2 ;  /* 0x000000041d1a7825 */ /* 0x040fe200078e0202 */
[----:B------:R-:W-:-:S02]  /*5c500*/  IADD3 R31, R29, c[0x0][0x198], RZ ;  /* 0x000066001d1f7a10 */ /* 0x000fc40007ffe0ff */
[----:B------:R-:W-:Y:S01]  /*5c510*/  ISETP.GE.AND P0, PT, R4, c[0x0][0x17c], PT ;  /* 0x00005f0004007a0c */ /* 0x000fe20003f06270 */
[----:B----4-:R-:W-:Y:S01]  /*5c520*/  IMAD.WIDE R20, R29, 0x4, R140 ;  /* 0x000000041d147825 */ /* 0x010fe200078e028c */
[----:B------:R-:W3:Y:S01]  /*5c530*/  LDS.128 R4, [R252] ;  /* 0x00000000fc047984 */ /* 0x000ee20000000c00 */
[----:B------:R-:W-:-:S03]  /*5c540*/  IADD3 R0, R197, 0x1c4, RZ ;  /* 0x000001c4c5007810 */ /* 0x000fc60007ffe0ff */
[----:B------:R4:W-:Y:S01]  /*5c550*/  @P2 STG.E [R26.64], R89 ;  /* 0x000000591a002986 */ /* 0x0009e2000c101904 */
[----:B------:R-:W-:-:S03]  /*5c560*/  IMAD.WIDE R22, R31, 0x4, R2 ;  /* 0x000000041f167825 */ /* 0x000fc600078e0202 */
[----:B------:R2:W-:Y:S01]  /*5c570*/  @P1 STG.E [R20.64], R17 ;  /* 0x0000001114001986 */ /* 0x0005e2000c101904 */
[----:B------:R-:W-:Y:S01]  /*5c580*/  ISETP.LT.AND P1, PT, R196, c[0x0][0x178], !P4 ;  /* 0x00005e00c4007a0c */ /* 0x000fe20006721270 */
[C---:B-1----:R-:W-:Y:S01]  /*5c590*/  IMAD.WIDE R24, R31.reuse, 0x4, R140 ;  /* 0x000000041f187825 */ /* 0x042fe200078e028c */
[----:B------:R-:W-:Y:S02]  /*5c5a0*/  ISETP.LT.AND P4, PT, R188, c[0x0][0x178], !P4 ;  /* 0x00005e00bc007a0c */ /* 0x000fe40006781270 */
[----:B------:R-:W-:Y:S02]  /*5c5b0*/  ISETP.GE.AND P3, PT, R0, c[0x0][0x17c], PT ;  /* 0x00005f0000007a0c */ /* 0x000fe40003f66270 */
[----:B------:R-:W-:Y:S01]  /*5c5c0*/  IADD3 R31, R31, c[0x0][0x198], RZ ;  /* 0x000066001f1f7a10 */ /* 0x000fe20007ffe0ff */
[----:B------:R-:W-:Y:S01]  /*5c5d0*/  @P5 STG.E [R22.64], R128 ;  /* 0x0000008016005986 */ /* 0x000fe2000c101904 */
[----:B------:R-:W-:Y:S02]  /*5c5e0*/  IADD3 R16, R197, 0x1c7, RZ ;  /* 0x000001c7c5107810 */ /* 0x000fe40007ffe0ff */
[----:B------:R-:W-:Y:S01]  /*5c5f0*/  ISETP.LT.AND P5, PT, R196, c[0x0][0x178], !P3 ;  /* 0x00005e00c4007a0c */ /* 0x000fe20005fa1270 */
[----:B--2---:R1:W-:Y:S01]  /*5c600*/  @P6 STG.E [R24.64], R12 ;  /* 0x0000000c18006986 */ /* 0x0043e2000c101904 */
[----:B------:R-:W-:Y:S01]  /*5c610*/  ISETP.LT.AND P6, PT, R188, c[0x0][0x178], !P3 ;  /* 0x00005e00bc007a0c */ /* 0x000fe20005fc1270 */
[C---:B----4-:R-:W-:Y:S01]  /*5c620*/  IMAD.WIDE R26, R31.reuse, 0x4, R2 ;  /* 0x000000041f1a7825 */ /* 0x050fe200078e0202 */
[----:B------:R-:W-:Y:S01]  /*5c630*/  ISETP.GE.AND P3, PT, R16, c[0x0][0x17c], PT ;  /* 0x00005f0010007a0c */ /* 0x000fe20003f66270 */
[----:B------:R-:W2:Y:S01]  /*5c640*/  LDS.128 R20, [R251+0x800] ;  /* 0x00080000fb147984 */ /* 0x000ea20000000c00 */
[C---:B------:R-:W-:Y:S01]  /*5c650*/  IADD3 R33, R31.reuse, c[0x0][0x198], RZ ;  /* 0x000066001f217a10 */ /* 0x040fe20007ffe0ff */
[--C-:B------:R-:W-:Y:S01]  /*5c660*/  IMAD.WIDE R16, R31, 0x4, R140.reuse ;  /* 0x000000041f107825 */ /* 0x100fe200078e028c */
[----:B------:R-:W-:Y:S01]  /*5c670*/  IADD3 R0, R197, 0x1c6, RZ ;  /* 0x000001c6c5007810 */ /* 0x000fe20007ffe0ff */
[----:B------:R-:W-:Y:S02]  /*5c680*/  @P1 STG.E [R26.64], R129 ;  /* 0x000000811a001986 */ /* 0x000fe4000c101904 */
[----:B------:R-:W-:-:S02]  /*5c690*/  IMAD.WIDE R28, R33, 0x4, R140 ;  /* 0x00000004211c7825 */ /* 0x000fc400078e028c */
[----:B------:R4:W-:Y:S01]  /*5c6a0*/  @P4 STG.E [R16.64], R13 ;  /* 0x0000000d10004986 */ /* 0x0009e2000c101904 */
[----:B------:R-:W-:Y:S01]  /*5c6b0*/  ISETP.LT.AND P4, PT, R196, c[0x0][0x178], !P0 ;  /* 0x00005e00c4007a0c */ /* 0x000fe20004781270 */
[C-C-:B-1----:R-:W-:Y:S01]  /*5c6c0*/  IMAD.WIDE R24, R33.reuse, 0x4, R2.reuse ;  /* 0x0000000421187825 */ /* 0x142fe200078e0202 */
[----:B------:R-:W-:Y:S02]  /*5c6d0*/  ISETP.LT.AND P0, PT, R188, c[0x0][0x178], !P0 ;  /* 0x00005e00bc007a0c */ /* 0x000fe40004701270 */
[----:B------:R-:W-:Y:S02]  /*5c6e0*/  ISETP.GE.AND P2, PT, R0, c[0x0][0x17c], PT ;  /* 0x00005f0000007a0c */ /* 0x000fe40003f46270 */
[----:B------:R-:W-:Y:S01]  /*5c6f0*/  IADD3 R33, R33, c[0x0][0x198], RZ ;  /* 0x0000660021217a10 */ /* 0x000fe20007ffe0ff */
[----:B------:R-:W-:Y:S01]  /*5c700*/  @P5 STG.E [R24.64], R148 ;  /* 0x0000009418005986 */ /* 0x000fe2000c101904 */
[----:B------:R-:W-:Y:S02]  /*5c710*/  IADD3 R12, R197, 0x1c9, RZ ;  /* 0x000001c9c50c7810 */ /* 0x000fe40007ffe0ff */
[----:B------:R-:W-:Y:S01]  /*5c720*/  ISETP.LT.AND P5, PT, R196, c[0x0][0x178], !P2 ;  /* 0x00005e00c4007a0c */ /* 0x000fe200057a1270 */
[----:B------:R1:W-:Y:S01]  /*5c730*/  @P6 STG.E [R28.64], R8 ;  /* 0x000000081c006986 */ /* 0x0003e2000c101904 */
[----:B------:R-:W-:Y:S01]  /*5c740*/  ISETP.LT.AND P6, PT, R188, c[0x0][0x178], !P2 ;  /* 0x00005e00bc007a0c */ /* 0x000fe200057c1270 */
[C---:B------:R-:W-:Y:S01]  /*5c750*/  IMAD.WIDE R30, R33.reuse, 0x4, R2 ;  /* 0x00000004211e7825 */ /* 0x040fe200078e0202 */
[----:B------:R-:W-:Y:S01]  /*5c760*/  ISETP.GE.AND P2, PT, R12, c[0x0][0x17c], PT ;  /* 0x00005f000c007a0c */ /* 0x000fe20003f46270 */
[----:B------:R-:W2:Y:S01]  /*5c770*/  LDS.128 R24, [R198+0x800] ;  /* 0x00080000c6187984 */ /* 0x000ea20000000c00 */
[C---:B------:R-:W-:Y:S01]  /*5c780*/  IADD3 R35, R33.reuse, c[0x0][0x198], RZ ;  /* 0x0000660021237a10 */ /* 0x040fe20007ffe0ff */
[----:B----4-:R-:W-:Y:S01]  /*5c790*/  IMAD.WIDE R12, R33, 0x4, R140 ;  /* 0x00000004210c7825 */ /* 0x010fe200078e028c */
[----:B------:R-:W-:Y:S01]  /*5c7a0*/  IADD3 R0, R197, 0x1c8, RZ ;  /* 0x000001c8c5007810 */ /* 0x000fe20007ffe0ff */
[----:B------:R-:W-:Y:S02]  /*5c7b0*/  @P4 STG.E [R30.64], R149 ;  /* 0x000000951e004986 */ /* 0x000fe4000c101904 */
[----:B------:R-:W-:-:S02]  /*5c7c0*/  IMAD.WIDE R16, R35, 0x4, R2 ;  /* 0x0000000423107825 */ /* 0x000fc400078e0202 */
[----:B------:R4:W-:Y:S01]  /*5c7d0*/  @P0 STG.E [R12.64], R9 ;  /* 0x000000090c000986 */ /* 0x0009e2000c101904 */
[----:B------:R-:W-:Y:S01]  /*5c7e0*/  ISETP.LT.AND P0, PT, R196, c[0x0][0x178], !P3 ;  /* 0x00005e00c4007a0c */ /* 0x000fe20005f01270 */
[C---:B-1----:R-:W-:Y:S01]  /*5c7f0*/  IMAD.WIDE R28, R35.reuse, 0x4, R140 ;  /* 0x00000004231c7825 */ /* 0x042fe200078e028c */
[----:B------:R-:W-:Y:S02]  /*5c800*/  ISETP.LT.AND P3, PT, R188, c[0x0][0x178], !P3 ;  /* 0x00005e00bc007a0c */ /* 0x000fe40005f61270 */
[----:B------:R-:W-:Y:S02]  /*5c810*/  ISETP.GE.AND P1, PT, R0, c[0x0][0x17c], PT ;  /* 0x00005f0000007a0c */ /* 0x000fe40003f26270 */
[----:B------:R-:W-:Y:S01]  /*5c820*/  IADD3 R35, R35, c[0x0][0x198], RZ ;  /* 0x0000660023237a10 */ /* 0x000fe20007ffe0ff */
[----:B------:R1:W-:Y:S01]  /*5c830*/  @P5 STG.E [R16.64], R164 ;  /* 0x000000a410005986 */ /* 0x0003e2000c101904 */
[----:B------:R-:W-:Y:S02]  /*5c840*/  IADD3 R8, R197, 0x1cb, RZ ;  /* 0x000001cbc5087810 */ /* 0x000fe40007ffe0ff */
[----:B------:R-:W-:Y:S01]  /*5c850*/  ISETP.LT.AND P5, PT, R196, c[0x0][0x178], !P1 ;  /* 0x00005e00c4007a0c */ /* 0x000fe20004fa1270 */
[----:B---3--:R3:W-:Y:S01]  /*5c860*/  @P6 STG.E [R28.64], R4 ;  /* 0x000000041c006986 */ /* 0x0087e2000c101904 */
        /* <DEDUP_REMOVED lines=16> */
[----:B---3--:R-:W-:Y:S02]  /*5c970*/  IADD3 R4, R197, 0x1cd, RZ ;  /* 0x000001cdc5047810 */ /* 0x008fe40007ffe0ff */
[----:B------:R-:W-:Y:S01]  /*5c980*/  ISETP.LT.AND P5, PT, R196, c[0x0][0x178], !P4 ;  /* 0x00005e00c4007a0c */ /* 0x000fe200067a1270 */
[----:B--2---:R2:W-:Y:S01]  /*5c990*/  @P6 STG.E [R16.64], R20 ;  /* 0x0000001410006986 */ /* 0x0045e2000c101904 */
[----:B------:R-:W-:Y:S01]  /*5c9a0*/  ISETP.LT.AND P6, PT, R188, c[0x0][0x178], !P4 ;  /* 0x00005e00bc007a0c */ /* 0x000fe200067c1270 */
[----:B------:R-:W-:Y:S01]  /*5c9b0*/  IMAD.WIDE R36, R35, 0x4, R2 ;  /* 0x0000000423247825 */ /* 0x000fe200078e0202 */
[----:B------:R-:W-:-:S03]  /*5c9c0*/  ISETP.GE.AND P4, PT, R4, c[0x0][0x17c], PT ;  /* 0x00005f0004007a0c */ /* 0x000fc60003f86270 */
[C---:B----4-:R-:W-:Y:S01]  /*5c9d0*/  IMAD.WIDE R4, R35.reuse, 0x4, R140 ;  /* 0x0000000423047825 */ /* 0x050fe200078e028c */
[----:B------:R-:W-:Y:S01]  /*5c9e0*/  IADD3 R39, R35, c[0x0][0x198], RZ ;  /* 0x0000660023277a10 */ /* 0x000fe20007ffe0ff */
[----:B------:R-:W-:Y:S01]  /*5c9f0*/  @P3 STG.E [R36.64], R93 ;  /* 0x0000005d24003986 */ /* 0x000fe2000c101904 */
[----:B------:R-:W-:-:S03]  /*5ca00*/  IADD3 R0, R197, 0x1cc, RZ ;  /* 0x000001ccc5007810 */ /* 0x000fc60007ffe0ff */
[----:B------:R3:W-:Y:S01]  /*5ca10*/  @P2 STG.E [R4.64], R21 ;  /* 0x0000001504002986 */ /* 0x0007e2000c101904 */
[----:B------:R-:W-:Y:S01]  /*5ca20*/  ISETP.LT.AND P2, PT, R196, c[0x0][0x178], !P1 ;  /* 0x00005e00c4007a0c */ /* 0x000fe20004f41270 */
[C---:B------:R-:W-:Y:S01]  /*5ca30*/  IMAD.WIDE R8, R39.reuse, 0x4, R2 ;  /* 0x0000000427087825 */ /* 0x040fe200078e0202 */
[----:B------:R-:W-:Y:S01]  /*5ca40*/  ISETP.LT.AND P1, PT, R188, c[0x0][0x178], !P1 ;  /* 0x00005e00bc007a0c */ /* 0x000fe20004f21270 */
[----:B------:R-:W4:Y:S01]  /*5ca50*/  LDS.128 R32, [R252+0x800] ;  /* 0x00080000fc207984 */ /* 0x000f220000000c00 */
[----:B------:R-:W-:Y:S01]  /*5ca60*/  ISETP.GE.AND P0, PT, R0, c[0x0][0x17c], PT ;  /* 0x00005f0000007a0c */ /* 0x000fe20003f06270 */
[C---:B-1----:R-:W-:Y:S01]  /*5ca70*/  IMAD.WIDE R12, R39.reuse, 0x4, R140 ;  /* 0x00000004270c7825 */ /* 0x042fe200078e028c */
[----:B------:R-:W-:Y:S01]  /*5ca80*/  IADD3 R39, R39, c[0x0][0x198], RZ ;  /* 0x0000660027277a10 */ /* 0x000fe20007ffe0ff */
[----:B------:R1:W-:Y:S01]  /*5ca90*/  @P5 STG.E [R8.64], R132 ;  /* 0x0000008408005986 */ /* 0x0003e2000c101904 */
[----:B------:R-:W-:-:S03]  /*5caa0*/  ISETP.LT.AND P5, PT, R196, c[0x0][0x178], !P0 ;  /* 0x00005e00c4007a0c */ /* 0x000fc600047a1270 */
[C---:B--2---:R-:W-:Y:S01]  /*5cab0*/  IMAD.WIDE R16, R39.reuse, 0x4, R2 ;  /* 0x0000000427107825 */ /* 0x044fe200078e0202 */
[----:B---3--:R-:W-:-:S03]  /*5cac0*/  IADD3 R21, R39, c[0x0][0x198], RZ ;  /* 0x0000660027157a10 */ /* 0x008fc60007ffe0ff */
[----:B------:R-:W-:Y:S01]  /*5cad0*/  IMAD.WIDE R4, R39, 0x4, R140 ;  /* 0x0000000427047825 */ /* 0x000fe200078e028c */
[----:B------:R2:W-:Y:S01]  /*5cae0*/  @P6 STG.E [R12.64], R24 ;  /* 0x000000180c006986 */ /* 0x0005e2000c101904 */
[----:B------:R-:W-:Y:S02]  /*5caf0*/  IADD3 R0, R197, 0x1ce, RZ ;  /* 0x000001cec5007810 */ /* 0x000fe40007ffe0ff */
[----:B------:R-:W-:Y:S01]  /*5cb00*/  ISETP.LT.AND P6, PT, R188, c[0x0][0x178], !P0 ;  /* 0x00005e00bc007a0c */ /* 0x000fe200047c1270 */
[----:B------:R3:W-:Y:S01]  /*5cb10*/  @P2 STG.E [R16.64], R133 ;  /* 0x0000008510002986 */ /* 0x0007e2000c101904 */
[----:B-1----:R-:W-:-:S03]  /*5cb20*/  IMAD.WIDE R8, R21, 0x4, R2 ;  /* 0x0000000415087825 */ /* 0x002fc600078e0202 */
[----:B------:R1:W-:Y:S01]  /*5cb30*/  @P1 STG.E [R4.64], R25 ;  /* 0x0000001904001986 */ /* 0x0003e2000c101904 */
[----:B------:R-:W-:Y:S02]  /*5cb40*/  ISETP.LT.AND P1, PT, R196, c[0x0][0x178], !P4 ;  /* 0x00005e00c4007a0c */ /* 0x000fe40006721270 */
[----:B------:R-:W-:Y:S01]  /*5cb50*/  ISETP.LT.AND P4, PT, R188, c[0x0][0x178], !P4 ;  /* 0x00005e00bc007a0c */ /* 0x000fe20006781270 */
[C---:B--2---:R-:W-:Y:S01]  /*5cb60*/  IMAD.WIDE R12, R21.reuse, 0x4, R140 ;  /* 0x00000004150c7825 */ /* 0x044fe200078e028c */
[----:B------:R-:W-:Y:S01]  /*5cb70*/  ISETP.GE.AND P3, PT, R0, c[0x0][0x17c], PT ;  /* 0x00005f0000007a0c */ /* 0x000fe20003f66270 */
[----:B------:R-:W2:Y:S01]  /*5cb80*/  LDS.128 R36, [R251+0x1000] ;  /* 0x00100000fb247984 */ /* 0x000ea20000000c00 */
[----:B------:R-:W-:-:S03]  /*5cb90*/  IADD3 R21, R21, c[0x0][0x198], RZ ;  /* 0x0000660015157a10 */ /* 0x000fc60007ffe0ff */
[----:B------:R4:W-:Y:S01]  /*5cba0*/  @P5 STG.E [R8.64], R152 ;  /* 0x0000009808005986 */ /* 0x0009e2000c101904 */
[----:B------:R-:W-:Y:S01]  /*5cbb0*/  ISETP.LT.AND P5, PT, R196, c[0x0][0x178], !P3 ;  /* 0x00005e00c4007a0c */ /* 0x000fe20005fa1270 */
[----:B---3--:R-:W-:Y:S01]  /*5cbc0*/  IMAD.WIDE R16, R21, 0x4, R2 ;  /* 0x0000000415107825 */ /* 0x008fe200078e0202 */
[----:B------:R-:W-:Y:S02]  /*5cbd0*/  IADD3 R20, R197, 0x1cf, RZ ;  /* 0x000001cfc5147810 */ /* 0x000fe40007ffe0ff */
[C---:B-1----:R-:W-:Y:S01]  /*5cbe0*/  IADD3 R25, R21.reuse, c[0x0][0x198], RZ ;  /* 0x0000660015197a10 */ /* 0x042fe20007ffe0ff */
[----:B------:R-:W-:Y:S01]  /*5cbf0*/  IMAD.WIDE R4, R21, 0x4, R140 ;  /* 0x0000000415047825 */ /* 0x000fe200078e028c */
[----:B------:R-:W-:Y:S01]  /*5cc00*/  ISETP.GE.AND P0, PT, R20, c[0x0][0x17c], PT ;  /* 0x00005f0014007a0c */ /* 0x000fe20003f06270 */
[----:B------:R1:W-:Y:S01]  /*5cc10*/  @P6 STG.E [R12.64], R28 ;  /* 0x0000001c0c006986 */ /* 0x0003e2000c101904 */
[----:B------:R-:W-:Y:S02]  /*5cc20*/  IADD3 R0, R197, 0x1d0, RZ ;  /* 0x000001d0c5007810 */ /* 0x000fe40007ffe0ff */
[----:B------:R-:W-:Y:S01]  /*5cc30*/  ISETP.LT.AND P6, PT, R188, c[0x0][0x178], !P3 ;  /* 0x00005e00bc007a0c */ /* 0x000fe20005fc1270 */
[----:B------:R3:W-:Y:S01]  /*5cc40*/  @P1 STG.E [R16.64], R153 ;  /* 0x0000009910001986 */ /* 0x0007e2000c101904 */
[----:B----4-:R-:W-:Y:S01]  /*5cc50*/  IMAD.WIDE R8, R25, 0x4, R2 ;  /* 0x0000000419087825 */ /* 0x010fe200078e0202 */
[----:B------:R-:W-:-:S02]  /*5cc60*/  ISETP.GE.AND P2, PT, R0, c[0x0][0x17c], PT ;  /* 0x00005f0000007a0c */ /* 0x000fc40003f46270 */
[----:B------:R4:W-:Y:S01]  /*5cc70*/  @P4 STG.E [R4.64], R29 ;  /* 0x0000001d04004986 */ /* 0x0009e2000c101904 */
[----:B------:R-:W-:Y:S02]  /*5cc80*/  ISETP.LT.AND P4, PT, R196, c[0x0][0x178], !P0 ;  /* 0x00005e00c4007a0c */ /* 0x000fe40004781270 */
[----:B------:R-:W-:Y:S01]  /*5cc90*/  ISETP.LT.AND P0, PT, R188, c[0x0][0x178], !P0 ;  /* 0x00005e00bc007a0c */ /* 0x000fe20004701270 */
[C---:B-1----:R-:W-:Y:S01]  /*5cca0*/  IMAD.WIDE R12, R25.reuse, 0x4, R140 ;  /* 0x00000004190c7825 */ /* 0x042fe200078e028c */
[----:B------:R-:W-:Y:S01]  /*5ccb0*/  IADD3 R25, R25, c[0x0][0x198], RZ ;  /* 0x0000660019197a10 */ /* 0x000fe20007ffe0ff */
[----:B------:R1:W-:Y:S01]  /*5ccc0*/  @P5 STG.E [R8.64], R168 ;  /* 0x000000a808005986 */ /* 0x0003e2000c101904 */
[----:B------:R-:W-:Y:S02]  /*5ccd0*/  ISETP.LT.AND P5, PT, R196, c[0x0][0x178], !P2 ;  /* 0x00005e00c4007a0c */ /* 0x000fe400057a1270 */
[----:B------:R-:W-:Y:S01]  /*5cce0*/  IADD3 R20, R197, 0x1d1, RZ ;  /* 0x000001d1c5147810 */ /* 0x000fe20007ffe0ff */
[C---:B---3--:R-:W-:Y:S01]  /*5ccf0*/  IMAD.WIDE R16, R25.reuse, 0x4, R2 ;  /* 0x0000000419107825 */ /* 0x048fe200078e0202 */
[----:B------:R-:W-:-:S03]  /*5cd00*/  IADD3 R21, R25, c[0x0][0x198], RZ ;  /* 0x0000660019157a10 */ /* 0x000fc60007ffe0ff */
[----:B----4-:R-:W-:Y:S01]  /*5cd10*/  IMAD.WIDE R4, R25, 0x4, R140 ;  /* 0x0000000419047825 */ /* 0x010fe200078e028c */
[----:B------:R-:W-:Y:S01]  /*5cd20*/  IADD3 R0, R197, 0x1d2, RZ ;  /* 0x000001d2c5007810 */ /* 0x000fe20007ffe0ff */
[----:B------:R3:W-:Y:S01]  /*5cd30*/  @P6 STG.E [R12.64], R32 ;  /* 0x000000200c006986 */ /* 0x0007e2000c101904 */
[----:B------:R-:W-:Y:S01]  /*5cd40*/  ISETP.GE.AND P3, PT, R20, c[0x0][0x17c], PT ;  /* 0x00005f0014007a0c */ /* 0x000fe20003f66270 */
[----:B-1----:R-:W-:Y:S01]  /*5cd50*/  IMAD.WIDE R8, R21, 0x4, R2 ;  /* 0x0000000415087825 */ /* 0x002fe200078e0202 */
[----:B------:R-:W-:Y:S01]  /*5cd60*/  ISETP.LT.AND P6, PT, R188, c[0x0][0x178], !P2 ;  /* 0x00005e00bc007a0c */ /* 0x000fe200057c1270 */
[----:B------:R1:W-:Y:S01]  /*5cd70*/  @P4 STG.E [R16.64], R169 ;  /* 0x000000a910004986 */ /* 0x0003e2000c101904 */
[----:B------:R-:W-:-:S03]  /*5cd80*/  ISETP.GE.AND P1, PT, R0, c[0x0][0x17c], PT ;  /* 0x00005f0000007a0c */ /* 0x000fc60003f26270 */
[----:B------:R4:W-:Y:S01]  /*5cd90*/  @P0 STG.E [R4.64], R33 ;  /* 0x0000002104000986 */ /* 0x0009e2000c101904 */
[----:B------:R-:W-:Y:S02]  /*5cda0*/  ISETP.LT.AND P0, PT, R196, c[0x0][0x178], !P3 ;  /* 0x00005e00c4007a0c */ /* 0x000fe40005f01270 */
[----:B------:R-:W-:Y:S01]  /*5cdb0*/  ISETP.LT.AND P3, PT, R188, c[0x0][0x178], !P3 ;  /* 0x00005e00bc007a0c */ /* 0x000fe20005f61270 */
[C---:B---3--:R-:W-:Y:S01]  /*5cdc0*/  IMAD.WIDE R12, R21.reuse, 0x4, R140 ;  /* 0x00000004150c7825 */ /* 0x048fe200078e028c */
[----:B------:R3:W-:Y:S01]  /*5cdd0*/  @P5 STG.E [R8.64], R120 ;  /* 0x0000007808005986 */ /* 0x0007e2000c101904 */
[----:B------:R-:W-:Y:S02]  /*5cde0*/  IADD3 R21, R21, c[0x0][0x198], RZ ;  /* 0x0000660015157a10 */ /* 0x000fe40007ffe0ff */
[----:B------:R-:W-:Y:S02]  /*5cdf0*/  ISETP.LT.AND P5, PT, R196, c[0x0][0x178], !P1 ;  /* 0x00005e00c4007a0c */ /* 0x000fe40004fa1270 */
[----:B------:R-:W-:Y:S01]  /*5ce00*/  IADD3 R20, R197, 0x1d3, RZ ;  /* 0x000001d3c5147810 */ /* 0x000fe20007ffe0ff */
[C---:B-1----:R-:W-:Y:S01]  /*5ce10*/  IMAD.WIDE R16, R21.reuse, 0x4, R2 ;  /* 0x0000000415107825 */ /* 0x042fe200078e0202 */
[----:B------:R-:W-:-:S02]  /*5ce20*/  IADD3 R25, R21, c[0x0][0x198], RZ ;  /* 0x0000660015197a10 */ /* 0x000fc40007ffe0ff */
[----:B------:R-:W-:Y:S01]  /*5ce30*/  IADD3 R0, R197, 0x1d4, RZ ;  /* 0x000001d4c5007810 */ /* 0x000fe20007ffe0ff */
[----:B----4-:R-:W-:Y:S01]  /*5ce40*/  IMAD.WIDE R4, R21, 0x4, R140 ;  /* 0x0000000415047825 */ /* 0x010fe200078e028c */
[----:B------:R-:W-:Y:S01]  /*5ce50*/  ISETP.GE.AND P2, PT, R20, c[0x0][0x17c], PT ;  /* 0x00005f0014007a0c */ /* 0x000fe20003f46270 */
[----:B--2---:R1:W-:Y:S01]  /*5ce60*/  @P6 STG.E [R12.64], R36 ;  /* 0x000000240c006986 */ /* 0x0043e2000c101904 */
[----:B------:R-:W-:Y:S01]  /*5ce70*/  ISETP.LT.AND P6, PT, R188, c[0x0][0x178], !P1 ;  /* 0x00005e00bc007a0c */ /* 0x000fe20004fc1270 */
[----:B---3--:R-:W-:Y:S01]  /*5ce80*/  IMAD.WIDE R8, R25, 0x4, R2 ;  /* 0x0000000419087825 */ /* 0x008fe200078e0202 */
[----:B------:R-:W-:Y:S01]  /*5ce90*/  ISETP.GE.AND P4, PT, R0, c[0x0][0x17c], PT ;  /* 0x00005f0000007a0c */ /* 0x000fe20003f86270 */
[----:B------:R2:W-:Y:S04]  /*5cea0*/  @P0 STG.E [R16.64], R121 ;  /* 0x0000007910000986 */ /* 0x0005e8000c101904 */
[----:B------:R3:W-:Y:S01]  /*5ceb0*/  @P3 STG.E [R4.64], R37 ;  /* 0x0000002504003986 */ /* 0x0007e2000c101904 */
[----:B------:R-:W-:-:S02]  /*5cec0*/  ISETP.LT.AND P3, PT, R196, c[0x0][0x178], !P2 ;  /* 0x00005e00c4007a0c */ /* 0x000fc40005761270 */
[----:B------:R-:W-:Y:S01]  /*5ced0*/  ISETP.LT.AND P2, PT, R188, c[0x0][0x178], !P2 ;  /* 0x00005e00bc007a0c */ /* 0x000fe20005741270 */
[C---:B-1----:R-:W-:Y:S01]  /*5cee0*/  IMAD.WIDE R12, R25.reuse, 0x4, R140 ;  /* 0x00000004190c7825 */ /* 0x042fe200078e028c */
[----:B------:R1:W-:Y:S01]  /*5cef0*/  @P5 STG.E [R8.64], R136 ;  /* 0x0000008808005986 */ /* 0x0003e2000c101904 */
[----:B------:R-:W-:Y:S02]  /*5cf00*/  IADD3 R25, R25, c[0x0][0x198], RZ ;  /* 0x0000660019197a10 */ /* 0x000fe40007ffe0ff */
[----:B------:R-:W-:Y:S02]  /*5cf10*/  ISETP.LT.AND P5, PT, R196, c[0x0][0x178], !P4 ;  /* 0x00005e00c4007a0c */ /* 0x000fe400067a1270 */
[----:B------:R-:W-:Y:S02]  /*5cf20*/  ISETP.LT.AND P4, PT, R188, c[0x0][0x178], !P4 ;  /* 0x00005e00bc007a0c */ /* 0x000fe40006781270 */
[C---:B------:R-:W-:Y:S01]  /*5cf30*/  IADD3 R21, R25.reuse, c[0x0][0x198], RZ ;  /* 0x0000660019157a10 */ /* 0x040fe20007ffe0ff */
[----:B--2---:R-:W-:Y:S01]  /*5cf40*/  IMAD.WIDE R16, R25, 0x4, R2 ;  /* 0x0000000419107825 */ /* 0x004fe200078e0202 */
[C---:B------:R-:W-:Y:S01]  /*5cf50*/  IADD3 R20, R197.reuse, 0x1d5, RZ ;  /* 0x000001d5c5147810 */ /* 0x040fe20007ffe0ff */
[----:B------:R2:W-:Y:S01]  /*5cf60*/  @P6 STG.E [R12.64], R40 ;  /* 0x000000280c006986 */ /* 0x0005e2000c101904 */
[----:B------:R-:W-:Y:S01]  /*5cf70*/  IADD3 R0, R197, 0x1d6, RZ ;  /* 0x000001d6c5007810 */ /* 0x000fe20007ffe0ff */
[----:B---3--:R-:W-:Y:S01]  /*5cf80*/  IMAD.WIDE R4, R25, 0x4, R140 ;  /* 0x0000000419047825 */ /* 0x008fe200078e028c */
[----:B------:R-:W-:Y:S01]  /*5cf90*/  ISETP.GE.AND P1, PT, R20, c[0x0][0x17c], PT ;  /* 0x00005f0014007a0c */ /* 0x000fe20003f26270 */
[----:B------:R-:W-:Y:S02]  /*5cfa0*/  @P3 STG.E [R16.64], R137 ;  /* 0x0000008910003986 */ /* 0x000fe4000c101904 */
[C---:B-1----:R-:W-:Y:S01]  /*5cfb0*/  IMAD.WIDE R8, R21.reuse, 0x4, R2 ;  /* 0x0000000415087825 */ /* 0x042fe200078e0202 */
[----:B------:R-:W-:Y:S01]  /*5cfc0*/  ISETP.GE.AND P0, PT, R0, c[0x0][0x17c], PT ;  /* 0x00005f0000007a0c */ /* 0x000fe20003f06270 */
[----:B------:R1:W-:Y:S01]  /*5cfd0*/  @P2 STG.E [R4.64], R41 ;  /* 0x0000002904002986 */ /* 0x0003e2000c101904 */
[----:B------:R-:W-:Y:S01]  /*5cfe0*/  ISETP.LT.AND P2, PT, R196, c[0x0][0x178], !P1 ;  /* 0x00005e00c4007a0c */ /* 0x000fe20004f41270 */
[----:B--2---:R-:W-:-:S02]  /*5cff0*/  IMAD.WIDE R12, R21, 0x4, R140 ;  /* 0x00000004150c7825 */ /* 0x004fc400078e028c */
[----:B------:R2:W-:Y:S01]  /*5d000*/  @P5 STG.E [R8.64], R156 ;  /* 0x0000009c08005986 */ /* 0x0005e2000c101904 */
[----:B------:R-:W-:Y:S02]  /*5d010*/  ISETP.LT.AND P1, PT, R188, c[0x0][0x178], !P1 ;  /* 0x00005e00bc007a0c */ /* 0x000fe40004f21270 */
[----:B------:R-:W-:Y:S01]  /*5d020*/  IADD3 R21, R21, c[0x0][0x198], RZ ;  /* 0x0000660015157a10 */ /* 0x000fe20007ffe0ff */
[----:B------:R3:W-:Y:S01]  /*5d030*/  @P4 STG.E [R12.64], R44 ;  /* 0x0000002c0c004986 */ /* 0x0007e2000c101904 */
[----:B------:R-:W-:Y:S02]  /*5d040*/  ISETP.LT.AND P4, PT, R196, c[0x0][0x178], !P0 ;  /* 0x00005e00c4007a0c */ /* 0x000fe40004781270 */
[----:B------:R-:W-:Y:S02]  /*5d050*/  IADD3 R0, R197, 0x1d7, RZ ;  /* 0x000001d7c5007810 */ /* 0x000fe40007ffe0ff */
[C---:B------:R-:W-:Y:S01]  /*5d060*/  IADD3 R25, R21.reuse, c[0x0][0x198], RZ ;  /* 0x0000660015197a10 */ /* 0x040fe20007ffe0ff */
[----:B-1----:R-:W-:Y:S01]  /*5d070*/  IMAD.WIDE R4, R21, 0x4, R2 ;  /* 0x0000000415047825 */ /* 0x002fe200078e0202 */
[----:B------:R-:W-:-:S02]  /*5d080*/  ISETP.GE.AND P6, PT, R0, c[0x0][0x17c], PT ;  /* 0x00005f0000007a0c */ /* 0x000fc40003fc6270 */
[----:B------:R-:W-:Y:S01]  /*5d090*/  IADD3 R0, R197, 0x1d8, RZ ;  /* 0x000001d8c5007810 */ /* 0x000fe20007ffe0ff */
[----:B--2---:R-:W-:Y:S01]  /*5d0a0*/  IMAD.WIDE R8, R21, 0x4, R140 ;  /* 0x0000000415087825 */ /* 0x004fe200078e028c */
[----:B------:R1:W-:Y:S03]  /*5d0b0*/  @P2 STG.E [R4.64], R157 ;  /* 0x0000009d04002986 */ /* 0x0003e6000c101904 */
[C---:B---3--:R-:W-:Y:S01]  /*5d0c0*/  IMAD.WIDE R12, R25.reuse, 0x4, R2 ;  /* 0x00000004190c7825 */ /* 0x048fe200078e0202 */
[----:B------:R-:W-:Y:S01]  /*5d0d0*/  ISETP.GE.AND P3, PT, R0, c[0x0][0x17c], PT ;  /* 0x00005f0000007a0c */ /* 0x000fe20003f66270 */
[----:B------:R2:W-:Y:S01]  /*5d0e0*/  @P1 STG.E [R8.64], R45 ;  /* 0x0000002d08001986 */ /* 0x0005e2000c101904 */
[----:B------:R-:W-:Y:S01]  /*5d0f0*/  ISETP.LT.AND P5, PT, R188, c[0x0][0x178], !P0 ;  /* 0x00005e00bc007a0c */ /* 0x000fe200047a1270 */
[C---:B------:R-:W-:Y:S01]  /*5d100*/  IMAD.WIDE R16, R25.reuse, 0x4, R140 ;  /* 0x0000000419107825 */ /* 0x040fe200078e028c */
[----:B------:R-:W-:Y:S01]  /*5d110*/  ISETP.LT.AND P1, PT, R196, c[0x0][0x178], !P6 ;  /* 0x00005e00c4007a0c */ /* 0x000fe20007721270 */
[----:B------:R3:W-:Y:S01]  /*5d120*/  @P4 STG.E [R12.64], R172 ;  /* 0x000000ac0c004986 */ /* 0x0007e2000c101904 */
[----:B------:R-:W-:-:S02]  /*5d130*/  IADD3 R25, R25, c[0x0][0x198], RZ ;  /* 0x0000660019197a10 */ /* 0x000fc40007ffe0ff */
[----:B------:R-:W-:Y:S02]  /*5d140*/  ISETP.LT.AND P6, PT, R188, c[0x0][0x178], !P6 ;  /* 0x00005e00bc007a0c */ /* 0x000fe400077c1270 */
[----:B------:R-:W-:Y:S02]  /*5d150*/  ISETP.LT.AND P4, PT, R196, c[0x0][0x178], !P3 ;  /* 0x00005e00c4007a0c */ /* 0x000fe40005f81270 */
[C---:B------:R-:W-:Y:S01]  /*5d160*/  IADD3 R21, R25.reuse, c[0x0][0x198], RZ ;  /* 0x0000660019157a10 */ /* 0x040fe20007ffe0ff */
[----:B-1----:R-:W-:Y:S01]  /*5d170*/  IMAD.WIDE R4, R25, 0x4, R2 ;  /* 0x0000000419047825 */ /* 0x002fe200078e0202 */
[----:B------:R-:W-:-:S03]  /*5d180*/  IADD3 R0, R197, 0x1d9, RZ ;  /* 0x000001d9c5007810 */ /* 0x000fc60007ffe0ff */
[----:B--2---:R-:W-:Y:S01]  /*5d190*/  IMAD.WIDE R8, R25, 0x4, R140 ;  /* 0x0000000419087825 */ /* 0x004fe200078e028c */
[----:B------:R-:W-:Y:S01]  /*5d1a0*/  ISETP.GE.AND P0, PT, R0, c[0x0][0x17c], PT ;  /* 0x00005f0000007a0c */ /* 0x000fe20003f06270 */
[----:B------:R1:W-:Y:S02]  /*5d1b0*/  @P5 STG.E [R16.64], R48 ;  /* 0x0000003010005986 */ /* 0x0003e4000c101904 */
[----:B---3--:R-:W-:Y:S01]  /*5d1c0*/  IMAD.WIDE R12, R21, 0x4, R2 ;  /* 0x00000004150c7825 */ /* 0x008fe200078e0202 */
[----:B------:R-:W-:Y:S01]  /*5d1d0*/  ISETP.LT.AND P5, PT, R188, c[0x0][0x178], !P3 ;  /* 0x00005e00bc007a0c */ /* 0x000fe20005fa1270 */
[----:B------:R2:W-:Y:S01]  /*5d1e0*/  @P1 STG.E [R4.64], R173 ;  /* 0x000000ad04001986 */ /* 0x0005e2000c101904 */
[----:B------:R-:W-:-:S03]  /*5d1f0*/  IADD3 R0, R197, 0x1da, RZ ;  /* 0x000001dac5007810 */ /* 0x000fc60007ffe0ff */
[----:B------:R3:W-:Y:S01]  /*5d200*/  @P6 STG.E [R8.64], R49 ;  /* 0x0000003108006986 */ /* 0x0007e2000c101904 */
[----:B------:R-:W-:-:S03]  /*5d210*/  ISETP.LT.AND P6, PT, R196, c[0x0][0x178], !P0 ;  /* 0x00005e00c4007a0c */ /* 0x000fc600047c1270 */
[----:B------:R4:W-:Y:S01]  /*5d220*/  @P4 STG.E [R12.64], R124 ;  /* 0x0000007c0c004986 */ /* 0x0009e2000c101904 */
[----:B------:R-:W-:Y:S01]  /*5d230*/  ISETP.LT.AND P4, PT, R188, c[0x0][0x178], !P0 ;  /* 0x00005e00bc007a0c */ /* 0x000fe20004781270 */
[C---:B-1----:R-:W-:Y:S01]  /*5d240*/  IMAD.WIDE R16, R21.reuse, 0x4, R140 ;  /* 0x0000000415107825 */ /* 0x042fe200078e028c */
[----:B------:R-:W-:Y:S02]  /*5d250*/  IADD3 R21, R21, c[0x0][0x198], RZ ;  /* 0x0000660015157a10 */ /* 0x000fe40007ffe0ff */
[----:B------:R-:W-:Y:S02]  /*5d260*/  ISETP.GE.AND P2, PT, R0, c[0x0][0x17c], PT ;  /* 0x00005f0000007a0c */ /* 0x000fe40003f46270 */
[----:B------:R-:W-:Y:S01]  /*5d270*/  IADD3 R0, R197, 0x1db, RZ ;  /* 0x000001dbc5007810 */ /* 0x000fe20007ffe0ff */
[C---:B--2---:R-:W-:Y:S01]  /*5d280*/  IMAD.WIDE R4, R21.reuse, 0x4, R2 ;  /* 0x0000000415047825 */ /* 0x044fe200078e0202 */
[----:B------:R1:W-:Y:S03]  /*5d290*/  @P5 STG.E [R16.64], R52 ;  /* 0x0000003410005986 */ /* 0x0003e6000c101904 */
[----:B---3--:R-:W-:Y:S01]  /*5d2a0*/  IMAD.WIDE R8, R21, 0x4, R140 ;  /* 0x0000000415087825 */ /* 0x008fe200078e028c */
[----:B------:R-:W-:Y:S01]  /*5d2b0*/  ISETP.GE.AND P3, PT, R0, c[0x0][0x17c], PT ;  /* 0x00005f0000007a0c */ /* 0x000fe20003f66270 */
[----:B------:R2:W-:Y:S01]  /*5d2c0*/  @P6 STG.E [R4.64], R125 ;  /* 0x0000007d04006986 */ /* 0x0005e2000c101904 */
[----:B------:R-:W-:-:S02]  /*5d2d0*/  ISETP.LT.AND P5, PT, R196, c[0x0][0x178], !P2 ;  /* 0x00005e00c4007a0c */ /* 0x000fc400057a1270 */
[----:B------:R-:W-:Y:S01]  /*5d2e0*/  IADD3 R25, R21, c[0x0][0x198], RZ ;  /* 0x0000660015197a10 */ /* 0x000fe20007ffe0ff */
[----:B------:R3:W-:Y:S01]  /*5d2f0*/  @P4 STG.E [R8.64], R53 ;  /* 0x0000003508004986 */ /* 0x0007e2000c101904 */
[----:B------:R-:W-:Y:S02]  /*5d300*/  ISETP.LT.AND P6, PT, R188, c[0x0][0x178], !P2 ;  /* 0x00005e00bc007a0c */ /* 0x000fe400057c1270 */
[----:B------:R-:W-:Y:S02]  /*5d310*/  ISETP.LT.AND P4, PT, R196, c[0x0][0x178], !P3 ;  /* 0x00005e00c4007a0c */ /* 0x000fe40005f81270 */
[----:B------:R-:W-:Y:S02]  /*5d320*/  ISETP.LT.AND P3, PT, R188, c[0x0][0x178], !P3 ;  /* 0x00005e00bc007a0c */ /* 0x000fe40005f61270 */
[----:B------:R-:W-:Y:S02]  /*5d330*/  IADD3 R0, R197, 0x1dc, RZ ;  /* 0x000001dcc5007810 */ /* 0x000fe40007ffe0ff */
[C---:B------:R-:W-:Y:S01]  /*5d340*/  IADD3 R29, R25.reuse, c[0x0][0x198], RZ ;  /* 0x00006600191d7a10 */ /* 0x040fe20007ffe0ff */
[----:B----4-:R-:W-:Y:S01]  /*5d350*/  IMAD.WIDE R12, R25, 0x4, R2 ;  /* 0x00000004190c7825 */ /* 0x010fe200078e0202 */
[----:B------:R-:W-:-:S02]  /*5d360*/  ISETP.GE.AND P1, PT, R0, c[0x0][0x17c], PT ;  /* 0x00005f0000007a0c */ /* 0x000fc40003f26270 */
[----:B------:R-:W-:Y:S01]  /*5d370*/  IADD3 R0, R197, 0x1dd, RZ ;  /* 0x000001ddc5007810 */ /* 0x000fe20007ffe0ff */
[----:B-1----:R-:W-:Y:S01]  /*5d380*/  IMAD.WIDE R16, R25, 0x4, R140 ;  /* 0x0000000419107825 */ /* 0x002fe200078e028c */
[----:B------:R1:W-:Y:S03]  /*5d390*/  @P5 STG.E [R12.64], R144 ;  /* 0x000000900c005986 */ /* 0x0003e6000c101904 */
[----:B--2---:R-:W-:Y:S01]  /*5d3a0*/  IMAD.WIDE R4, R29, 0x4, R2 ;  /* 0x000000041d047825 */ /* 0x004fe200078e0202 */
[----:B------:R-:W-:-:S03]  /*5d3b0*/  ISETP.GE.AND P0, PT, R0, c[0x0][0x17c], PT ;  /* 0x00005f0000007a0c */ /* 0x000fc60003f06270 */
[C---:B------:R-:W-:Y:S01]  /*5d3c0*/  IMAD.WIDE R20, R29.reuse, 0x4, R140 ;  /* 0x000000041d147825 */ /* 0x040fe200078e028c */
[----:B------:R-:W-:Y:S01]  /*5d3d0*/  @P6 STG.E [R16.64], R56 ;  /* 0x0000003810006986 */ /* 0x000fe2000c101904 */
[----:B------:R-:W-:Y:S02]  /*5d3e0*/  ISETP.LT.AND P5, PT, R196, c[0x0][0x178], !P1 ;  /* 0x00005e00c4007a0c */ /* 0x000fe40004fa1270 */
[----:B------:R-:W-:Y:S01]  /*5d3f0*/  IADD3 R29, R29, c[0x0][0x198], RZ ;  /* 0x000066001d1d7a10 */ /* 0x000fe20007ffe0ff */
[----:B------:R2:W-:Y:S01]  /*5d400*/  @P4 STG.E [R4.64], R145 ;  /* 0x0000009104004986 */ /* 0x0005e2000c101904 */
[----:B------:R-:W-:-:S03]  /*5d410*/  ISETP.LT.AND P1, PT, R188, c[0x0][0x178], !P1 ;  /* 0x00005e00bc007a0c */ /* 0x000fc60004f21270 */
[----:B------:R4:W-:Y:S01]  /*5d420*/  @P3 STG.E [R20.64], R57 ;  /* 0x0000003914003986 */ /* 0x0009e2000c101904 */
[----:B------:R-:W-:Y:S02]  /*5d430*/  ISETP.LT.AND P3, PT, R196, c[0x0][0x178], !P0 ;  /* 0x00005e00c4007a0c */ /* 0x000fe40004761270 */
[----:B------:R-:W-:Y:S02]  /*5d440*/  ISETP.LT.AND P4, PT, R188, c[0x0][0x178], !P0 ;  /* 0x00005e00bc007a0c */ /* 0x000fe40004781270 */
[----:B------:R-:W-:Y:S02]  /*5d450*/  IADD3 R0, R197, 0x1de, RZ ;  /* 0x000001dec5007810 */ /* 0x000fe40007ffe0ff */
[C---:B------:R-:W-:Y:S01]  /*5d460*/  IADD3 R25, R29.reuse, c[0x0][0x198], RZ ;  /* 0x000066001d197a10 */ /* 0x040fe20007ffe0ff */
[----:B---3--:R-:W-:Y:S01]  /*5d470*/  IMAD.WIDE R8, R29, 0x4, R2 ;  /* 0x000000041d087825 */ /* 0x008fe200078e0202 */
[----:B------:R-:W-:Y:S02]  /*5d480*/  ISETP.GE.AND P2, PT, R0, c[0x0][0x17c], PT ;  /* 0x00005f0000007a0c */ /* 0x000fe40003f46270 */
[----:B------:R-:W-:Y:S01]  /*5d490*/  IADD3 R0, R197, 0x1df, RZ ;  /* 0x000001dfc5007810 */ /* 0x000fe20007ffe0ff */
[----:B-1----:R-:W-:Y:S01]  /*5d4a0*/  IMAD.WIDE R12, R29, 0x4, R140 ;  /* 0x000000041d0c7825 */ /* 0x002fe200078e028c */
[----:B------:R1:W-:Y:S03]  /*5d4b0*/  @P5 STG.E [R8.64], R160 ;  /* 0x000000a008005986 */ /* 0x0003e6000c101904 */
[----:B--2---:R-:W-:Y:S01]  /*5d4c0*/  IMAD.WIDE R4, R25, 0x4, R2 ;  /* 0x0000000419047825 */ /* 0x004fe200078e0202 */
[----:B------:R-:W-:-:S03]  /*5d4d0*/  ISETP.GE.AND P6, PT, R0, c[0x0][0x17c], PT ;  /* 0x00005f0000007a0c */ /* 0x000fc60003fc6270 */
[C---:B------:R-:W-:Y:S01]  /*5d4e0*/  IMAD.WIDE R16, R25.reuse, 0x4, R140 ;  /* 0x0000000419107825 */ /* 0x040fe200078e028c */
[----:B------:R-:W-:Y:S01]  /*5d4f0*/  ISETP.LT.AND P5, PT, R196, c[0x0][0x178], !P2 ;  /* 0x00005e00c4007a0c */ /* 0x000fe200057a1270 */
[----:B------:R2:W-:Y:S01]  /*5d500*/  @P1 STG.E [R12.64], R60 ;  /* 0x0000003c0c001986 */ /* 0x0005e2000c101904 */
[----:B------:R-:W-:Y:S02]  /*5d510*/  IADD3 R25, R25, c[0x0][0x198], RZ ;  /* 0x0000660019197a10 */ /* 0x000fe40007ffe0ff */
[----:B------:R-:W-:Y:S01]  /*5d520*/  ISETP.LT.AND P2, PT, R188, c[0x0][0x178], !P2 ;  /* 0x00005e00bc007a0c */ /* 0x000fe20005741270 */
[----:B------:R3:W-:Y:S01]  /*5d530*/  @P3 STG.E [R4.64], R161 ;  /* 0x000000a104003986 */ /* 0x0007e2000c101904 */
[----:B------:R-:W-:-:S03]  /*5d540*/  IADD3 R0, R197, 0x1e0, RZ ;  /* 0x000001e0c5007810 */ /* 0x000fc60007ffe0ff */
[----:B------:R3:W-:Y:S01]  /*5d550*/  @P4 STG.E [R16.64], R61 ;  /* 0x0000003d10004986 */ /* 0x0007e2000c101904 */
[----:B------:R-:W-:Y:S02]  /*5d560*/  ISETP.LT.AND P4, PT, R196, c[0x0][0x178], !P6 ;  /* 0x00005e00c4007a0c */ /* 0x000fe40007781270 */
[----:B------:R-:W-:Y:S02]  /*5d570*/  ISETP.LT.AND P6, PT, R188, c[0x0][0x178], !P6 ;  /* 0x00005e00bc007a0c */ /* 0x000fe400077c1270 */
[C---:B----4-:R-:W-:Y:S01]  /*5d580*/  IADD3 R21, R25.reuse, c[0x0][0x198], RZ ;  /* 0x0000660019157a10 */ /* 0x050fe20007ffe0ff */
[----:B-1----:R-:W-:Y:S01]  /*5d590*/  IMAD.WIDE R8, R25, 0x4, R2 ;  /* 0x0000000419087825 */ /* 0x002fe200078e0202 */
[----:B------:R-:W-:Y:S02]  /*5d5a0*/  ISETP.GE.AND P0, PT, R0, c[0x0][0x17c], PT ;  /* 0x00005f0000007a0c */ /* 0x000fe40003f06270 */
        /* <DEDUP_REMOVED lines=8> */
[----:B------:R-:W-:Y:S01]  /*5d630*/  IADD3 R21, R21, c[0x0][0x198], RZ ;  /* 0x0000660015157a10 */ /* 0x000fe20007ffe0ff */
[----:B------:R3:W-:Y:S01]  /*5d640*/  @P4 STG.E [R4.64], R177 ;  /* 0x000000b104004986 */ /* 0x0007e2000c101904 */
[----:B------:R-:W-:-:S02]  /*5d650*/  ISETP.LT.AND P0, PT, R188, c[0x0][0x178], !P0 ;  /* 0x00005e00bc007a0c */ /* 0x000fc40004701270 */
[----:B------:R-:W-:Y:S01]  /*5d660*/  ISETP.LT.AND P4, PT, R196, c[0x0][0x178], !P1 ;  /* 0x00005e00c4007a0c */ /* 0x000fe20004f81270 */
[----:B------:R4:W-:Y:S01]  /*5d670*/  @P6 STG.E [R16.64], R65 ;  /* 0x0000004110006986 */ /* 0x0009e2000c101904 */
[----:B------:R-:W-:Y:S02]  /*5d680*/  IADD3 R0, R197, 0x1e2, RZ ;  /* 0x000001e2c5007810 */ /* 0x000fe40007ffe0ff */
[----:B------:R-:W-:Y:S02]  /*5d690*/  ISETP.LT.AND P6, PT, R188, c[0x0][0x178], !P1 ;  /* 0x00005e00bc007a0c */ /* 0x000fe40004fc1270 */
[C---:B------:R-:W-:Y:S01]  /*5d6a0*/  IADD3 R25, R21.reuse, c[0x0][0x198], RZ ;  /* 0x0000660015197a10 */ /* 0x040fe20007ffe0ff */
        /* <DEDUP_REMOVED lines=9> */
[C---:B----4-:R-:W-:Y:S01]  /*5d740*/  IMAD.WIDE R16, R25.reuse, 0x4, R140 ;  /* 0x0000000419107825 */ /* 0x050fe200078e028c */
        /* <DEDUP_REMOVED lines=66> */
[----:B------:R-:W-:Y:S03]  /*5db70*/  @P5 STG.E [R8.64], R94 ;  /* 0x0000005e08005986 */ /* 0x000fe6000c101904 */
        /* <DEDUP_REMOVED lines=12> */
[C---:B-1----:R-:W-:Y:S01]  /*5dc40*/  IADD3 R13, R11.reuse, c[0x0][0x198], RZ ;  /* 0x000066000b0d7a10 */ /* 0x042fe20007ffe0ff */
[----:B------:R-:W-:Y:S01]  /*5dc50*/  IMAD.WIDE R8, R11, 0x4, R2 ;  /* 0x000000040b087825 */ /* 0x000fe200078e0202 */
[----:B------:R-:W-:Y:S02]  /*5dc60*/  ISETP.GE.AND P1, PT, R0, c[0x0][0x17c], PT ;  /* 0x00005f0000007a0c */ /* 0x000fe40003f26270 */
[----:B------:R-:W-:Y:S01]  /*5dc70*/  IADD3 R0, R197, 0x1ed, RZ ;  /* 0x000001edc5007810 */ /* 0x000fe20007ffe0ff */
[----:B------:R-:W-:Y:S01]  /*5dc80*/  IMAD.WIDE R10, R11, 0x4, R140 ;  /* 0x000000040b0a7825 */ /* 0x000fe200078e028c */
[----:B------:R1:W-:Y:S03]  /*5dc90*/  @P5 STG.E [R8.64], R134 ;  /* 0x0000008608005986 */ /* 0x0003e6000c101904 */
[C---:B--2---:R-:W-:Y:S01]  /*5dca0*/  IMAD.WIDE R4, R13.reuse, 0x4, R2 ;  /* 0x000000040d047825 */ /* 0x044fe200078e0202 */
[----:B------:R-:W-:Y:S01]  /*5dcb0*/  ISETP.GE.AND P0, PT, R0, c[0x0][0x17c], PT ;  /* 0x00005f0000007a0c */ /* 0x000fe20003f06270 */
[----:B------:R2:W-:Y:S01]  /*5dcc0*/  @P3 STG.E [R10.64], R26 ;  /* 0x0000001a0a003986 */ /* 0x0005e2000c101904 */
[----:B------:R-:W-:Y:S01]  /*5dcd0*/  ISETP.LT.AND P5, PT, R196, c[0x0][0x178], !P1 ;  /* 0x00005e00c4007a0c */ /* 0x000fe20004fa1270 */
[C---:B---3--:R-:W-:Y:S01]  /*5dce0*/  IMAD.WIDE R6, R13.reuse, 0x4, R140 ;  /* 0x000000040d067825 */ /* 0x048fe200078e028c */
        /* <DEDUP_REMOVED lines=107> */
[----:B----4-:R-:W-:Y:S01]  /*5e3a0*/  IMAD.WIDE R6, R13, 0x4, R140 ;  /* 0x000000040d067825 */ /* 0x010fe200078e028c */
[----:B------:R-:W-:Y:S01]  /*5e3b0*/  IADD3 R0, R197, 0x1fa, RZ ;  /* 0x000001fac5007810 */ /* 0x000fe20007ffe0ff */
[----:B------:R3:W-:Y:S01]  /*5e3c0*/  @P4 STG.E [R4.64], R175 ;  /* 0x000000af04004986 */ /* 0x0007e2000c101904 */
[----:B------:R-:W-:-:S02]  /*5e3d0*/  IADD3 R13, R13, c[0x0][0x198], RZ ;  /* 0x000066000d0d7a10 */ /* 0x000fc40007ffe0ff */
[----:B------:R-:W-:Y:S01]  /*5e3e0*/  ISETP.LT.AND P0, PT, R188, c[0x0][0x178], !P0 ;  /* 0x00005e00bc007a0c */ /* 0x000fe20004701270 */
[----:B------:R4:W-:Y:S01]  /*5e3f0*/  @P6 STG.E [R6.64], R51 ;  /* 0x0000003306006986 */ /* 0x0009e2000c101904 */
[----:B------:R-:W-:Y:S02]  /*5e400*/  ISETP.LT.AND P4, PT, R196, c[0x0][0x178], !P1 ;  /* 0x00005e00c4007a0c */ /* 0x000fe40004f81270 */
[----:B------:R-:W-:Y:S02]  /*5e410*/  ISETP.GE.AND P3, PT, R0, c[0x0][0x17c], PT ;  /* 0x00005f0000007a0c */ /* 0x000fe40003f66270 */
        /* <DEDUP_REMOVED lines=9> */
[----:B------:R-:W-:Y:S01]  /*5e4b0*/  ISETP.LT.AND P5, PT, R196, c[0x0][0x178], !P3 ;  /* 0x00005e00c4007a0c */ /* 0x000fe20005fa1270 */
[----:B------:R-:W-:Y:S02]  /*5e4c0*/  @P0 STG.E [R10.64], R54 ;  /* 0x000000360a000986 */ /* 0x000fe4000c101904 */
[C---:B----4-:R-:W-:Y:S01]  /*5e4d0*/  IMAD.WIDE R6, R15.reuse, 0x4, R140 ;  /* 0x000000040f067825 */ /* 0x050fe200078e028c */
[----:B------:R-:W-:Y:S01]  /*5e4e0*/  IADD3 R15, R15, c[0x0][0x198], RZ ;  /* 0x000066000f0f7a10 */ /* 0x000fe20007ffe0ff */
[----:B------:R2:W-:Y:S01]  /*5e4f0*/  @P4 STG.E [R4.64], R127 ;  /* 0x0000007f04004986 */ /* 0x0005e2000c101904 */
[----:B------:R-:W-:-:S02]  /*5e500*/  ISETP.GE.AND P1, PT, R0, c[0x0][0x17c], PT ;  /* 0x00005f0000007a0c */ /* 0x000fc40003f26270 */
[----:B------:R-:W-:Y:S01]  /*5e510*/  ISETP.LT.AND P3, PT, R188, c[0x0][0x178], !P3 ;  /* 0x00005e00bc007a0c */ /* 0x000fe20005f61270 */
[----:B------:R3:W-:Y:S01]  /*5e520*/  @P6 STG.E [R6.64], R55 ;  /* 0x0000003706006986 */ /* 0x0007e2000c101904 */
[----:B------:R-:W-:Y:S02]  /*5e530*/  ISETP.LT.AND P4, PT, R196, c[0x0][0x178], !P2 ;  /* 0x00005e00c4007a0c */ /* 0x000fe40005781270 */
[----:B------:R-:W-:Y:S02]  /*5e540*/  ISETP.LT.AND P2, PT, R188, c[0x0][0x178], !P2 ;  /* 0x00005e00bc007a0c */ /* 0x000fe40005741270 */
[----:B------:R-:W-:Y:S02]  /*5e550*/  IADD3 R13, R15, c[0x0][0x198], RZ ;  /* 0x000066000f0d7a10 */ /* 0x000fe40007ffe0ff */
[----:B------:R-:W-:Y:S02]  /*5e560*/  IADD3 R0, R197, 0x1fd, RZ ;  /* 0x000001fdc5007810 */ /* 0x000fe40007ffe0ff */
[----:B------:R-:W-:Y:S01]  /*5e570*/  ISETP.LT.AND P6, PT, R196, c[0x0][0x178], !P1 ;  /* 0x00005e00c4007a0c */ /* 0x000fe20004fc1270 */
[----:B-1----:R-:W-:Y:S01]  /*5e580*/  IMAD.WIDE R8, R15, 0x4, R2 ;  /* 0x000000040f087825 */ /* 0x002fe200078e0202 */
[----:B------:R-:W-:-:S02]  /*5e590*/  IADD3 R17, R13, c[0x0][0x198], RZ ;  /* 0x000066000d117a10 */ /* 0x000fc40007ffe0ff */
[----:B------:R-:W-:Y:S01]  /*5e5a0*/  ISETP.GE.AND P0, PT, R0, c[0x0][0x17c], PT ;  /* 0x00005f0000007a0c */ /* 0x000fe20003f06270 */
[----:B--2---:R-:W-:Y:S01]  /*5e5b0*/  IMAD.WIDE R4, R15, 0x4, R140 ;  /* 0x000000040f047825 */ /* 0x004fe200078e028c */
[----:B------:R-:W-:Y:S01]  /*5e5c0*/  IADD3 R0, R197, 0x1fe, RZ ;  /* 0x000001fec5007810 */ /* 0x000fe20007ffe0ff */
[----:B------:R1:W-:Y:S02]  /*5e5d0*/  @P5 STG.E [R8.64], R146 ;  /* 0x0000009208005986 */ /* 0x0003e4000c101904 */
[----:B---3--:R-:W-:Y:S01]  /*5e5e0*/  IMAD.WIDE R6, R13, 0x4, R2 ;  /* 0x000000040d067825 */ /* 0x008fe200078e0202 */
[----:B------:R-:W-:-:S03]  /*5e5f0*/  ISETP.GE.AND P5, PT, R0, c[0x0][0x17c], PT ;  /* 0x00005f0000007a0c */ /* 0x000fc60003fa6270 */
[----:B------:R-:W-:Y:S01]  /*5e600*/  IMAD.WIDE R10, R13, 0x4, R140 ;  /* 0x000000040d0a7825 */ /* 0x000fe200078e028c */
[----:B------:R-:W-:Y:S01]  /*5e610*/  IADD3 R0, R197, 0x1ff, RZ ;  /* 0x000001ffc5007810 */ /* 0x000fe20007ffe0ff */
[----:B------:R2:W-:Y:S02]  /*5e620*/  @P3 STG.E [R4.64], R58 ;  /* 0x0000003a04003986 */ /* 0x0005e4000c101904 */
[C---:B------:R-:W-:Y:S02]  /*5e630*/  IMAD.WIDE R12, R17.reuse, 0x4, R2 ;  /* 0x00000004110c7825 */ /* 0x040fe400078e0202 */
[----:B------:R3:W-:Y:S01]  /*5e640*/  @P4 STG.E [R6.64], R147 ;  /* 0x0000009306004986 */ /* 0x0007e2000c101904 */
[----:B-1----:R-:W-:Y:S02]  /*5e650*/  IADD3 R9, R17, c[0x0][0x198], RZ ;  /* 0x0000660011097a10 */ /* 0x002fe40007ffe0ff */
[----:B------:R-:W-:Y:S01]  /*5e660*/  ISETP.LT.AND P1, PT, R188, c[0x0][0x178], !P1 ;  /* 0x00005e00bc007a0c */ /* 0x000fe20004f21270 */
[----:B------:R1:W-:Y:S01]  /*5e670*/  @P2 STG.E [R10.64], R59 ;  /* 0x0000003b0a002986 */ /* 0x0003e2000c101904 */
[----:B------:R-:W-:-:S03]  /*5e680*/  ISETP.GE.AND P3, PT, R0, c[0x0][0x17c], PT ;  /* 0x00005f0000007a0c */ /* 0x000fc60003f66270 */
[----:B------:R4:W-:Y:S01]  /*5e690*/  @P6 STG.E [R12.64], R162 ;  /* 0x000000a20c006986 */ /* 0x0009e2000c101904 */
[----:B------:R-:W-:Y:S02]  /*5e6a0*/  ISETP.LT.AND P6, PT, R196, c[0x0][0x178], !P0 ;  /* 0x00005e00c4007a0c */ /* 0x000fe400047c1270 */
[----:B------:R-:W-:Y:S02]  /*5e6b0*/  ISETP.LT.AND P0, PT, R188, c[0x0][0x178], !P0 ;  /* 0x00005e00bc007a0c */ /* 0x000fe40004701270 */
[----:B------:R-:W-:Y:S02]  /*5e6c0*/  ISETP.LT.AND P4, PT, R196, c[0x0][0x178], !P5 ;  /* 0x00005e00c4007a0c */ /* 0x000fe40006f81270 */
[----:B------:R-:W-:Y:S02]  /*5e6d0*/  IADD3 R15, R9, c[0x0][0x198], RZ ;  /* 0x00006600090f7a10 */ /* 0x000fe40007ffe0ff */
[----:B------:R-:W-:Y:S02]  /*5e6e0*/  ISETP.LT.AND P5, PT, R188, c[0x0][0x178], !P5 ;  /* 0x00005e00bc007a0c */ /* 0x000fe40006fa1270 */
[----:B------:R-:W-:Y:S01]  /*5e6f0*/  ISETP.LT.AND P2, PT, R196, c[0x0][0x178], !P3 ;  /* 0x00005e00c4007a0c */ /* 0x000fe20005f41270 */
[----:B--2---:R-:W-:Y:S01]  /*5e700*/  IMAD.WIDE R4, R17, 0x4, R140 ;  /* 0x0000000411047825 */ /* 0x004fe200078e028c */
[----:B------:R-:W-:-:S02]  /*5e710*/  ISETP.LT.AND P3, PT, R188, c[0x0][0x178], !P3 ;  /* 0x00005e00bc007a0c */ /* 0x000fc40005f61270 */
[----:B------:R-:W-:Y:S01]  /*5e720*/  IADD3 R17, R15, c[0x0][0x198], RZ ;  /* 0x000066000f117a10 */ /* 0x000fe20007ffe0ff */
[C---:B---3--:R-:W-:Y:S01]  /*5e730*/  IMAD.WIDE R6, R9.reuse, 0x4, R2 ;  /* 0x0000000409067825 */ /* 0x048fe200078e0202 */
[----:B------:R2:W-:Y:S03]  /*5e740*/  @P1 STG.E [R4.64], R62 ;  /* 0x0000003e04001986 */ /* 0x0005e6000c101904 */
[----:B------:R-:W-:Y:S01]  /*5e750*/  IMAD.WIDE R8, R9, 0x4, R140 ;  /* 0x0000000409087825 */ /* 0x000fe200078e028c */
[----:B------:R2:W-:Y:S03]  /*5e760*/  @P6 STG.E [R6.64], R163 ;  /* 0x000000a306006986 */ /* 0x0005e6000c101904 */
[C---:B-1----:R-:W-:Y:S01]  /*5e770*/  IMAD.WIDE R10, R15.reuse, 0x4, R2 ;  /* 0x000000040f0a7825 */ /* 0x042fe200078e0202 */
[----:B------:R2:W-:Y:S03]  /*5e780*/  @P0 STG.E [R8.64], R63 ;  /* 0x0000003f08000986 */ /* 0x0005e6000c101904 */
[----:B----4-:R-:W-:Y:S01]  /*5e790*/  IMAD.WIDE R12, R15, 0x4, R140 ;  /* 0x000000040f0c7825 */ /* 0x010fe200078e028c */
[----:B------:R2:W-:Y:S03]  /*5e7a0*/  @P4 STG.E [R10.64], R178 ;  /* 0x000000b20a004986 */ /* 0x0005e6000c101904 */
[C---:B------:R-:W-:Y:S01]  /*5e7b0*/  IMAD.WIDE R2, R17.reuse, 0x4, R2 ;  /* 0x0000000411027825 */ /* 0x040fe200078e0202 */
[----:B------:R2:W-:Y:S04]  /*5e7c0*/  @P5 STG.E [R12.64], R66 ;  /* 0x000000420c005986 */ /* 0x0005e8000c101904 */
[----:B------:R2:W-:Y:S01]  /*5e7d0*/  @P2 STG.E [R2.64], R179 ;  /* 0x000000b302002986 */ /* 0x0005e2000c101904 */
[----:B------:R-:W-:Y:S01]  /*5e7e0*/  IMAD.WIDE R140, R17, 0x4, R140 ;  /* 0x00000004118c7825 */ /* 0x000fe200078e028c */
[----:B------:R-:W-:Y:S06]  /*5e7f0*/  @!P3 EXIT ;  /* 0x000000000000b94d */ /* 0x000fec0003800000 */
[----:B------:R-:W-:Y:S01]  /*5e800*/  STG.E [R140.64], R67 ;  /* 0x000000438c007986 */ /* 0x000fe2000c101904 */
[----:B------:R-:W-:Y:S05]  /*5e810*/  EXIT ;  /* 0x000000000000794d */ /* 0x000fea0003800000 */
.L_x_2:
[----:B------:R-:W-:-:S00]  /*5e820*/  BRA `(.L_x_2) ;  /* 0xfffffff000007947 */ /* 0x000fc0000383ffff */
[----:B------:R-:W-:-:S00]  /*5e830*/  NOP ;  /* 0x0000000000007918 */ /* 0x000fc00000000000 */
        /* <DEDUP_REMOVED lines=12> */
.L_x_3:


//--------------------- .nv.shared.matmul_kernel  --------------------------
	.section	.nv.shared.matmul_kernel,"aw",@nobits
	.sectionflags	@""
	.align	16
